//
// Generated by NVIDIA NVVM Compiler
//
// Compiler Build ID: CL-36424714
// Cuda compilation tools, release 13.0, V13.0.88
// Based on NVVM 20.0.0
//

.version 9.0
.target sm_100
.address_size 64

	// .globl	_Z30variogramKernelMemoryOptimizediiiiPfS_S_fiffiPdS0_S0_S0_S0_fffiiS_S_S_S_S_S_S_S_S_PiS1_S1_S_ii
.extern .shared .align 16 .b8 buffer[];

.visible .entry _Z30variogramKernelMemoryOptimizediiiiPfS_S_fiffiPdS0_S0_S0_S0_fffiiS_S_S_S_S_S_S_S_S_PiS1_S1_S_ii(
	.param .u32 _Z30variogramKernelMemoryOptimizediiiiPfS_S_fiffiPdS0_S0_S0_S0_fffiiS_S_S_S_S_S_S_S_S_PiS1_S1_S_ii_param_0,
	.param .u32 _Z30variogramKernelMemoryOptimizediiiiPfS_S_fiffiPdS0_S0_S0_S0_fffiiS_S_S_S_S_S_S_S_S_PiS1_S1_S_ii_param_1,
	.param .u32 _Z30variogramKernelMemoryOptimizediiiiPfS_S_fiffiPdS0_S0_S0_S0_fffiiS_S_S_S_S_S_S_S_S_PiS1_S1_S_ii_param_2,
	.param .u32 _Z30variogramKernelMemoryOptimizediiiiPfS_S_fiffiPdS0_S0_S0_S0_fffiiS_S_S_S_S_S_S_S_S_PiS1_S1_S_ii_param_3,
	.param .u64 .ptr .align 1 _Z30variogramKernelMemoryOptimizediiiiPfS_S_fiffiPdS0_S0_S0_S0_fffiiS_S_S_S_S_S_S_S_S_PiS1_S1_S_ii_param_4,
	.param .u64 .ptr .align 1 _Z30variogramKernelMemoryOptimizediiiiPfS_S_fiffiPdS0_S0_S0_S0_fffiiS_S_S_S_S_S_S_S_S_PiS1_S1_S_ii_param_5,
	.param .u64 .ptr .align 1 _Z30variogramKernelMemoryOptimizediiiiPfS_S_fiffiPdS0_S0_S0_S0_fffiiS_S_S_S_S_S_S_S_S_PiS1_S1_S_ii_param_6,
	.param .f32 _Z30variogramKernelMemoryOptimizediiiiPfS_S_fiffiPdS0_S0_S0_S0_fffiiS_S_S_S_S_S_S_S_S_PiS1_S1_S_ii_param_7,
	.param .u32 _Z30variogramKernelMemoryOptimizediiiiPfS_S_fiffiPdS0_S0_S0_S0_fffiiS_S_S_S_S_S_S_S_S_PiS1_S1_S_ii_param_8,
	.param .f32 _Z30variogramKernelMemoryOptimizediiiiPfS_S_fiffiPdS0_S0_S0_S0_fffiiS_S_S_S_S_S_S_S_S_PiS1_S1_S_ii_param_9,
	.param .f32 _Z30variogramKernelMemoryOptimizediiiiPfS_S_fiffiPdS0_S0_S0_S0_fffiiS_S_S_S_S_S_S_S_S_PiS1_S1_S_ii_param_10,
	.param .u32 _Z30variogramKernelMemoryOptimizediiiiPfS_S_fiffiPdS0_S0_S0_S0_fffiiS_S_S_S_S_S_S_S_S_PiS1_S1_S_ii_param_11,
	.param .u64 .ptr .align 1 _Z30variogramKernelMemoryOptimizediiiiPfS_S_fiffiPdS0_S0_S0_S0_fffiiS_S_S_S_S_S_S_S_S_PiS1_S1_S_ii_param_12,
	.param .u64 .ptr .align 1 _Z30variogramKernelMemoryOptimizediiiiPfS_S_fiffiPdS0_S0_S0_S0_fffiiS_S_S_S_S_S_S_S_S_PiS1_S1_S_ii_param_13,
	.param .u64 .ptr .align 1 _Z30variogramKernelMemoryOptimizediiiiPfS_S_fiffiPdS0_S0_S0_S0_fffiiS_S_S_S_S_S_S_S_S_PiS1_S1_S_ii_param_14,
	.param .u64 .ptr .align 1 _Z30variogramKernelMemoryOptimizediiiiPfS_S_fiffiPdS0_S0_S0_S0_fffiiS_S_S_S_S_S_S_S_S_PiS1_S1_S_ii_param_15,
	.param .u64 .ptr .align 1 _Z30variogramKernelMemoryOptimizediiiiPfS_S_fiffiPdS0_S0_S0_S0_fffiiS_S_S_S_S_S_S_S_S_PiS1_S1_S_ii_param_16,
	.param .f32 _Z30variogramKernelMemoryOptimizediiiiPfS_S_fiffiPdS0_S0_S0_S0_fffiiS_S_S_S_S_S_S_S_S_PiS1_S1_S_ii_param_17,
	.param .f32 _Z30variogramKernelMemoryOptimizediiiiPfS_S_fiffiPdS0_S0_S0_S0_fffiiS_S_S_S_S_S_S_S_S_PiS1_S1_S_ii_param_18,
	.param .f32 _Z30variogramKernelMemoryOptimizediiiiPfS_S_fiffiPdS0_S0_S0_S0_fffiiS_S_S_S_S_S_S_S_S_PiS1_S1_S_ii_param_19,
	.param .u32 _Z30variogramKernelMemoryOptimizediiiiPfS_S_fiffiPdS0_S0_S0_S0_fffiiS_S_S_S_S_S_S_S_S_PiS1_S1_S_ii_param_20,
	.param .u32 _Z30variogramKernelMemoryOptimizediiiiPfS_S_fiffiPdS0_S0_S0_S0_fffiiS_S_S_S_S_S_S_S_S_PiS1_S1_S_ii_param_21,
	.param .u64 .ptr .align 1 _Z30variogramKernelMemoryOptimizediiiiPfS_S_fiffiPdS0_S0_S0_S0_fffiiS_S_S_S_S_S_S_S_S_PiS1_S1_S_ii_param_22,
	.param .u64 .ptr .align 1 _Z30variogramKernelMemoryOptimizediiiiPfS_S_fiffiPdS0_S0_S0_S0_fffiiS_S_S_S_S_S_S_S_S_PiS1_S1_S_ii_param_23,
	.param .u64 .ptr .align 1 _Z30variogramKernelMemoryOptimizediiiiPfS_S_fiffiPdS0_S0_S0_S0_fffiiS_S_S_S_S_S_S_S_S_PiS1_S1_S_ii_param_24,
	.param .u64 .ptr .align 1 _Z30variogramKernelMemoryOptimizediiiiPfS_S_fiffiPdS0_S0_S0_S0_fffiiS_S_S_S_S_S_S_S_S_PiS1_S1_S_ii_param_25,
	.param .u64 .ptr .align 1 _Z30variogramKernelMemoryOptimizediiiiPfS_S_fiffiPdS0_S0_S0_S0_fffiiS_S_S_S_S_S_S_S_S_PiS1_S1_S_ii_param_26,
	.param .u64 .ptr .align 1 _Z30variogramKernelMemoryOptimizediiiiPfS_S_fiffiPdS0_S0_S0_S0_fffiiS_S_S_S_S_S_S_S_S_PiS1_S1_S_ii_param_27,
	.param .u64 .ptr .align 1 _Z30variogramKernelMemoryOptimizediiiiPfS_S_fiffiPdS0_S0_S0_S0_fffiiS_S_S_S_S_S_S_S_S_PiS1_S1_S_ii_param_28,
	.param .u64 .ptr .align 1 _Z30variogramKernelMemoryOptimizediiiiPfS_S_fiffiPdS0_S0_S0_S0_fffiiS_S_S_S_S_S_S_S_S_PiS1_S1_S_ii_param_29,
	.param .u64 .ptr .align 1 _Z30variogramKernelMemoryOptimizediiiiPfS_S_fiffiPdS0_S0_S0_S0_fffiiS_S_S_S_S_S_S_S_S_PiS1_S1_S_ii_param_30,
	.param .u64 .ptr .align 1 _Z30variogramKernelMemoryOptimizediiiiPfS_S_fiffiPdS0_S0_S0_S0_fffiiS_S_S_S_S_S_S_S_S_PiS1_S1_S_ii_param_31,
	.param .u64 .ptr .align 1 _Z30variogramKernelMemoryOptimizediiiiPfS_S_fiffiPdS0_S0_S0_S0_fffiiS_S_S_S_S_S_S_S_S_PiS1_S1_S_ii_param_32,
	.param .u64 .ptr .align 1 _Z30variogramKernelMemoryOptimizediiiiPfS_S_fiffiPdS0_S0_S0_S0_fffiiS_S_S_S_S_S_S_S_S_PiS1_S1_S_ii_param_33,
	.param .u64 .ptr .align 1 _Z30variogramKernelMemoryOptimizediiiiPfS_S_fiffiPdS0_S0_S0_S0_fffiiS_S_S_S_S_S_S_S_S_PiS1_S1_S_ii_param_34,
	.param .u32 _Z30variogramKernelMemoryOptimizediiiiPfS_S_fiffiPdS0_S0_S0_S0_fffiiS_S_S_S_S_S_S_S_S_PiS1_S1_S_ii_param_35,
	.param .u32 _Z30variogramKernelMemoryOptimizediiiiPfS_S_fiffiPdS0_S0_S0_S0_fffiiS_S_S_S_S_S_S_S_S_PiS1_S1_S_ii_param_36
)
{
	.reg .pred 	%p<551>;
	.reg .b32 	%r<998>;
	.reg .b32 	%f<1328>;
	.reg .b64 	%rd<324>;
	.reg .b64 	%fd<11>;

	ld.param.u32 	%r373, [_Z30variogramKernelMemoryOptimizediiiiPfS_S_fiffiPdS0_S0_S0_S0_fffiiS_S_S_S_S_S_S_S_S_PiS1_S1_S_ii_param_0];
	ld.param.u32 	%r367, [_Z30variogramKernelMemoryOptimizediiiiPfS_S_fiffiPdS0_S0_S0_S0_fffiiS_S_S_S_S_S_S_S_S_PiS1_S1_S_ii_param_2];
	ld.param.u64 	%rd31, [_Z30variogramKernelMemoryOptimizediiiiPfS_S_fiffiPdS0_S0_S0_S0_fffiiS_S_S_S_S_S_S_S_S_PiS1_S1_S_ii_param_4];
	ld.param.u64 	%rd32, [_Z30variogramKernelMemoryOptimizediiiiPfS_S_fiffiPdS0_S0_S0_S0_fffiiS_S_S_S_S_S_S_S_S_PiS1_S1_S_ii_param_5];
	ld.param.u64 	%rd33, [_Z30variogramKernelMemoryOptimizediiiiPfS_S_fiffiPdS0_S0_S0_S0_fffiiS_S_S_S_S_S_S_S_S_PiS1_S1_S_ii_param_6];
	ld.param.f32 	%f226, [_Z30variogramKernelMemoryOptimizediiiiPfS_S_fiffiPdS0_S0_S0_S0_fffiiS_S_S_S_S_S_S_S_S_PiS1_S1_S_ii_param_7];
	ld.param.u32 	%r368, [_Z30variogramKernelMemoryOptimizediiiiPfS_S_fiffiPdS0_S0_S0_S0_fffiiS_S_S_S_S_S_S_S_S_PiS1_S1_S_ii_param_8];
	ld.param.f32 	%f227, [_Z30variogramKernelMemoryOptimizediiiiPfS_S_fiffiPdS0_S0_S0_S0_fffiiS_S_S_S_S_S_S_S_S_PiS1_S1_S_ii_param_9];
	ld.param.f32 	%f228, [_Z30variogramKernelMemoryOptimizediiiiPfS_S_fiffiPdS0_S0_S0_S0_fffiiS_S_S_S_S_S_S_S_S_PiS1_S1_S_ii_param_10];
	ld.param.u32 	%r369, [_Z30variogramKernelMemoryOptimizediiiiPfS_S_fiffiPdS0_S0_S0_S0_fffiiS_S_S_S_S_S_S_S_S_PiS1_S1_S_ii_param_11];
	ld.param.u64 	%rd28, [_Z30variogramKernelMemoryOptimizediiiiPfS_S_fiffiPdS0_S0_S0_S0_fffiiS_S_S_S_S_S_S_S_S_PiS1_S1_S_ii_param_14];
	ld.param.u64 	%rd29, [_Z30variogramKernelMemoryOptimizediiiiPfS_S_fiffiPdS0_S0_S0_S0_fffiiS_S_S_S_S_S_S_S_S_PiS1_S1_S_ii_param_15];
	ld.param.u64 	%rd30, [_Z30variogramKernelMemoryOptimizediiiiPfS_S_fiffiPdS0_S0_S0_S0_fffiiS_S_S_S_S_S_S_S_S_PiS1_S1_S_ii_param_16];
	ld.param.f32 	%f229, [_Z30variogramKernelMemoryOptimizediiiiPfS_S_fiffiPdS0_S0_S0_S0_fffiiS_S_S_S_S_S_S_S_S_PiS1_S1_S_ii_param_17];
	ld.param.f32 	%f230, [_Z30variogramKernelMemoryOptimizediiiiPfS_S_fiffiPdS0_S0_S0_S0_fffiiS_S_S_S_S_S_S_S_S_PiS1_S1_S_ii_param_18];
	ld.param.f32 	%f231, [_Z30variogramKernelMemoryOptimizediiiiPfS_S_fiffiPdS0_S0_S0_S0_fffiiS_S_S_S_S_S_S_S_S_PiS1_S1_S_ii_param_19];
	ld.param.u32 	%r370, [_Z30variogramKernelMemoryOptimizediiiiPfS_S_fiffiPdS0_S0_S0_S0_fffiiS_S_S_S_S_S_S_S_S_PiS1_S1_S_ii_param_20];
	ld.param.u32 	%r371, [_Z30variogramKernelMemoryOptimizediiiiPfS_S_fiffiPdS0_S0_S0_S0_fffiiS_S_S_S_S_S_S_S_S_PiS1_S1_S_ii_param_21];
	ld.param.u64 	%rd34, [_Z30variogramKernelMemoryOptimizediiiiPfS_S_fiffiPdS0_S0_S0_S0_fffiiS_S_S_S_S_S_S_S_S_PiS1_S1_S_ii_param_22];
	ld.param.u64 	%rd35, [_Z30variogramKernelMemoryOptimizediiiiPfS_S_fiffiPdS0_S0_S0_S0_fffiiS_S_S_S_S_S_S_S_S_PiS1_S1_S_ii_param_23];
	ld.param.u64 	%rd36, [_Z30variogramKernelMemoryOptimizediiiiPfS_S_fiffiPdS0_S0_S0_S0_fffiiS_S_S_S_S_S_S_S_S_PiS1_S1_S_ii_param_24];
	ld.param.u64 	%rd37, [_Z30variogramKernelMemoryOptimizediiiiPfS_S_fiffiPdS0_S0_S0_S0_fffiiS_S_S_S_S_S_S_S_S_PiS1_S1_S_ii_param_25];
	ld.param.u64 	%rd38, [_Z30variogramKernelMemoryOptimizediiiiPfS_S_fiffiPdS0_S0_S0_S0_fffiiS_S_S_S_S_S_S_S_S_PiS1_S1_S_ii_param_26];
	ld.param.u64 	%rd39, [_Z30variogramKernelMemoryOptimizediiiiPfS_S_fiffiPdS0_S0_S0_S0_fffiiS_S_S_S_S_S_S_S_S_PiS1_S1_S_ii_param_27];
	ld.param.u64 	%rd40, [_Z30variogramKernelMemoryOptimizediiiiPfS_S_fiffiPdS0_S0_S0_S0_fffiiS_S_S_S_S_S_S_S_S_PiS1_S1_S_ii_param_28];
	ld.param.u64 	%rd41, [_Z30variogramKernelMemoryOptimizediiiiPfS_S_fiffiPdS0_S0_S0_S0_fffiiS_S_S_S_S_S_S_S_S_PiS1_S1_S_ii_param_29];
	ld.param.u64 	%rd42, [_Z30variogramKernelMemoryOptimizediiiiPfS_S_fiffiPdS0_S0_S0_S0_fffiiS_S_S_S_S_S_S_S_S_PiS1_S1_S_ii_param_30];
	ld.param.u64 	%rd43, [_Z30variogramKernelMemoryOptimizediiiiPfS_S_fiffiPdS0_S0_S0_S0_fffiiS_S_S_S_S_S_S_S_S_PiS1_S1_S_ii_param_31];
	ld.param.u64 	%rd44, [_Z30variogramKernelMemoryOptimizediiiiPfS_S_fiffiPdS0_S0_S0_S0_fffiiS_S_S_S_S_S_S_S_S_PiS1_S1_S_ii_param_32];
	ld.param.u64 	%rd45, [_Z30variogramKernelMemoryOptimizediiiiPfS_S_fiffiPdS0_S0_S0_S0_fffiiS_S_S_S_S_S_S_S_S_PiS1_S1_S_ii_param_33];
	ld.param.u64 	%rd46, [_Z30variogramKernelMemoryOptimizediiiiPfS_S_fiffiPdS0_S0_S0_S0_fffiiS_S_S_S_S_S_S_S_S_PiS1_S1_S_ii_param_34];
	ld.param.u32 	%r374, [_Z30variogramKernelMemoryOptimizediiiiPfS_S_fiffiPdS0_S0_S0_S0_fffiiS_S_S_S_S_S_S_S_S_PiS1_S1_S_ii_param_35];
	ld.param.u32 	%r372, [_Z30variogramKernelMemoryOptimizediiiiPfS_S_fiffiPdS0_S0_S0_S0_fffiiS_S_S_S_S_S_S_S_S_PiS1_S1_S_ii_param_36];
	cvta.to.global.u64 	%rd1, %rd45;
	cvta.to.global.u64 	%rd2, %rd46;
	cvta.to.global.u64 	%rd3, %rd44;
	cvta.to.global.u64 	%rd4, %rd43;
	cvta.to.global.u64 	%rd5, %rd42;
	cvta.to.global.u64 	%rd6, %rd41;
	cvta.to.global.u64 	%rd7, %rd39;
	cvta.to.global.u64 	%rd8, %rd36;
	cvta.to.global.u64 	%rd9, %rd37;
	cvta.to.global.u64 	%rd10, %rd40;
	cvta.to.global.u64 	%rd11, %rd38;
	cvta.to.global.u64 	%rd12, %rd35;
	cvta.to.global.u64 	%rd13, %rd34;
	cvta.to.global.u64 	%rd14, %rd33;
	cvta.to.global.u64 	%rd15, %rd32;
	cvta.to.global.u64 	%rd16, %rd31;
	mov.u32 	%r375, %tid.x;
	mov.u32 	%r376, %tid.y;
	mov.u32 	%r377, %ctaid.x;
	mov.u32 	%r378, %ctaid.y;
	mov.u32 	%r379, %ntid.x;
	mov.u32 	%r380, %ntid.y;
	mad.lo.s32 	%r911, %r377, %r379, %r375;
	mad.lo.s32 	%r2, %r378, %r380, %r376;
	mad.lo.s32 	%r3, %r379, %r376, %r375;
	shr.u32 	%r381, %r373, 31;
	add.s32 	%r382, %r373, %r381;
	shr.s32 	%r4, %r382, 1;
	rem.s32 	%r5, %r376, %r374;
	mul.lo.s32 	%r6, %r379, %r380;
	mul.lo.s32 	%r7, %r374, %r369;
	shl.b32 	%r8, %r369, 2;
	mul.lo.s32 	%r9, %r8, %r374;
	setp.ge.s32 	%p9, %r3, %r7;
	@%p9 bra 	$L__BB0_7;
	add.s32 	%r383, %r3, %r6;
	max.u32 	%r384, %r7, %r383;
	setp.lt.u32 	%p10, %r383, %r7;
	selp.u32 	%r385, 1, 0, %p10;
	add.s32 	%r386, %r383, %r385;
	sub.s32 	%r387, %r384, %r386;
	div.u32 	%r388, %r387, %r6;
	add.s32 	%r10, %r388, %r385;
	and.b32  	%r389, %r10, 3;
	setp.eq.s32 	%p11, %r389, 3;
	mov.u32 	%r909, %r3;
	@%p11 bra 	$L__BB0_4;
	add.s32 	%r391, %r10, 1;
	and.b32  	%r11, %r391, 3;
	mov.b32 	%r908, 0;
	mov.u32 	%r909, %r3;
$L__BB0_3:
	.pragma "nounroll";
	shl.b32 	%r392, %r909, 2;
	mov.u32 	%r393, buffer;
	add.s32 	%r394, %r393, %r392;
	mov.b32 	%r395, 0;
	st.shared.u32 	[%r394], %r395;
	add.s32 	%r396, %r394, %r9;
	st.shared.u32 	[%r396], %r395;
	add.s32 	%r397, %r396, %r9;
	st.shared.u32 	[%r397], %r395;
	add.s32 	%r398, %r397, %r9;
	st.shared.u32 	[%r398], %r395;
	add.s32 	%r399, %r398, %r9;
	st.shared.u32 	[%r399], %r395;
	add.s32 	%r909, %r909, %r6;
	add.s32 	%r908, %r908, 1;
	setp.ne.s32 	%p12, %r908, %r11;
	@%p12 bra 	$L__BB0_3;
$L__BB0_4:
	setp.lt.u32 	%p13, %r10, 3;
	@%p13 bra 	$L__BB0_7;
	mov.u32 	%r401, buffer;
	shl.b32 	%r408, %r6, 2;
$L__BB0_6:
	shl.b32 	%r400, %r909, 2;
	add.s32 	%r402, %r401, %r400;
	mov.b32 	%r403, 0;
	st.shared.u32 	[%r402], %r403;
	add.s32 	%r404, %r402, %r9;
	st.shared.u32 	[%r404], %r403;
	add.s32 	%r405, %r404, %r9;
	st.shared.u32 	[%r405], %r403;
	add.s32 	%r406, %r405, %r9;
	st.shared.u32 	[%r406], %r403;
	add.s32 	%r407, %r406, %r9;
	st.shared.u32 	[%r407], %r403;
	add.s32 	%r409, %r402, %r408;
	st.shared.u32 	[%r409], %r403;
	add.s32 	%r410, %r409, %r9;
	st.shared.u32 	[%r410], %r403;
	add.s32 	%r411, %r410, %r9;
	st.shared.u32 	[%r411], %r403;
	add.s32 	%r412, %r411, %r9;
	st.shared.u32 	[%r412], %r403;
	add.s32 	%r413, %r412, %r9;
	st.shared.u32 	[%r413], %r403;
	add.s32 	%r414, %r409, %r408;
	st.shared.u32 	[%r414], %r403;
	add.s32 	%r415, %r414, %r9;
	st.shared.u32 	[%r415], %r403;
	add.s32 	%r416, %r415, %r9;
	st.shared.u32 	[%r416], %r403;
	add.s32 	%r417, %r416, %r9;
	st.shared.u32 	[%r417], %r403;
	add.s32 	%r418, %r417, %r9;
	st.shared.u32 	[%r418], %r403;
	add.s32 	%r419, %r414, %r408;
	st.shared.u32 	[%r419], %r403;
	add.s32 	%r420, %r419, %r9;
	st.shared.u32 	[%r420], %r403;
	add.s32 	%r421, %r420, %r9;
	st.shared.u32 	[%r421], %r403;
	add.s32 	%r422, %r421, %r9;
	st.shared.u32 	[%r422], %r403;
	add.s32 	%r423, %r422, %r9;
	st.shared.u32 	[%r423], %r403;
	add.s32 	%r909, %r408, %r909;
	setp.lt.s32 	%p14, %r909, %r7;
	@%p14 bra 	$L__BB0_6;
$L__BB0_7:
	shl.b32 	%r424, %r7, 2;
	add.s32 	%r425, %r424, %r424;
	mov.u32 	%r426, buffer;
	add.s32 	%r427, %r426, %r424;
	add.s32 	%r19, %r427, %r425;
	add.s32 	%r20, %r19, %r424;
	bar.sync 	0;
	max.s32 	%r428, %r911, %r2;
	setp.ge.s32 	%p15, %r428, %r372;
	setp.ge.s32 	%p16, %r911, %r4;
	or.pred  	%p17, %p15, %p16;
	@%p17 bra 	$L__BB0_364;
	add.s32 	%r21, %r368, 2;
	mul.lo.s32 	%r22, %r5, %r369;
	max.s32 	%r429, %r21, 2;
	add.s32 	%r430, %r429, -1;
	and.b32  	%r23, %r430, 3;
	and.b32  	%r24, %r430, -4;
	neg.s32 	%r25, %r24;
$L__BB0_9:
	setp.ge.u32 	%p18, %r2, %r4;
	@%p18 bra 	$L__BB0_363;
	add.s32 	%r27, %r911, %r4;
	mul.wide.s32 	%rd47, %r27, 4;
	add.s64 	%rd17, %rd16, %rd47;
	add.s64 	%rd18, %rd15, %rd47;
	add.s64 	%rd19, %rd14, %rd47;
	mul.wide.s32 	%rd48, %r911, 4;
	add.s64 	%rd20, %rd16, %rd48;
	add.s64 	%rd21, %rd15, %rd48;
	add.s64 	%rd22, %rd14, %rd48;
	mov.u32 	%r912, %r2;
$L__BB0_11:
	mul.wide.s32 	%rd49, %r912, 4;
	add.s64 	%rd23, %rd16, %rd49;
	ld.global.f32 	%f232, [%rd23];
	ld.global.f32 	%f233, [%rd17];
	sub.f32 	%f1, %f232, %f233;
	add.s64 	%rd24, %rd15, %rd49;
	ld.global.f32 	%f234, [%rd24];
	ld.global.f32 	%f235, [%rd18];
	sub.f32 	%f2, %f234, %f235;
	add.s64 	%rd25, %rd14, %rd49;
	ld.global.f32 	%f236, [%rd25];
	ld.global.f32 	%f237, [%rd19];
	sub.f32 	%f3, %f236, %f237;
	mul.f32 	%f238, %f2, %f2;
	fma.rn.f32 	%f4, %f1, %f1, %f238;
	fma.rn.f32 	%f5, %f3, %f3, %f4;
	setp.gtu.f32 	%p19, %f5, %f229;
	@%p19 bra 	$L__BB0_99;
	setp.lt.s32 	%p20, %r368, 0;
	sqrt.rn.f32 	%f6, %f5;
	setp.le.f32 	%p21, %f6, %f226;
	or.pred  	%p22, %p21, %p20;
	selp.b32 	%r922, 1, -1, %p21;
	mov.u32 	%r923, %r922;
	@%p22 bra 	$L__BB0_21;
	setp.lt.s32 	%p23, %r21, 5;
	mov.b32 	%r923, -1;
	mov.b32 	%r919, 2;
	mov.u32 	%r922, %r923;
	@%p23 bra 	$L__BB0_17;
	mov.b32 	%r923, -1;
	mov.b32 	%r914, 5;
	mov.u32 	%r913, %r25;
$L__BB0_15:
	add.s32 	%r436, %r914, -3;
	add.s32 	%r437, %r914, -5;
	cvt.rn.f32.s32 	%f239, %r437;
	mul.f32 	%f240, %f227, %f239;
	sub.f32 	%f241, %f240, %f228;
	setp.ltu.f32 	%p24, %f6, %f241;
	add.f32 	%f242, %f228, %f240;
	setp.gtu.f32 	%p25, %f6, %f242;
	or.pred  	%p26, %p24, %p25;
	setp.lt.s32 	%p27, %r922, 0;
	selp.b32 	%r438, %r436, %r922, %p27;
	selp.b32 	%r439, %r922, %r438, %p26;
	selp.b32 	%r440, %r923, %r436, %p26;
	add.s32 	%r441, %r914, -2;
	add.s32 	%r442, %r914, -4;
	cvt.rn.f32.s32 	%f243, %r442;
	mul.f32 	%f244, %f227, %f243;
	sub.f32 	%f245, %f244, %f228;
	setp.ltu.f32 	%p28, %f6, %f245;
	add.f32 	%f246, %f228, %f244;
	setp.gtu.f32 	%p29, %f6, %f246;
	or.pred  	%p30, %p28, %p29;
	setp.lt.s32 	%p31, %r439, 0;
	selp.b32 	%r443, %r441, %r439, %p31;
	selp.b32 	%r444, %r439, %r443, %p30;
	selp.b32 	%r445, %r440, %r441, %p30;
	add.s32 	%r446, %r914, -1;
	cvt.rn.f32.s32 	%f247, %r436;
	mul.f32 	%f248, %f227, %f247;
	sub.f32 	%f249, %f248, %f228;
	setp.ltu.f32 	%p32, %f6, %f249;
	add.f32 	%f250, %f228, %f248;
	setp.gtu.f32 	%p33, %f6, %f250;
	or.pred  	%p34, %p32, %p33;
	setp.lt.s32 	%p35, %r444, 0;
	selp.b32 	%r447, %r446, %r444, %p35;
	selp.b32 	%r448, %r444, %r447, %p34;
	selp.b32 	%r449, %r445, %r446, %p34;
	cvt.rn.f32.s32 	%f251, %r441;
	mul.f32 	%f252, %f227, %f251;
	sub.f32 	%f253, %f252, %f228;
	setp.ltu.f32 	%p36, %f6, %f253;
	add.f32 	%f254, %f228, %f252;
	setp.gtu.f32 	%p37, %f6, %f254;
	or.pred  	%p38, %p36, %p37;
	setp.lt.s32 	%p39, %r448, 0;
	selp.b32 	%r450, %r914, %r448, %p39;
	selp.b32 	%r922, %r448, %r450, %p38;
	selp.b32 	%r923, %r449, %r914, %p38;
	add.s32 	%r914, %r914, 4;
	add.s32 	%r913, %r913, 4;
	setp.ne.s32 	%p40, %r913, 0;
	@%p40 bra 	$L__BB0_15;
	add.s32 	%r919, %r914, -3;
$L__BB0_17:
	setp.eq.s32 	%p41, %r23, 0;
	@%p41 bra 	$L__BB0_21;
	setp.eq.s32 	%p42, %r23, 1;
	add.s32 	%r451, %r919, -2;
	cvt.rn.f32.s32 	%f255, %r451;
	mul.f32 	%f256, %f227, %f255;
	sub.f32 	%f257, %f256, %f228;
	setp.ltu.f32 	%p43, %f6, %f257;
	add.f32 	%f258, %f228, %f256;
	setp.gtu.f32 	%p44, %f6, %f258;
	or.pred  	%p45, %p43, %p44;
	setp.lt.s32 	%p46, %r922, 0;
	selp.b32 	%r452, %r919, %r922, %p46;
	selp.b32 	%r922, %r922, %r452, %p45;
	selp.b32 	%r923, %r923, %r919, %p45;
	@%p42 bra 	$L__BB0_21;
	setp.eq.s32 	%p47, %r23, 2;
	add.s32 	%r453, %r919, 1;
	add.s32 	%r454, %r919, -1;
	cvt.rn.f32.s32 	%f259, %r454;
	mul.f32 	%f260, %f227, %f259;
	sub.f32 	%f261, %f260, %f228;
	setp.ltu.f32 	%p48, %f6, %f261;
	add.f32 	%f262, %f228, %f260;
	setp.gtu.f32 	%p49, %f6, %f262;
	or.pred  	%p50, %p48, %p49;
	setp.lt.s32 	%p51, %r922, 0;
	selp.b32 	%r455, %r453, %r922, %p51;
	selp.b32 	%r922, %r922, %r455, %p50;
	selp.b32 	%r923, %r923, %r453, %p50;
	@%p47 bra 	$L__BB0_21;
	add.s32 	%r456, %r919, 2;
	cvt.rn.f32.s32 	%f263, %r919;
	mul.f32 	%f264, %f227, %f263;
	sub.f32 	%f265, %f264, %f228;
	setp.ltu.f32 	%p52, %f6, %f265;
	add.f32 	%f266, %f228, %f264;
	setp.gtu.f32 	%p53, %f6, %f266;
	or.pred  	%p54, %p52, %p53;
	setp.lt.s32 	%p55, %r922, 0;
	selp.b32 	%r457, %r456, %r922, %p55;
	selp.b32 	%r922, %r922, %r457, %p54;
	selp.b32 	%r923, %r923, %r456, %p54;
$L__BB0_21:
	setp.lt.s32 	%p56, %r370, 1;
	setp.lt.s32 	%p57, %r923, 0;
	or.pred  	%p58, %p57, %p56;
	@%p58 bra 	$L__BB0_99;
	setp.ge.f32 	%p59, %f4, 0f00000000;
	selp.f32 	%f268, %f4, 0f00000000, %p59;
	sqrt.rn.f32 	%f7, %f268;
	neg.f32 	%f8, %f7;
	add.s32 	%r52, %r923, 1;
	sub.s32 	%r459, %r52, %r922;
	sub.s32 	%r53, %r923, %r922;
	and.b32  	%r54, %r459, 3;
	add.s32 	%r55, %r922, 1;
	add.s32 	%r56, %r922, 2;
	add.s32 	%r57, %r922, 3;
	mov.b32 	%r924, 0;
$L__BB0_23:
	setp.lt.f32 	%p60, %f7, %f226;
	mov.f32 	%f1262, 0f3F800000;
	@%p60 bra 	$L__BB0_25;
	mul.wide.u32 	%rd50, %r924, 4;
	add.s64 	%rd51, %rd13, %rd50;
	ld.global.f32 	%f270, [%rd51];
	add.s64 	%rd52, %rd12, %rd50;
	ld.global.f32 	%f271, [%rd52];
	mul.f32 	%f272, %f2, %f271;
	fma.rn.f32 	%f273, %f1, %f270, %f272;
	div.rn.f32 	%f1262, %f273, %f7;
$L__BB0_25:
	abs.f32 	%f274, %f1262;
	mul.wide.u32 	%rd53, %r924, 4;
	add.s64 	%rd54, %rd11, %rd53;
	ld.global.f32 	%f275, [%rd54];
	setp.ltu.f32 	%p61, %f274, %f275;
	@%p61 bra 	$L__BB0_98;
	mul.wide.u32 	%rd55, %r924, 4;
	add.s64 	%rd56, %rd13, %rd55;
	ld.global.f32 	%f276, [%rd56];
	mul.f32 	%f277, %f2, %f276;
	add.s64 	%rd57, %rd12, %rd55;
	ld.global.f32 	%f278, [%rd57];
	mul.f32 	%f279, %f1, %f278;
	sub.f32 	%f280, %f277, %f279;
	abs.f32 	%f281, %f280;
	add.s64 	%rd58, %rd10, %rd55;
	ld.global.f32 	%f282, [%rd58];
	setp.geu.f32 	%p62, %f281, %f282;
	@%p62 bra 	$L__BB0_98;
	setp.eq.s32 	%p63, %r922, 1;
	setp.lt.f32 	%p64, %f1262, 0f00000000;
	selp.f32 	%f13, %f8, %f7, %p64;
	mul.wide.u32 	%rd59, %r924, 4;
	add.s64 	%rd60, %rd9, %rd59;
	add.s64 	%rd61, %rd8, %rd59;
	ld.global.f32 	%f14, [%rd60];
	ld.global.f32 	%f15, [%rd61];
	mov.f32 	%f1263, 0f00000000;
	@%p63 bra 	$L__BB0_29;
	mul.f32 	%f284, %f3, %f15;
	fma.rn.f32 	%f285, %f13, %f14, %f284;
	div.rn.f32 	%f1263, %f285, %f6;
$L__BB0_29:
	mul.f32 	%f286, %f3, %f14;
	mul.f32 	%f287, %f13, %f15;
	sub.f32 	%f18, %f286, %f287;
	abs.f32 	%f288, %f1263;
	mul.wide.u32 	%rd62, %r924, 4;
	add.s64 	%rd63, %rd7, %rd62;
	ld.global.f32 	%f289, [%rd63];
	setp.ltu.f32 	%p65, %f288, %f289;
	@%p65 bra 	$L__BB0_98;
	abs.f32 	%f290, %f18;
	mul.wide.u32 	%rd64, %r924, 4;
	add.s64 	%rd65, %rd6, %rd64;
	ld.global.f32 	%f291, [%rd65];
	setp.gtu.f32 	%p66, %f290, %f291;
	@%p66 bra 	$L__BB0_98;
	setp.lt.s32 	%p67, %r371, 1;
	@%p67 bra 	$L__BB0_98;
	mul.wide.u32 	%rd66, %r924, 4;
	add.s64 	%rd67, %rd5, %rd66;
	ld.global.f32 	%f292, [%rd67];
	setp.ltu.f32 	%p68, %f292, 0f42B40000;
	setp.ge.f32 	%p69, %f1262, 0f00000000;
	setp.ge.f32 	%p70, %f1263, 0f00000000;
	and.pred  	%p1, %p69, %p70;
	mul.lo.s32 	%r59, %r924, %r371;
	@%p68 bra 	$L__BB0_71;
	mov.b32 	%r925, 0;
$L__BB0_34:
	mul.wide.u32 	%rd68, %r925, 4;
	add.s64 	%rd69, %rd4, %rd68;
	ld.global.u32 	%r61, [%rd69];
	@%p1 bra 	$L__BB0_36;
	mul.wide.u32 	%rd70, %r925, 4;
	add.s64 	%rd71, %rd3, %rd70;
	ld.global.u32 	%r461, [%rd71];
	add.s32 	%r462, %r461, -1;
	mul.lo.s32 	%r463, %r462, %r367;
	add.s32 	%r464, %r463, %r27;
	mul.wide.s32 	%rd72, %r464, 4;
	add.s64 	%rd73, %rd2, %rd72;
	add.s64 	%rd74, %rd1, %rd70;
	ld.global.u32 	%r465, [%rd74];
	add.s32 	%r466, %r465, -1;
	mul.lo.s32 	%r467, %r466, %r367;
	add.s32 	%r468, %r467, %r912;
	mul.wide.s32 	%rd75, %r468, 4;
	add.s64 	%rd76, %rd2, %rd75;
	ld.global.f32 	%f29, [%rd76];
	ld.global.f32 	%f27, [%rd73];
	add.s32 	%r469, %r467, %r27;
	mul.wide.s32 	%rd77, %r469, 4;
	add.s64 	%rd78, %rd2, %rd77;
	ld.global.f32 	%f1275, [%rd78];
	add.s32 	%r470, %r463, %r912;
	mul.wide.s32 	%rd79, %r470, 4;
	add.s64 	%rd80, %rd2, %rd79;
	ld.global.f32 	%f1274, [%rd80];
	bra.uni 	$L__BB0_37;
$L__BB0_36:
	mul.wide.u32 	%rd81, %r925, 4;
	add.s64 	%rd82, %rd3, %rd81;
	ld.global.u32 	%r471, [%rd82];
	add.s32 	%r472, %r471, -1;
	mul.lo.s32 	%r473, %r472, %r367;
	add.s32 	%r474, %r473, %r912;
	mul.wide.s32 	%rd83, %r474, 4;
	add.s64 	%rd84, %rd2, %rd83;
	add.s64 	%rd85, %rd1, %rd81;
	ld.global.u32 	%r475, [%rd85];
	add.s32 	%r476, %r475, -1;
	mul.lo.s32 	%r477, %r476, %r367;
	add.s32 	%r478, %r477, %r27;
	mul.wide.s32 	%rd86, %r478, 4;
	add.s64 	%rd87, %rd2, %rd86;
	ld.global.f32 	%f29, [%rd87];
	ld.global.f32 	%f27, [%rd84];
	add.s32 	%r479, %r477, %r912;
	mul.wide.s32 	%rd88, %r479, 4;
	add.s64 	%rd89, %rd2, %rd88;
	ld.global.f32 	%f1275, [%rd89];
	add.s32 	%r480, %r473, %r27;
	mul.wide.s32 	%rd90, %r480, 4;
	add.s64 	%rd91, %rd2, %rd90;
	ld.global.f32 	%f1274, [%rd91];
$L__BB0_37:
	setp.ge.f32 	%p71, %f29, %f231;
	setp.ge.f32 	%p72, %f27, %f231;
	and.pred  	%p73, %p71, %p72;
	setp.le.f32 	%p74, %f29, %f230;
	and.pred  	%p75, %p74, %p73;
	setp.le.f32 	%p76, %f27, %f230;
	and.pred  	%p77, %p75, %p76;
	setp.ne.s32 	%p78, %r61, 2;
	and.pred  	%p79, %p77, %p78;
	@%p79 bra 	$L__BB0_39;
	setp.ltu.f32 	%p80, %f1275, %f231;
	setp.ltu.f32 	%p81, %f1274, %f231;
	or.pred  	%p82, %p80, %p81;
	setp.gtu.f32 	%p83, %f1275, %f230;
	or.pred  	%p84, %p83, %p82;
	setp.gtu.f32 	%p85, %f1274, %f230;
	or.pred  	%p86, %p84, %p85;
	@%p86 bra 	$L__BB0_49;
$L__BB0_39:
	or.b32  	%r481, %r61, 4;
	setp.eq.s32 	%p87, %r481, 5;
	@%p87 bra 	$L__BB0_50;
	setp.gt.s32 	%p88, %r61, 8;
	@%p88 bra 	$L__BB0_50;
	setp.lt.s32 	%p90, %r923, %r922;
	or.pred  	%p91, %p78, %p90;
	@%p91 bra 	$L__BB0_49;
	setp.eq.s32 	%p92, %r54, 0;
	add.s32 	%r482, %r925, %r59;
	mul.lo.s32 	%r62, %r482, %r21;
	add.f32 	%f294, %f29, %f1275;
	mul.f32 	%f31, %f294, 0f3F000000;
	add.f32 	%f295, %f27, %f1274;
	mul.f32 	%f32, %f295, 0f3F000000;
	sub.f32 	%f296, %f1274, %f27;
	sub.f32 	%f297, %f29, %f1275;
	mul.f32 	%f33, %f296, %f297;
	mov.u32 	%r926, %r922;
	@%p92 bra 	$L__BB0_46;
	setp.eq.s32 	%p93, %r54, 1;
	add.s32 	%r483, %r22, %r62;
	add.s32 	%r484, %r483, %r922;
	shl.b32 	%r485, %r484, 2;
	mov.u32 	%r486, buffer;
	add.s32 	%r63, %r486, %r485;
	atom.shared.add.f32 	%f298, [%r63+-4], 0f3F800000;
	add.s32 	%r64, %r63, %r9;
	atom.shared.add.f32 	%f299, [%r64+-4], %f6;
	add.s32 	%r65, %r20, %r485;
	atom.shared.add.f32 	%f300, [%r65+-4], %f31;
	add.s32 	%r66, %r19, %r485;
	atom.shared.add.f32 	%f301, [%r66+-4], %f32;
	add.s32 	%r67, %r64, %r9;
	atom.shared.add.f32 	%f302, [%r67+-4], %f33;
	mov.u32 	%r926, %r55;
	@%p93 bra 	$L__BB0_46;
	setp.eq.s32 	%p94, %r54, 2;
	atom.shared.add.f32 	%f303, [%r63], 0f3F800000;
	atom.shared.add.f32 	%f304, [%r64], %f6;
	atom.shared.add.f32 	%f305, [%r65], %f31;
	atom.shared.add.f32 	%f306, [%r66], %f32;
	atom.shared.add.f32 	%f307, [%r67], %f33;
	mov.u32 	%r926, %r56;
	@%p94 bra 	$L__BB0_46;
	atom.shared.add.f32 	%f308, [%r63+4], 0f3F800000;
	atom.shared.add.f32 	%f309, [%r64+4], %f6;
	atom.shared.add.f32 	%f310, [%r65+4], %f31;
	atom.shared.add.f32 	%f311, [%r66+4], %f32;
	atom.shared.add.f32 	%f312, [%r67+4], %f33;
	mov.u32 	%r926, %r57;
$L__BB0_46:
	setp.lt.u32 	%p95, %r53, 3;
	@%p95 bra 	$L__BB0_49;
	add.s32 	%r69, %r22, %r62;
$L__BB0_48:
	add.s32 	%r487, %r69, %r926;
	shl.b32 	%r488, %r487, 2;
	mov.u32 	%r489, buffer;
	add.s32 	%r490, %r489, %r488;
	atom.shared.add.f32 	%f313, [%r490+-4], 0f3F800000;
	add.s32 	%r491, %r490, %r9;
	atom.shared.add.f32 	%f314, [%r491+-4], %f6;
	add.s32 	%r492, %r20, %r488;
	atom.shared.add.f32 	%f315, [%r492+-4], %f31;
	add.s32 	%r493, %r19, %r488;
	atom.shared.add.f32 	%f316, [%r493+-4], %f32;
	add.s32 	%r494, %r491, %r9;
	atom.shared.add.f32 	%f317, [%r494+-4], %f33;
	atom.shared.add.f32 	%f318, [%r490], 0f3F800000;
	atom.shared.add.f32 	%f319, [%r491], %f6;
	atom.shared.add.f32 	%f320, [%r492], %f31;
	atom.shared.add.f32 	%f321, [%r493], %f32;
	atom.shared.add.f32 	%f322, [%r494], %f33;
	atom.shared.add.f32 	%f323, [%r490+4], 0f3F800000;
	atom.shared.add.f32 	%f324, [%r491+4], %f6;
	atom.shared.add.f32 	%f325, [%r492+4], %f31;
	atom.shared.add.f32 	%f326, [%r493+4], %f32;
	atom.shared.add.f32 	%f327, [%r494+4], %f33;
	atom.shared.add.f32 	%f328, [%r490+8], 0f3F800000;
	atom.shared.add.f32 	%f329, [%r491+8], %f6;
	atom.shared.add.f32 	%f330, [%r492+8], %f31;
	atom.shared.add.f32 	%f331, [%r493+8], %f32;
	atom.shared.add.f32 	%f332, [%r494+8], %f33;
	add.s32 	%r926, %r926, 4;
	setp.eq.s32 	%p96, %r926, %r52;
	@%p96 bra 	$L__BB0_49;
	bra.uni 	$L__BB0_48;
$L__BB0_49:
	add.s32 	%r925, %r925, 1;
	setp.eq.s32 	%p116, %r925, %r371;
	@%p116 bra 	$L__BB0_98;
	bra.uni 	$L__BB0_34;
$L__BB0_50:
	setp.lt.s32 	%p97, %r923, %r922;
	@%p97 bra 	$L__BB0_49;
	setp.eq.s32 	%p98, %r54, 0;
	add.s32 	%r495, %r925, %r59;
	mul.lo.s32 	%r72, %r495, %r21;
	sub.f32 	%f333, %f27, %f29;
	mul.f32 	%f34, %f333, %f333;
	setp.ge.f32 	%p99, %f1275, %f231;
	setp.ge.f32 	%p100, %f1274, %f231;
	and.pred  	%p101, %p99, %p100;
	setp.lt.f32 	%p102, %f1275, %f230;
	and.pred  	%p103, %p102, %p101;
	setp.lt.f32 	%p104, %f1274, %f230;
	and.pred  	%p2, %p103, %p104;
	sub.f32 	%f334, %f1274, %f1275;
	mul.f32 	%f35, %f334, %f334;
	mov.u32 	%r928, %r922;
	@%p98 bra 	$L__BB0_60;
	add.s32 	%r496, %r22, %r72;
	add.s32 	%r497, %r496, %r922;
	shl.b32 	%r498, %r497, 2;
	mov.u32 	%r499, buffer;
	add.s32 	%r74, %r499, %r498;
	atom.shared.add.f32 	%f335, [%r74+-4], 0f3F800000;
	add.s32 	%r75, %r74, %r9;
	atom.shared.add.f32 	%f336, [%r75+-4], %f6;
	add.s32 	%r76, %r20, %r498;
	atom.shared.add.f32 	%f337, [%r76+-4], %f29;
	add.s32 	%r77, %r19, %r498;
	atom.shared.add.f32 	%f338, [%r77+-4], %f27;
	add.s32 	%r78, %r75, %r9;
	atom.shared.add.f32 	%f339, [%r78+-4], %f34;
	not.pred 	%p105, %p2;
	@%p105 bra 	$L__BB0_54;
	atom.shared.add.f32 	%f340, [%r74+-4], 0f3F800000;
	atom.shared.add.f32 	%f341, [%r75+-4], %f6;
	atom.shared.add.f32 	%f342, [%r76+-4], %f1275;
	atom.shared.add.f32 	%f343, [%r77+-4], %f1274;
	atom.shared.add.f32 	%f344, [%r78+-4], %f35;
$L__BB0_54:
	setp.eq.s32 	%p106, %r54, 1;
	mov.u32 	%r928, %r55;
	@%p106 bra 	$L__BB0_60;
	atom.shared.add.f32 	%f345, [%r74], 0f3F800000;
	atom.shared.add.f32 	%f346, [%r75], %f6;
	atom.shared.add.f32 	%f347, [%r76], %f29;
	atom.shared.add.f32 	%f348, [%r77], %f27;
	atom.shared.add.f32 	%f349, [%r78], %f34;
	@%p105 bra 	$L__BB0_57;
	atom.shared.add.f32 	%f350, [%r74], 0f3F800000;
	atom.shared.add.f32 	%f351, [%r75], %f6;
	atom.shared.add.f32 	%f352, [%r76], %f1275;
	atom.shared.add.f32 	%f353, [%r77], %f1274;
	atom.shared.add.f32 	%f354, [%r78], %f35;
$L__BB0_57:
	setp.eq.s32 	%p108, %r54, 2;
	mov.u32 	%r928, %r56;
	@%p108 bra 	$L__BB0_60;
	atom.shared.add.f32 	%f355, [%r74+4], 0f3F800000;
	atom.shared.add.f32 	%f356, [%r75+4], %f6;
	atom.shared.add.f32 	%f357, [%r76+4], %f29;
	atom.shared.add.f32 	%f358, [%r77+4], %f27;
	atom.shared.add.f32 	%f359, [%r78+4], %f34;
	mov.u32 	%r928, %r57;
	@%p105 bra 	$L__BB0_60;
	atom.shared.add.f32 	%f360, [%r74+4], 0f3F800000;
	atom.shared.add.f32 	%f361, [%r75+4], %f6;
	atom.shared.add.f32 	%f362, [%r76+4], %f1275;
	atom.shared.add.f32 	%f363, [%r77+4], %f1274;
	atom.shared.add.f32 	%f364, [%r78+4], %f35;
	mov.u32 	%r928, %r57;
$L__BB0_60:
	setp.lt.u32 	%p110, %r53, 3;
	@%p110 bra 	$L__BB0_49;
	add.s32 	%r80, %r22, %r72;
$L__BB0_62:
	add.s32 	%r500, %r80, %r928;
	shl.b32 	%r501, %r500, 2;
	mov.u32 	%r502, buffer;
	add.s32 	%r82, %r502, %r501;
	atom.shared.add.f32 	%f365, [%r82+-4], 0f3F800000;
	add.s32 	%r83, %r82, %r9;
	atom.shared.add.f32 	%f366, [%r83+-4], %f6;
	add.s32 	%r84, %r20, %r501;
	atom.shared.add.f32 	%f367, [%r84+-4], %f29;
	add.s32 	%r85, %r19, %r501;
	atom.shared.add.f32 	%f368, [%r85+-4], %f27;
	add.s32 	%r86, %r83, %r9;
	atom.shared.add.f32 	%f369, [%r86+-4], %f34;
	not.pred 	%p111, %p2;
	@%p111 bra 	$L__BB0_64;
	atom.shared.add.f32 	%f370, [%r82+-4], 0f3F800000;
	atom.shared.add.f32 	%f371, [%r83+-4], %f6;
	atom.shared.add.f32 	%f372, [%r84+-4], %f1275;
	atom.shared.add.f32 	%f373, [%r85+-4], %f1274;
	atom.shared.add.f32 	%f374, [%r86+-4], %f35;
$L__BB0_64:
	atom.shared.add.f32 	%f375, [%r82], 0f3F800000;
	atom.shared.add.f32 	%f376, [%r83], %f6;
	atom.shared.add.f32 	%f377, [%r84], %f29;
	atom.shared.add.f32 	%f378, [%r85], %f27;
	atom.shared.add.f32 	%f379, [%r86], %f34;
	@%p111 bra 	$L__BB0_66;
	atom.shared.add.f32 	%f380, [%r82], 0f3F800000;
	atom.shared.add.f32 	%f381, [%r83], %f6;
	atom.shared.add.f32 	%f382, [%r84], %f1275;
	atom.shared.add.f32 	%f383, [%r85], %f1274;
	atom.shared.add.f32 	%f384, [%r86], %f35;
$L__BB0_66:
	atom.shared.add.f32 	%f385, [%r82+4], 0f3F800000;
	atom.shared.add.f32 	%f386, [%r83+4], %f6;
	atom.shared.add.f32 	%f387, [%r84+4], %f29;
	atom.shared.add.f32 	%f388, [%r85+4], %f27;
	atom.shared.add.f32 	%f389, [%r86+4], %f34;
	@%p111 bra 	$L__BB0_68;
	atom.shared.add.f32 	%f390, [%r82+4], 0f3F800000;
	atom.shared.add.f32 	%f391, [%r83+4], %f6;
	atom.shared.add.f32 	%f392, [%r84+4], %f1275;
	atom.shared.add.f32 	%f393, [%r85+4], %f1274;
	atom.shared.add.f32 	%f394, [%r86+4], %f35;
$L__BB0_68:
	atom.shared.add.f32 	%f395, [%r82+8], 0f3F800000;
	atom.shared.add.f32 	%f396, [%r83+8], %f6;
	atom.shared.add.f32 	%f397, [%r84+8], %f29;
	atom.shared.add.f32 	%f398, [%r85+8], %f27;
	atom.shared.add.f32 	%f399, [%r86+8], %f34;
	@%p111 bra 	$L__BB0_70;
	atom.shared.add.f32 	%f400, [%r82+8], 0f3F800000;
	atom.shared.add.f32 	%f401, [%r83+8], %f6;
	atom.shared.add.f32 	%f402, [%r84+8], %f1275;
	atom.shared.add.f32 	%f403, [%r85+8], %f1274;
	atom.shared.add.f32 	%f404, [%r86+8], %f35;
$L__BB0_70:
	add.s32 	%r928, %r928, 4;
	setp.eq.s32 	%p115, %r928, %r52;
	@%p115 bra 	$L__BB0_49;
	bra.uni 	$L__BB0_62;
$L__BB0_71:
	mov.b32 	%r930, 0;
$L__BB0_72:
	mul.wide.u32 	%rd92, %r930, 4;
	add.s64 	%rd93, %rd4, %rd92;
	ld.global.u32 	%r89, [%rd93];
	not.pred 	%p117, %p1;
	@%p117 bra 	$L__BB0_75;
	mul.wide.u32 	%rd105, %r930, 4;
	add.s64 	%rd106, %rd3, %rd105;
	ld.global.u32 	%r512, [%rd106];
	add.s32 	%r513, %r512, -1;
	mul.lo.s32 	%r90, %r513, %r367;
	add.s32 	%r514, %r90, %r912;
	mul.wide.s32 	%rd107, %r514, 4;
	add.s64 	%rd108, %rd2, %rd107;
	ld.global.f32 	%f1270, [%rd108];
	add.s64 	%rd109, %rd1, %rd105;
	ld.global.u32 	%r515, [%rd109];
	add.s32 	%r516, %r515, -1;
	mul.lo.s32 	%r91, %r516, %r367;
	add.s32 	%r517, %r91, %r27;
	mul.wide.s32 	%rd110, %r517, 4;
	add.s64 	%rd111, %rd2, %rd110;
	ld.global.f32 	%f1272, [%rd111];
	setp.ne.s32 	%p119, %r89, 2;
	@%p119 bra 	$L__BB0_77;
	add.s32 	%r518, %r91, %r912;
	mul.wide.s32 	%rd112, %r518, 4;
	add.s64 	%rd113, %rd2, %rd112;
	ld.global.f32 	%f1275, [%rd113];
	add.s32 	%r519, %r90, %r27;
	mul.wide.s32 	%rd114, %r519, 4;
	add.s64 	%rd115, %rd2, %rd114;
	ld.global.f32 	%f1274, [%rd115];
	bra.uni 	$L__BB0_77;
$L__BB0_75:
	mul.wide.u32 	%rd94, %r930, 4;
	add.s64 	%rd95, %rd3, %rd94;
	ld.global.u32 	%r504, [%rd95];
	add.s32 	%r505, %r504, -1;
	mul.lo.s32 	%r92, %r505, %r367;
	add.s32 	%r506, %r92, %r27;
	mul.wide.s32 	%rd96, %r506, 4;
	add.s64 	%rd97, %rd2, %rd96;
	ld.global.f32 	%f1270, [%rd97];
	add.s64 	%rd98, %rd1, %rd94;
	ld.global.u32 	%r507, [%rd98];
	add.s32 	%r508, %r507, -1;
	mul.lo.s32 	%r93, %r508, %r367;
	add.s32 	%r509, %r93, %r912;
	mul.wide.s32 	%rd99, %r509, 4;
	add.s64 	%rd100, %rd2, %rd99;
	ld.global.f32 	%f1272, [%rd100];
	setp.ne.s32 	%p118, %r89, 2;
	@%p118 bra 	$L__BB0_77;
	add.s32 	%r510, %r93, %r27;
	mul.wide.s32 	%rd101, %r510, 4;
	add.s64 	%rd102, %rd2, %rd101;
	ld.global.f32 	%f1275, [%rd102];
	add.s32 	%r511, %r92, %r912;
	mul.wide.s32 	%rd103, %r511, 4;
	add.s64 	%rd104, %rd2, %rd103;
	ld.global.f32 	%f1274, [%rd104];
$L__BB0_77:
	setp.ge.f32 	%p120, %f1272, %f231;
	setp.ge.f32 	%p121, %f1270, %f231;
	and.pred  	%p122, %p120, %p121;
	setp.le.f32 	%p123, %f1272, %f230;
	and.pred  	%p124, %p123, %p122;
	setp.le.f32 	%p125, %f1270, %f230;
	and.pred  	%p126, %p124, %p125;
	setp.ne.s32 	%p127, %r89, 2;
	and.pred  	%p128, %p126, %p127;
	@%p128 bra 	$L__BB0_79;
	setp.ltu.f32 	%p129, %f1275, %f231;
	setp.ltu.f32 	%p130, %f1274, %f231;
	or.pred  	%p131, %p129, %p130;
	setp.gtu.f32 	%p132, %f1275, %f230;
	or.pred  	%p133, %p132, %p131;
	setp.gtu.f32 	%p134, %f1274, %f230;
	or.pred  	%p135, %p133, %p134;
	@%p135 bra 	$L__BB0_97;
$L__BB0_79:
	or.b32  	%r520, %r89, 4;
	setp.eq.s32 	%p136, %r520, 5;
	@%p136 bra 	$L__BB0_81;
	setp.lt.s32 	%p137, %r89, 9;
	@%p137 bra 	$L__BB0_89;
$L__BB0_81:
	setp.lt.s32 	%p146, %r923, %r922;
	@%p146 bra 	$L__BB0_97;
	setp.eq.s32 	%p147, %r54, 0;
	add.s32 	%r534, %r930, %r59;
	mul.lo.s32 	%r94, %r534, %r21;
	sub.f32 	%f444, %f1270, %f1272;
	mul.f32 	%f50, %f444, %f444;
	mov.u32 	%r931, %r922;
	@%p147 bra 	$L__BB0_86;
	setp.eq.s32 	%p148, %r54, 1;
	add.s32 	%r535, %r22, %r94;
	add.s32 	%r536, %r535, %r922;
	shl.b32 	%r537, %r536, 2;
	mov.u32 	%r538, buffer;
	add.s32 	%r95, %r538, %r537;
	atom.shared.add.f32 	%f445, [%r95+-4], 0f3F800000;
	add.s32 	%r96, %r95, %r9;
	atom.shared.add.f32 	%f446, [%r96+-4], %f6;
	add.s32 	%r97, %r20, %r537;
	atom.shared.add.f32 	%f447, [%r97+-4], %f1272;
	add.s32 	%r98, %r19, %r537;
	atom.shared.add.f32 	%f448, [%r98+-4], %f1270;
	add.s32 	%r99, %r96, %r9;
	atom.shared.add.f32 	%f449, [%r99+-4], %f50;
	mov.u32 	%r931, %r55;
	@%p148 bra 	$L__BB0_86;
	setp.eq.s32 	%p149, %r54, 2;
	atom.shared.add.f32 	%f450, [%r95], 0f3F800000;
	atom.shared.add.f32 	%f451, [%r96], %f6;
	atom.shared.add.f32 	%f452, [%r97], %f1272;
	atom.shared.add.f32 	%f453, [%r98], %f1270;
	atom.shared.add.f32 	%f454, [%r99], %f50;
	mov.u32 	%r931, %r56;
	@%p149 bra 	$L__BB0_86;
	atom.shared.add.f32 	%f455, [%r95+4], 0f3F800000;
	atom.shared.add.f32 	%f456, [%r96+4], %f6;
	atom.shared.add.f32 	%f457, [%r97+4], %f1272;
	atom.shared.add.f32 	%f458, [%r98+4], %f1270;
	atom.shared.add.f32 	%f459, [%r99+4], %f50;
	mov.u32 	%r931, %r57;
$L__BB0_86:
	setp.lt.u32 	%p150, %r53, 3;
	@%p150 bra 	$L__BB0_97;
	add.s32 	%r101, %r22, %r94;
$L__BB0_88:
	add.s32 	%r539, %r101, %r931;
	shl.b32 	%r540, %r539, 2;
	mov.u32 	%r541, buffer;
	add.s32 	%r542, %r541, %r540;
	atom.shared.add.f32 	%f460, [%r542+-4], 0f3F800000;
	add.s32 	%r543, %r542, %r9;
	atom.shared.add.f32 	%f461, [%r543+-4], %f6;
	add.s32 	%r544, %r20, %r540;
	atom.shared.add.f32 	%f462, [%r544+-4], %f1272;
	add.s32 	%r545, %r19, %r540;
	atom.shared.add.f32 	%f463, [%r545+-4], %f1270;
	add.s32 	%r546, %r543, %r9;
	atom.shared.add.f32 	%f464, [%r546+-4], %f50;
	atom.shared.add.f32 	%f465, [%r542], 0f3F800000;
	atom.shared.add.f32 	%f466, [%r543], %f6;
	atom.shared.add.f32 	%f467, [%r544], %f1272;
	atom.shared.add.f32 	%f468, [%r545], %f1270;
	atom.shared.add.f32 	%f469, [%r546], %f50;
	atom.shared.add.f32 	%f470, [%r542+4], 0f3F800000;
	atom.shared.add.f32 	%f471, [%r543+4], %f6;
	atom.shared.add.f32 	%f472, [%r544+4], %f1272;
	atom.shared.add.f32 	%f473, [%r545+4], %f1270;
	atom.shared.add.f32 	%f474, [%r546+4], %f50;
	atom.shared.add.f32 	%f475, [%r542+8], 0f3F800000;
	atom.shared.add.f32 	%f476, [%r543+8], %f6;
	atom.shared.add.f32 	%f477, [%r544+8], %f1272;
	atom.shared.add.f32 	%f478, [%r545+8], %f1270;
	atom.shared.add.f32 	%f479, [%r546+8], %f50;
	add.s32 	%r931, %r931, 4;
	setp.eq.s32 	%p151, %r931, %r52;
	@%p151 bra 	$L__BB0_97;
	bra.uni 	$L__BB0_88;
$L__BB0_89:
	setp.lt.s32 	%p139, %r923, %r922;
	or.pred  	%p140, %p127, %p139;
	@%p140 bra 	$L__BB0_97;
	setp.eq.s32 	%p141, %r54, 0;
	add.s32 	%r521, %r930, %r59;
	mul.lo.s32 	%r104, %r521, %r21;
	add.f32 	%f405, %f1272, %f1275;
	mul.f32 	%f51, %f405, 0f3F000000;
	add.f32 	%f406, %f1270, %f1274;
	mul.f32 	%f52, %f406, 0f3F000000;
	sub.f32 	%f407, %f1274, %f1270;
	sub.f32 	%f408, %f1272, %f1275;
	mul.f32 	%f53, %f407, %f408;
	mov.u32 	%r933, %r922;
	@%p141 bra 	$L__BB0_94;
	setp.eq.s32 	%p142, %r54, 1;
	add.s32 	%r522, %r22, %r104;
	add.s32 	%r523, %r522, %r922;
	shl.b32 	%r524, %r523, 2;
	mov.u32 	%r525, buffer;
	add.s32 	%r105, %r525, %r524;
	atom.shared.add.f32 	%f409, [%r105+-4], 0f3F800000;
	add.s32 	%r106, %r105, %r9;
	atom.shared.add.f32 	%f410, [%r106+-4], %f6;
	add.s32 	%r107, %r20, %r524;
	atom.shared.add.f32 	%f411, [%r107+-4], %f51;
	add.s32 	%r108, %r19, %r524;
	atom.shared.add.f32 	%f412, [%r108+-4], %f52;
	add.s32 	%r109, %r106, %r9;
	atom.shared.add.f32 	%f413, [%r109+-4], %f53;
	mov.u32 	%r933, %r55;
	@%p142 bra 	$L__BB0_94;
	setp.eq.s32 	%p143, %r54, 2;
	atom.shared.add.f32 	%f414, [%r105], 0f3F800000;
	atom.shared.add.f32 	%f415, [%r106], %f6;
	atom.shared.add.f32 	%f416, [%r107], %f51;
	atom.shared.add.f32 	%f417, [%r108], %f52;
	atom.shared.add.f32 	%f418, [%r109], %f53;
	mov.u32 	%r933, %r56;
	@%p143 bra 	$L__BB0_94;
	atom.shared.add.f32 	%f419, [%r105+4], 0f3F800000;
	atom.shared.add.f32 	%f420, [%r106+4], %f6;
	atom.shared.add.f32 	%f421, [%r107+4], %f51;
	atom.shared.add.f32 	%f422, [%r108+4], %f52;
	atom.shared.add.f32 	%f423, [%r109+4], %f53;
	mov.u32 	%r933, %r57;
$L__BB0_94:
	setp.lt.u32 	%p144, %r53, 3;
	@%p144 bra 	$L__BB0_97;
	add.s32 	%r111, %r22, %r104;
$L__BB0_96:
	add.s32 	%r526, %r111, %r933;
	shl.b32 	%r527, %r526, 2;
	mov.u32 	%r528, buffer;
	add.s32 	%r529, %r528, %r527;
	atom.shared.add.f32 	%f424, [%r529+-4], 0f3F800000;
	add.s32 	%r530, %r529, %r9;
	atom.shared.add.f32 	%f425, [%r530+-4], %f6;
	add.s32 	%r531, %r20, %r527;
	atom.shared.add.f32 	%f426, [%r531+-4], %f51;
	add.s32 	%r532, %r19, %r527;
	atom.shared.add.f32 	%f427, [%r532+-4], %f52;
	add.s32 	%r533, %r530, %r9;
	atom.shared.add.f32 	%f428, [%r533+-4], %f53;
	atom.shared.add.f32 	%f429, [%r529], 0f3F800000;
	atom.shared.add.f32 	%f430, [%r530], %f6;
	atom.shared.add.f32 	%f431, [%r531], %f51;
	atom.shared.add.f32 	%f432, [%r532], %f52;
	atom.shared.add.f32 	%f433, [%r533], %f53;
	atom.shared.add.f32 	%f434, [%r529+4], 0f3F800000;
	atom.shared.add.f32 	%f435, [%r530+4], %f6;
	atom.shared.add.f32 	%f436, [%r531+4], %f51;
	atom.shared.add.f32 	%f437, [%r532+4], %f52;
	atom.shared.add.f32 	%f438, [%r533+4], %f53;
	atom.shared.add.f32 	%f439, [%r529+8], 0f3F800000;
	atom.shared.add.f32 	%f440, [%r530+8], %f6;
	atom.shared.add.f32 	%f441, [%r531+8], %f51;
	atom.shared.add.f32 	%f442, [%r532+8], %f52;
	atom.shared.add.f32 	%f443, [%r533+8], %f53;
	add.s32 	%r933, %r933, 4;
	setp.ne.s32 	%p145, %r933, %r52;
	@%p145 bra 	$L__BB0_96;
$L__BB0_97:
	add.s32 	%r930, %r930, 1;
	setp.ne.s32 	%p152, %r930, %r371;
	@%p152 bra 	$L__BB0_72;
$L__BB0_98:
	add.s32 	%r924, %r924, 1;
	setp.ne.s32 	%p153, %r924, %r370;
	@%p153 bra 	$L__BB0_23;
$L__BB0_99:
	setp.le.s32 	%p154, %r911, %r912;
	@%p154 bra 	$L__BB0_188;
	ld.global.f32 	%f972, [%rd23];
	ld.global.f32 	%f973, [%rd20];
	sub.f32 	%f56, %f972, %f973;
	ld.global.f32 	%f974, [%rd24];
	ld.global.f32 	%f975, [%rd21];
	sub.f32 	%f57, %f974, %f975;
	ld.global.f32 	%f976, [%rd25];
	ld.global.f32 	%f977, [%rd22];
	sub.f32 	%f58, %f976, %f977;
	mul.f32 	%f978, %f57, %f57;
	fma.rn.f32 	%f59, %f56, %f56, %f978;
	fma.rn.f32 	%f60, %f58, %f58, %f59;
	setp.gtu.f32 	%p413, %f60, %f229;
	@%p413 bra 	$L__BB0_362;
	setp.lt.s32 	%p414, %r368, 0;
	sqrt.rn.f32 	%f61, %f60;
	setp.le.f32 	%p415, %f61, %f226;
	or.pred  	%p416, %p415, %p414;
	selp.b32 	%r943, 1, -1, %p415;
	mov.u32 	%r944, %r943;
	@%p416 bra 	$L__BB0_109;
	setp.lt.s32 	%p417, %r21, 5;
	mov.b32 	%r944, -1;
	mov.b32 	%r940, 2;
	mov.u32 	%r943, %r944;
	@%p417 bra 	$L__BB0_105;
	mov.b32 	%r944, -1;
	mov.b32 	%r940, 2;
$L__BB0_104:
	add.s32 	%r772, %r940, -2;
	cvt.rn.f32.s32 	%f979, %r772;
	mul.f32 	%f980, %f227, %f979;
	sub.f32 	%f981, %f980, %f228;
	setp.ltu.f32 	%p418, %f61, %f981;
	add.f32 	%f982, %f228, %f980;
	setp.gtu.f32 	%p419, %f61, %f982;
	or.pred  	%p420, %p418, %p419;
	setp.lt.s32 	%p421, %r943, 0;
	selp.b32 	%r773, %r940, %r943, %p421;
	selp.b32 	%r774, %r943, %r773, %p420;
	selp.b32 	%r775, %r944, %r940, %p420;
	add.s32 	%r776, %r940, 1;
	add.s32 	%r777, %r940, -1;
	cvt.rn.f32.s32 	%f983, %r777;
	mul.f32 	%f984, %f227, %f983;
	sub.f32 	%f985, %f984, %f228;
	setp.ltu.f32 	%p422, %f61, %f985;
	add.f32 	%f986, %f228, %f984;
	setp.gtu.f32 	%p423, %f61, %f986;
	or.pred  	%p424, %p422, %p423;
	setp.lt.s32 	%p425, %r774, 0;
	selp.b32 	%r778, %r776, %r774, %p425;
	selp.b32 	%r779, %r774, %r778, %p424;
	selp.b32 	%r780, %r775, %r776, %p424;
	add.s32 	%r781, %r940, 2;
	cvt.rn.f32.s32 	%f987, %r940;
	mul.f32 	%f988, %f227, %f987;
	sub.f32 	%f989, %f988, %f228;
	setp.ltu.f32 	%p426, %f61, %f989;
	add.f32 	%f990, %f228, %f988;
	setp.gtu.f32 	%p427, %f61, %f990;
	or.pred  	%p428, %p426, %p427;
	setp.lt.s32 	%p429, %r779, 0;
	selp.b32 	%r782, %r781, %r779, %p429;
	selp.b32 	%r783, %r779, %r782, %p428;
	selp.b32 	%r784, %r780, %r781, %p428;
	add.s32 	%r785, %r940, 3;
	cvt.rn.f32.s32 	%f991, %r776;
	mul.f32 	%f992, %f227, %f991;
	sub.f32 	%f993, %f992, %f228;
	setp.ltu.f32 	%p430, %f61, %f993;
	add.f32 	%f994, %f228, %f992;
	setp.gtu.f32 	%p431, %f61, %f994;
	or.pred  	%p432, %p430, %p431;
	setp.lt.s32 	%p433, %r783, 0;
	selp.b32 	%r786, %r785, %r783, %p433;
	selp.b32 	%r943, %r783, %r786, %p432;
	selp.b32 	%r944, %r784, %r785, %p432;
	add.s32 	%r940, %r940, 4;
	setp.ne.s32 	%p434, %r781, %r24;
	@%p434 bra 	$L__BB0_104;
$L__BB0_105:
	setp.eq.s32 	%p435, %r23, 0;
	@%p435 bra 	$L__BB0_109;
	setp.eq.s32 	%p436, %r23, 1;
	add.s32 	%r787, %r940, -2;
	cvt.rn.f32.s32 	%f995, %r787;
	mul.f32 	%f996, %f227, %f995;
	sub.f32 	%f997, %f996, %f228;
	setp.ltu.f32 	%p437, %f61, %f997;
	add.f32 	%f998, %f228, %f996;
	setp.gtu.f32 	%p438, %f61, %f998;
	or.pred  	%p439, %p437, %p438;
	setp.lt.s32 	%p440, %r943, 0;
	selp.b32 	%r788, %r940, %r943, %p440;
	selp.b32 	%r943, %r943, %r788, %p439;
	selp.b32 	%r944, %r944, %r940, %p439;
	@%p436 bra 	$L__BB0_109;
	setp.eq.s32 	%p441, %r23, 2;
	add.s32 	%r789, %r940, 1;
	add.s32 	%r790, %r940, -1;
	cvt.rn.f32.s32 	%f999, %r790;
	mul.f32 	%f1000, %f227, %f999;
	sub.f32 	%f1001, %f1000, %f228;
	setp.ltu.f32 	%p442, %f61, %f1001;
	add.f32 	%f1002, %f228, %f1000;
	setp.gtu.f32 	%p443, %f61, %f1002;
	or.pred  	%p444, %p442, %p443;
	setp.lt.s32 	%p445, %r943, 0;
	selp.b32 	%r791, %r789, %r943, %p445;
	selp.b32 	%r943, %r943, %r791, %p444;
	selp.b32 	%r944, %r944, %r789, %p444;
	@%p441 bra 	$L__BB0_109;
	add.s32 	%r792, %r940, 2;
	cvt.rn.f32.s32 	%f1003, %r940;
	mul.f32 	%f1004, %f227, %f1003;
	sub.f32 	%f1005, %f1004, %f228;
	setp.ltu.f32 	%p446, %f61, %f1005;
	add.f32 	%f1006, %f228, %f1004;
	setp.gtu.f32 	%p447, %f61, %f1006;
	or.pred  	%p448, %p446, %p447;
	setp.lt.s32 	%p449, %r943, 0;
	selp.b32 	%r793, %r792, %r943, %p449;
	selp.b32 	%r943, %r943, %r793, %p448;
	selp.b32 	%r944, %r944, %r792, %p448;
$L__BB0_109:
	setp.lt.s32 	%p450, %r370, 1;
	setp.lt.s32 	%p451, %r944, 0;
	or.pred  	%p452, %p451, %p450;
	@%p452 bra 	$L__BB0_362;
	setp.ge.f32 	%p453, %f59, 0f00000000;
	selp.f32 	%f1008, %f59, 0f00000000, %p453;
	sqrt.rn.f32 	%f62, %f1008;
	neg.f32 	%f63, %f62;
	add.s32 	%r136, %r944, 1;
	sub.s32 	%r795, %r136, %r943;
	sub.s32 	%r137, %r944, %r943;
	and.b32  	%r138, %r795, 3;
	add.s32 	%r139, %r943, 1;
	add.s32 	%r140, %r943, 2;
	add.s32 	%r141, %r943, 3;
	mov.b32 	%r945, 0;
$L__BB0_111:
	setp.lt.f32 	%p454, %f62, %f226;
	mov.f32 	%f1278, 0f3F800000;
	@%p454 bra 	$L__BB0_113;
	mul.wide.u32 	%rd242, %r945, 4;
	add.s64 	%rd243, %rd13, %rd242;
	ld.global.f32 	%f1010, [%rd243];
	add.s64 	%rd244, %rd12, %rd242;
	ld.global.f32 	%f1011, [%rd244];
	mul.f32 	%f1012, %f57, %f1011;
	fma.rn.f32 	%f1013, %f56, %f1010, %f1012;
	div.rn.f32 	%f1278, %f1013, %f62;
$L__BB0_113:
	abs.f32 	%f1014, %f1278;
	mul.wide.u32 	%rd245, %r945, 4;
	add.s64 	%rd246, %rd11, %rd245;
	ld.global.f32 	%f1015, [%rd246];
	setp.ltu.f32 	%p455, %f1014, %f1015;
	@%p455 bra 	$L__BB0_187;
	mul.wide.u32 	%rd247, %r945, 4;
	add.s64 	%rd248, %rd13, %rd247;
	ld.global.f32 	%f1016, [%rd248];
	mul.f32 	%f1017, %f57, %f1016;
	add.s64 	%rd249, %rd12, %rd247;
	ld.global.f32 	%f1018, [%rd249];
	mul.f32 	%f1019, %f56, %f1018;
	sub.f32 	%f1020, %f1017, %f1019;
	abs.f32 	%f1021, %f1020;
	add.s64 	%rd250, %rd10, %rd247;
	ld.global.f32 	%f1022, [%rd250];
	setp.geu.f32 	%p456, %f1021, %f1022;
	@%p456 bra 	$L__BB0_187;
	setp.ne.s32 	%p457, %r943, 1;
	setp.lt.f32 	%p458, %f1278, 0f00000000;
	selp.f32 	%f68, %f63, %f62, %p458;
	@%p457 bra 	$L__BB0_117;
	mul.wide.u32 	%rd254, %r945, 4;
	add.s64 	%rd255, %rd9, %rd254;
	ld.global.f32 	%f1280, [%rd255];
	add.s64 	%rd256, %rd8, %rd254;
	ld.global.f32 	%f1279, [%rd256];
	mov.f32 	%f1281, 0f00000000;
	bra.uni 	$L__BB0_118;
$L__BB0_117:
	mul.wide.u32 	%rd251, %r945, 4;
	add.s64 	%rd252, %rd9, %rd251;
	ld.global.f32 	%f1280, [%rd252];
	add.s64 	%rd253, %rd8, %rd251;
	ld.global.f32 	%f1279, [%rd253];
	mul.f32 	%f1023, %f58, %f1279;
	fma.rn.f32 	%f1024, %f68, %f1280, %f1023;
	div.rn.f32 	%f1281, %f1024, %f61;
$L__BB0_118:
	mul.f32 	%f1026, %f58, %f1280;
	mul.f32 	%f1027, %f68, %f1279;
	sub.f32 	%f77, %f1026, %f1027;
	abs.f32 	%f1028, %f1281;
	mul.wide.u32 	%rd257, %r945, 4;
	add.s64 	%rd258, %rd7, %rd257;
	ld.global.f32 	%f1029, [%rd258];
	setp.ltu.f32 	%p459, %f1028, %f1029;
	@%p459 bra 	$L__BB0_187;
	abs.f32 	%f1030, %f77;
	mul.wide.u32 	%rd259, %r945, 4;
	add.s64 	%rd260, %rd6, %rd259;
	ld.global.f32 	%f1031, [%rd260];
	setp.gtu.f32 	%p460, %f1030, %f1031;
	@%p460 bra 	$L__BB0_187;
	setp.lt.s32 	%p461, %r371, 1;
	@%p461 bra 	$L__BB0_187;
	mul.wide.u32 	%rd261, %r945, 4;
	add.s64 	%rd262, %rd5, %rd261;
	ld.global.f32 	%f1032, [%rd262];
	setp.ltu.f32 	%p462, %f1032, 0f42B40000;
	setp.ge.f32 	%p463, %f1278, 0f00000000;
	setp.ge.f32 	%p464, %f1281, 0f00000000;
	and.pred  	%p3, %p463, %p464;
	mul.lo.s32 	%r143, %r945, %r371;
	@%p462 bra 	$L__BB0_160;
	mov.b32 	%r946, 0;
$L__BB0_123:
	mul.wide.u32 	%rd263, %r946, 4;
	add.s64 	%rd264, %rd4, %rd263;
	ld.global.u32 	%r145, [%rd264];
	@%p3 bra 	$L__BB0_125;
	mul.wide.u32 	%rd265, %r946, 4;
	add.s64 	%rd266, %rd3, %rd265;
	ld.global.u32 	%r797, [%rd266];
	add.s32 	%r798, %r797, -1;
	mul.lo.s32 	%r799, %r798, %r367;
	add.s32 	%r800, %r799, %r911;
	mul.wide.s32 	%rd267, %r800, 4;
	add.s64 	%rd268, %rd2, %rd267;
	add.s64 	%rd269, %rd1, %rd265;
	ld.global.u32 	%r801, [%rd269];
	add.s32 	%r802, %r801, -1;
	mul.lo.s32 	%r803, %r802, %r367;
	add.s32 	%r804, %r803, %r912;
	mul.wide.s32 	%rd270, %r804, 4;
	add.s64 	%rd271, %rd2, %rd270;
	ld.global.f32 	%f88, [%rd271];
	ld.global.f32 	%f86, [%rd268];
	add.s32 	%r805, %r803, %r911;
	mul.wide.s32 	%rd272, %r805, 4;
	add.s64 	%rd273, %rd2, %rd272;
	ld.global.f32 	%f1293, [%rd273];
	add.s32 	%r806, %r799, %r912;
	mul.wide.s32 	%rd274, %r806, 4;
	add.s64 	%rd275, %rd2, %rd274;
	ld.global.f32 	%f1292, [%rd275];
	bra.uni 	$L__BB0_126;
$L__BB0_125:
	mul.wide.u32 	%rd276, %r946, 4;
	add.s64 	%rd277, %rd3, %rd276;
	ld.global.u32 	%r807, [%rd277];
	add.s32 	%r808, %r807, -1;
	mul.lo.s32 	%r809, %r808, %r367;
	add.s32 	%r810, %r809, %r912;
	mul.wide.s32 	%rd278, %r810, 4;
	add.s64 	%rd279, %rd2, %rd278;
	add.s64 	%rd280, %rd1, %rd276;
	ld.global.u32 	%r811, [%rd280];
	add.s32 	%r812, %r811, -1;
	mul.lo.s32 	%r813, %r812, %r367;
	add.s32 	%r814, %r813, %r911;
	mul.wide.s32 	%rd281, %r814, 4;
	add.s64 	%rd282, %rd2, %rd281;
	ld.global.f32 	%f88, [%rd282];
	ld.global.f32 	%f86, [%rd279];
	add.s32 	%r815, %r813, %r912;
	mul.wide.s32 	%rd283, %r815, 4;
	add.s64 	%rd284, %rd2, %rd283;
	ld.global.f32 	%f1293, [%rd284];
	add.s32 	%r816, %r809, %r911;
	mul.wide.s32 	%rd285, %r816, 4;
	add.s64 	%rd286, %rd2, %rd285;
	ld.global.f32 	%f1292, [%rd286];
$L__BB0_126:
	setp.ge.f32 	%p465, %f88, %f231;
	setp.ge.f32 	%p466, %f86, %f231;
	and.pred  	%p467, %p465, %p466;
	setp.le.f32 	%p468, %f88, %f230;
	and.pred  	%p469, %p468, %p467;
	setp.le.f32 	%p470, %f86, %f230;
	and.pred  	%p471, %p469, %p470;
	setp.ne.s32 	%p472, %r145, 2;
	and.pred  	%p473, %p471, %p472;
	@%p473 bra 	$L__BB0_128;
	setp.ltu.f32 	%p474, %f1293, %f231;
	setp.ltu.f32 	%p475, %f1292, %f231;
	or.pred  	%p476, %p474, %p475;
	setp.gtu.f32 	%p477, %f1293, %f230;
	or.pred  	%p478, %p477, %p476;
	setp.gtu.f32 	%p479, %f1292, %f230;
	or.pred  	%p480, %p478, %p479;
	@%p480 bra 	$L__BB0_138;
$L__BB0_128:
	or.b32  	%r817, %r145, 4;
	setp.eq.s32 	%p481, %r817, 5;
	@%p481 bra 	$L__BB0_139;
	setp.gt.s32 	%p482, %r145, 8;
	@%p482 bra 	$L__BB0_139;
	setp.lt.s32 	%p484, %r944, %r943;
	or.pred  	%p485, %p472, %p484;
	@%p485 bra 	$L__BB0_138;
	setp.eq.s32 	%p486, %r138, 0;
	add.s32 	%r818, %r946, %r143;
	mul.lo.s32 	%r146, %r818, %r21;
	add.f32 	%f1034, %f88, %f1293;
	mul.f32 	%f90, %f1034, 0f3F000000;
	add.f32 	%f1035, %f86, %f1292;
	mul.f32 	%f91, %f1035, 0f3F000000;
	sub.f32 	%f1036, %f1292, %f86;
	sub.f32 	%f1037, %f88, %f1293;
	mul.f32 	%f92, %f1036, %f1037;
	mov.u32 	%r947, %r943;
	@%p486 bra 	$L__BB0_135;
	setp.eq.s32 	%p487, %r138, 1;
	add.s32 	%r819, %r22, %r146;
	add.s32 	%r820, %r819, %r943;
	shl.b32 	%r821, %r820, 2;
	mov.u32 	%r822, buffer;
	add.s32 	%r147, %r822, %r821;
	atom.shared.add.f32 	%f1038, [%r147+-4], 0f3F800000;
	add.s32 	%r148, %r147, %r9;
	atom.shared.add.f32 	%f1039, [%r148+-4], %f61;
	add.s32 	%r149, %r20, %r821;
	atom.shared.add.f32 	%f1040, [%r149+-4], %f90;
	add.s32 	%r150, %r19, %r821;
	atom.shared.add.f32 	%f1041, [%r150+-4], %f91;
	add.s32 	%r151, %r148, %r9;
	atom.shared.add.f32 	%f1042, [%r151+-4], %f92;
	mov.u32 	%r947, %r139;
	@%p487 bra 	$L__BB0_135;
	setp.eq.s32 	%p488, %r138, 2;
	atom.shared.add.f32 	%f1043, [%r147], 0f3F800000;
	atom.shared.add.f32 	%f1044, [%r148], %f61;
	atom.shared.add.f32 	%f1045, [%r149], %f90;
	atom.shared.add.f32 	%f1046, [%r150], %f91;
	atom.shared.add.f32 	%f1047, [%r151], %f92;
	mov.u32 	%r947, %r140;
	@%p488 bra 	$L__BB0_135;
	atom.shared.add.f32 	%f1048, [%r147+4], 0f3F800000;
	atom.shared.add.f32 	%f1049, [%r148+4], %f61;
	atom.shared.add.f32 	%f1050, [%r149+4], %f90;
	atom.shared.add.f32 	%f1051, [%r150+4], %f91;
	atom.shared.add.f32 	%f1052, [%r151+4], %f92;
	mov.u32 	%r947, %r141;
$L__BB0_135:
	setp.lt.u32 	%p489, %r137, 3;
	@%p489 bra 	$L__BB0_138;
	add.s32 	%r153, %r22, %r146;
$L__BB0_137:
	add.s32 	%r823, %r153, %r947;
	shl.b32 	%r824, %r823, 2;
	mov.u32 	%r825, buffer;
	add.s32 	%r826, %r825, %r824;
	atom.shared.add.f32 	%f1053, [%r826+-4], 0f3F800000;
	add.s32 	%r827, %r826, %r9;
	atom.shared.add.f32 	%f1054, [%r827+-4], %f61;
	add.s32 	%r828, %r20, %r824;
	atom.shared.add.f32 	%f1055, [%r828+-4], %f90;
	add.s32 	%r829, %r19, %r824;
	atom.shared.add.f32 	%f1056, [%r829+-4], %f91;
	add.s32 	%r830, %r827, %r9;
	atom.shared.add.f32 	%f1057, [%r830+-4], %f92;
	atom.shared.add.f32 	%f1058, [%r826], 0f3F800000;
	atom.shared.add.f32 	%f1059, [%r827], %f61;
	atom.shared.add.f32 	%f1060, [%r828], %f90;
	atom.shared.add.f32 	%f1061, [%r829], %f91;
	atom.shared.add.f32 	%f1062, [%r830], %f92;
	atom.shared.add.f32 	%f1063, [%r826+4], 0f3F800000;
	atom.shared.add.f32 	%f1064, [%r827+4], %f61;
	atom.shared.add.f32 	%f1065, [%r828+4], %f90;
	atom.shared.add.f32 	%f1066, [%r829+4], %f91;
	atom.shared.add.f32 	%f1067, [%r830+4], %f92;
	atom.shared.add.f32 	%f1068, [%r826+8], 0f3F800000;
	atom.shared.add.f32 	%f1069, [%r827+8], %f61;
	atom.shared.add.f32 	%f1070, [%r828+8], %f90;
	atom.shared.add.f32 	%f1071, [%r829+8], %f91;
	atom.shared.add.f32 	%f1072, [%r830+8], %f92;
	add.s32 	%r947, %r947, 4;
	setp.eq.s32 	%p490, %r947, %r136;
	@%p490 bra 	$L__BB0_138;
	bra.uni 	$L__BB0_137;
$L__BB0_138:
	add.s32 	%r946, %r946, 1;
	setp.eq.s32 	%p510, %r946, %r371;
	@%p510 bra 	$L__BB0_187;
	bra.uni 	$L__BB0_123;
$L__BB0_139:
	setp.lt.s32 	%p491, %r944, %r943;
	@%p491 bra 	$L__BB0_138;
	setp.eq.s32 	%p492, %r138, 0;
	add.s32 	%r831, %r946, %r143;
	mul.lo.s32 	%r156, %r831, %r21;
	sub.f32 	%f1073, %f86, %f88;
	mul.f32 	%f93, %f1073, %f1073;
	setp.ge.f32 	%p493, %f1293, %f231;
	setp.ge.f32 	%p494, %f1292, %f231;
	and.pred  	%p495, %p493, %p494;
	setp.lt.f32 	%p496, %f1293, %f230;
	and.pred  	%p497, %p496, %p495;
	setp.lt.f32 	%p498, %f1292, %f230;
	and.pred  	%p4, %p497, %p498;
	sub.f32 	%f1074, %f1292, %f1293;
	mul.f32 	%f94, %f1074, %f1074;
	mov.u32 	%r949, %r943;
	@%p492 bra 	$L__BB0_149;
	add.s32 	%r832, %r22, %r156;
	add.s32 	%r833, %r832, %r943;
	shl.b32 	%r834, %r833, 2;
	mov.u32 	%r835, buffer;
	add.s32 	%r158, %r835, %r834;
	atom.shared.add.f32 	%f1075, [%r158+-4], 0f3F800000;
	add.s32 	%r159, %r158, %r9;
	atom.shared.add.f32 	%f1076, [%r159+-4], %f61;
	add.s32 	%r160, %r20, %r834;
	atom.shared.add.f32 	%f1077, [%r160+-4], %f88;
	add.s32 	%r161, %r19, %r834;
	atom.shared.add.f32 	%f1078, [%r161+-4], %f86;
	add.s32 	%r162, %r159, %r9;
	atom.shared.add.f32 	%f1079, [%r162+-4], %f93;
	not.pred 	%p499, %p4;
	@%p499 bra 	$L__BB0_143;
	atom.shared.add.f32 	%f1080, [%r158+-4], 0f3F800000;
	atom.shared.add.f32 	%f1081, [%r159+-4], %f61;
	atom.shared.add.f32 	%f1082, [%r160+-4], %f1293;
	atom.shared.add.f32 	%f1083, [%r161+-4], %f1292;
	atom.shared.add.f32 	%f1084, [%r162+-4], %f94;
$L__BB0_143:
	setp.eq.s32 	%p500, %r138, 1;
	mov.u32 	%r949, %r139;
	@%p500 bra 	$L__BB0_149;
	atom.shared.add.f32 	%f1085, [%r158], 0f3F800000;
	atom.shared.add.f32 	%f1086, [%r159], %f61;
	atom.shared.add.f32 	%f1087, [%r160], %f88;
	atom.shared.add.f32 	%f1088, [%r161], %f86;
	atom.shared.add.f32 	%f1089, [%r162], %f93;
	@%p499 bra 	$L__BB0_146;
	atom.shared.add.f32 	%f1090, [%r158], 0f3F800000;
	atom.shared.add.f32 	%f1091, [%r159], %f61;
	atom.shared.add.f32 	%f1092, [%r160], %f1293;
	atom.shared.add.f32 	%f1093, [%r161], %f1292;
	atom.shared.add.f32 	%f1094, [%r162], %f94;
$L__BB0_146:
	setp.eq.s32 	%p502, %r138, 2;
	mov.u32 	%r949, %r140;
	@%p502 bra 	$L__BB0_149;
	atom.shared.add.f32 	%f1095, [%r158+4], 0f3F800000;
	atom.shared.add.f32 	%f1096, [%r159+4], %f61;
	atom.shared.add.f32 	%f1097, [%r160+4], %f88;
	atom.shared.add.f32 	%f1098, [%r161+4], %f86;
	atom.shared.add.f32 	%f1099, [%r162+4], %f93;
	mov.u32 	%r949, %r141;
	@%p499 bra 	$L__BB0_149;
	atom.shared.add.f32 	%f1100, [%r158+4], 0f3F800000;
	atom.shared.add.f32 	%f1101, [%r159+4], %f61;
	atom.shared.add.f32 	%f1102, [%r160+4], %f1293;
	atom.shared.add.f32 	%f1103, [%r161+4], %f1292;
	atom.shared.add.f32 	%f1104, [%r162+4], %f94;
	mov.u32 	%r949, %r141;
$L__BB0_149:
	setp.lt.u32 	%p504, %r137, 3;
	@%p504 bra 	$L__BB0_138;
	add.s32 	%r164, %r22, %r156;
	not.pred 	%p505, %p4;
$L__BB0_151:
	add.s32 	%r836, %r164, %r949;
	shl.b32 	%r837, %r836, 2;
	mov.u32 	%r838, buffer;
	add.s32 	%r166, %r838, %r837;
	atom.shared.add.f32 	%f1105, [%r166+-4], 0f3F800000;
	add.s32 	%r167, %r166, %r9;
	atom.shared.add.f32 	%f1106, [%r167+-4], %f61;
	add.s32 	%r168, %r20, %r837;
	atom.shared.add.f32 	%f1107, [%r168+-4], %f88;
	add.s32 	%r169, %r19, %r837;
	atom.shared.add.f32 	%f1108, [%r169+-4], %f86;
	add.s32 	%r170, %r167, %r9;
	atom.shared.add.f32 	%f1109, [%r170+-4], %f93;
	@%p505 bra 	$L__BB0_153;
	atom.shared.add.f32 	%f1110, [%r166+-4], 0f3F800000;
	atom.shared.add.f32 	%f1111, [%r167+-4], %f61;
	atom.shared.add.f32 	%f1112, [%r168+-4], %f1293;
	atom.shared.add.f32 	%f1113, [%r169+-4], %f1292;
	atom.shared.add.f32 	%f1114, [%r170+-4], %f94;
$L__BB0_153:
	atom.shared.add.f32 	%f1115, [%r166], 0f3F800000;
	atom.shared.add.f32 	%f1116, [%r167], %f61;
	atom.shared.add.f32 	%f1117, [%r168], %f88;
	atom.shared.add.f32 	%f1118, [%r169], %f86;
	atom.shared.add.f32 	%f1119, [%r170], %f93;
	@%p505 bra 	$L__BB0_155;
	atom.shared.add.f32 	%f1120, [%r166], 0f3F800000;
	atom.shared.add.f32 	%f1121, [%r167], %f61;
	atom.shared.add.f32 	%f1122, [%r168], %f1293;
	atom.shared.add.f32 	%f1123, [%r169], %f1292;
	atom.shared.add.f32 	%f1124, [%r170], %f94;
$L__BB0_155:
	atom.shared.add.f32 	%f1125, [%r166+4], 0f3F800000;
	atom.shared.add.f32 	%f1126, [%r167+4], %f61;
	atom.shared.add.f32 	%f1127, [%r168+4], %f88;
	atom.shared.add.f32 	%f1128, [%r169+4], %f86;
	atom.shared.add.f32 	%f1129, [%r170+4], %f93;
	@%p505 bra 	$L__BB0_157;
	atom.shared.add.f32 	%f1130, [%r166+4], 0f3F800000;
	atom.shared.add.f32 	%f1131, [%r167+4], %f61;
	atom.shared.add.f32 	%f1132, [%r168+4], %f1293;
	atom.shared.add.f32 	%f1133, [%r169+4], %f1292;
	atom.shared.add.f32 	%f1134, [%r170+4], %f94;
$L__BB0_157:
	atom.shared.add.f32 	%f1135, [%r166+8], 0f3F800000;
	atom.shared.add.f32 	%f1136, [%r167+8], %f61;
	atom.shared.add.f32 	%f1137, [%r168+8], %f88;
	atom.shared.add.f32 	%f1138, [%r169+8], %f86;
	atom.shared.add.f32 	%f1139, [%r170+8], %f93;
	@%p505 bra 	$L__BB0_159;
	atom.shared.add.f32 	%f1140, [%r166+8], 0f3F800000;
	atom.shared.add.f32 	%f1141, [%r167+8], %f61;
	atom.shared.add.f32 	%f1142, [%r168+8], %f1293;
	atom.shared.add.f32 	%f1143, [%r169+8], %f1292;
	atom.shared.add.f32 	%f1144, [%r170+8], %f94;
$L__BB0_159:
	add.s32 	%r949, %r949, 4;
	setp.eq.s32 	%p509, %r949, %r136;
	@%p509 bra 	$L__BB0_138;
	bra.uni 	$L__BB0_151;
$L__BB0_160:
	mov.b32 	%r951, 0;
	not.pred 	%p511, %p3;
$L__BB0_161:
	mul.wide.u32 	%rd287, %r951, 4;
	add.s64 	%rd288, %rd4, %rd287;
	ld.global.u32 	%r173, [%rd288];
	@%p511 bra 	$L__BB0_164;
	mul.wide.u32 	%rd300, %r951, 4;
	add.s64 	%rd301, %rd3, %rd300;
	ld.global.u32 	%r848, [%rd301];
	add.s32 	%r849, %r848, -1;
	mul.lo.s32 	%r174, %r849, %r367;
	add.s32 	%r850, %r174, %r912;
	mul.wide.s32 	%rd302, %r850, 4;
	add.s64 	%rd303, %rd2, %rd302;
	ld.global.f32 	%f1288, [%rd303];
	add.s64 	%rd304, %rd1, %rd300;
	ld.global.u32 	%r851, [%rd304];
	add.s32 	%r852, %r851, -1;
	mul.lo.s32 	%r175, %r852, %r367;
	add.s32 	%r853, %r175, %r911;
	mul.wide.s32 	%rd305, %r853, 4;
	add.s64 	%rd306, %rd2, %rd305;
	ld.global.f32 	%f1290, [%rd306];
	setp.ne.s32 	%p513, %r173, 2;
	@%p513 bra 	$L__BB0_166;
	add.s32 	%r854, %r175, %r912;
	mul.wide.s32 	%rd307, %r854, 4;
	add.s64 	%rd308, %rd2, %rd307;
	ld.global.f32 	%f1293, [%rd308];
	add.s32 	%r855, %r174, %r911;
	mul.wide.s32 	%rd309, %r855, 4;
	add.s64 	%rd310, %rd2, %rd309;
	ld.global.f32 	%f1292, [%rd310];
	bra.uni 	$L__BB0_166;
$L__BB0_164:
	mul.wide.u32 	%rd289, %r951, 4;
	add.s64 	%rd290, %rd3, %rd289;
	ld.global.u32 	%r840, [%rd290];
	add.s32 	%r841, %r840, -1;
	mul.lo.s32 	%r176, %r841, %r367;
	add.s32 	%r842, %r176, %r911;
	mul.wide.s32 	%rd291, %r842, 4;
	add.s64 	%rd292, %rd2, %rd291;
	ld.global.f32 	%f1288, [%rd292];
	add.s64 	%rd293, %rd1, %rd289;
	ld.global.u32 	%r843, [%rd293];
	add.s32 	%r844, %r843, -1;
	mul.lo.s32 	%r177, %r844, %r367;
	add.s32 	%r845, %r177, %r912;
	mul.wide.s32 	%rd294, %r845, 4;
	add.s64 	%rd295, %rd2, %rd294;
	ld.global.f32 	%f1290, [%rd295];
	setp.ne.s32 	%p512, %r173, 2;
	@%p512 bra 	$L__BB0_166;
	add.s32 	%r846, %r177, %r911;
	mul.wide.s32 	%rd296, %r846, 4;
	add.s64 	%rd297, %rd2, %rd296;
	ld.global.f32 	%f1293, [%rd297];
	add.s32 	%r847, %r176, %r912;
	mul.wide.s32 	%rd298, %r847, 4;
	add.s64 	%rd299, %rd2, %rd298;
	ld.global.f32 	%f1292, [%rd299];
$L__BB0_166:
	setp.ge.f32 	%p514, %f1290, %f231;
	setp.ge.f32 	%p515, %f1288, %f231;
	and.pred  	%p516, %p514, %p515;
	setp.le.f32 	%p517, %f1290, %f230;
	and.pred  	%p518, %p517, %p516;
	setp.le.f32 	%p519, %f1288, %f230;
	and.pred  	%p520, %p518, %p519;
	setp.ne.s32 	%p521, %r173, 2;
	and.pred  	%p522, %p520, %p521;
	@%p522 bra 	$L__BB0_168;
	setp.ltu.f32 	%p523, %f1293, %f231;
	setp.ltu.f32 	%p524, %f1292, %f231;
	or.pred  	%p525, %p523, %p524;
	setp.gtu.f32 	%p526, %f1293, %f230;
	or.pred  	%p527, %p526, %p525;
	setp.gtu.f32 	%p528, %f1292, %f230;
	or.pred  	%p529, %p527, %p528;
	@%p529 bra 	$L__BB0_186;
$L__BB0_168:
	or.b32  	%r856, %r173, 4;
	setp.eq.s32 	%p530, %r856, 5;
	@%p530 bra 	$L__BB0_170;
	setp.lt.s32 	%p531, %r173, 9;
	@%p531 bra 	$L__BB0_178;
$L__BB0_170:
	setp.lt.s32 	%p540, %r944, %r943;
	@%p540 bra 	$L__BB0_186;
	setp.eq.s32 	%p541, %r138, 0;
	add.s32 	%r870, %r951, %r143;
	mul.lo.s32 	%r178, %r870, %r21;
	sub.f32 	%f1184, %f1288, %f1290;
	mul.f32 	%f109, %f1184, %f1184;
	mov.u32 	%r952, %r943;
	@%p541 bra 	$L__BB0_175;
	setp.eq.s32 	%p542, %r138, 1;
	add.s32 	%r871, %r22, %r178;
	add.s32 	%r872, %r871, %r943;
	shl.b32 	%r873, %r872, 2;
	mov.u32 	%r874, buffer;
	add.s32 	%r179, %r874, %r873;
	atom.shared.add.f32 	%f1185, [%r179+-4], 0f3F800000;
	add.s32 	%r180, %r179, %r9;
	atom.shared.add.f32 	%f1186, [%r180+-4], %f61;
	add.s32 	%r181, %r20, %r873;
	atom.shared.add.f32 	%f1187, [%r181+-4], %f1290;
	add.s32 	%r182, %r19, %r873;
	atom.shared.add.f32 	%f1188, [%r182+-4], %f1288;
	add.s32 	%r183, %r180, %r9;
	atom.shared.add.f32 	%f1189, [%r183+-4], %f109;
	mov.u32 	%r952, %r139;
	@%p542 bra 	$L__BB0_175;
	setp.eq.s32 	%p543, %r138, 2;
	atom.shared.add.f32 	%f1190, [%r179], 0f3F800000;
	atom.shared.add.f32 	%f1191, [%r180], %f61;
	atom.shared.add.f32 	%f1192, [%r181], %f1290;
	atom.shared.add.f32 	%f1193, [%r182], %f1288;
	atom.shared.add.f32 	%f1194, [%r183], %f109;
	mov.u32 	%r952, %r140;
	@%p543 bra 	$L__BB0_175;
	atom.shared.add.f32 	%f1195, [%r179+4], 0f3F800000;
	atom.shared.add.f32 	%f1196, [%r180+4], %f61;
	atom.shared.add.f32 	%f1197, [%r181+4], %f1290;
	atom.shared.add.f32 	%f1198, [%r182+4], %f1288;
	atom.shared.add.f32 	%f1199, [%r183+4], %f109;
	mov.u32 	%r952, %r141;
$L__BB0_175:
	setp.lt.u32 	%p544, %r137, 3;
	@%p544 bra 	$L__BB0_186;
	add.s32 	%r185, %r22, %r178;
$L__BB0_177:
	add.s32 	%r875, %r185, %r952;
	shl.b32 	%r876, %r875, 2;
	mov.u32 	%r877, buffer;
	add.s32 	%r878, %r877, %r876;
	atom.shared.add.f32 	%f1200, [%r878+-4], 0f3F800000;
	add.s32 	%r879, %r878, %r9;
	atom.shared.add.f32 	%f1201, [%r879+-4], %f61;
	add.s32 	%r880, %r20, %r876;
	atom.shared.add.f32 	%f1202, [%r880+-4], %f1290;
	add.s32 	%r881, %r19, %r876;
	atom.shared.add.f32 	%f1203, [%r881+-4], %f1288;
	add.s32 	%r882, %r879, %r9;
	atom.shared.add.f32 	%f1204, [%r882+-4], %f109;
	atom.shared.add.f32 	%f1205, [%r878], 0f3F800000;
	atom.shared.add.f32 	%f1206, [%r879], %f61;
	atom.shared.add.f32 	%f1207, [%r880], %f1290;
	atom.shared.add.f32 	%f1208, [%r881], %f1288;
	atom.shared.add.f32 	%f1209, [%r882], %f109;
	atom.shared.add.f32 	%f1210, [%r878+4], 0f3F800000;
	atom.shared.add.f32 	%f1211, [%r879+4], %f61;
	atom.shared.add.f32 	%f1212, [%r880+4], %f1290;
	atom.shared.add.f32 	%f1213, [%r881+4], %f1288;
	atom.shared.add.f32 	%f1214, [%r882+4], %f109;
	atom.shared.add.f32 	%f1215, [%r878+8], 0f3F800000;
	atom.shared.add.f32 	%f1216, [%r879+8], %f61;
	atom.shared.add.f32 	%f1217, [%r880+8], %f1290;
	atom.shared.add.f32 	%f1218, [%r881+8], %f1288;
	atom.shared.add.f32 	%f1219, [%r882+8], %f109;
	add.s32 	%r952, %r952, 4;
	setp.eq.s32 	%p545, %r952, %r136;
	@%p545 bra 	$L__BB0_186;
	bra.uni 	$L__BB0_177;
$L__BB0_178:
	setp.lt.s32 	%p533, %r944, %r943;
	or.pred  	%p534, %p521, %p533;
	@%p534 bra 	$L__BB0_186;
	setp.eq.s32 	%p535, %r138, 0;
	add.s32 	%r857, %r951, %r143;
	mul.lo.s32 	%r188, %r857, %r21;
	add.f32 	%f1145, %f1290, %f1293;
	mul.f32 	%f110, %f1145, 0f3F000000;
	add.f32 	%f1146, %f1288, %f1292;
	mul.f32 	%f111, %f1146, 0f3F000000;
	sub.f32 	%f1147, %f1292, %f1288;
	sub.f32 	%f1148, %f1290, %f1293;
	mul.f32 	%f112, %f1147, %f1148;
	mov.u32 	%r954, %r943;
	@%p535 bra 	$L__BB0_183;
	setp.eq.s32 	%p536, %r138, 1;
	add.s32 	%r858, %r22, %r188;
	add.s32 	%r859, %r858, %r943;
	shl.b32 	%r860, %r859, 2;
	mov.u32 	%r861, buffer;
	add.s32 	%r189, %r861, %r860;
	atom.shared.add.f32 	%f1149, [%r189+-4], 0f3F800000;
	add.s32 	%r190, %r189, %r9;
	atom.shared.add.f32 	%f1150, [%r190+-4], %f61;
	add.s32 	%r191, %r20, %r860;
	atom.shared.add.f32 	%f1151, [%r191+-4], %f110;
	add.s32 	%r192, %r19, %r860;
	atom.shared.add.f32 	%f1152, [%r192+-4], %f111;
	add.s32 	%r193, %r190, %r9;
	atom.shared.add.f32 	%f1153, [%r193+-4], %f112;
	mov.u32 	%r954, %r139;
	@%p536 bra 	$L__BB0_183;
	setp.eq.s32 	%p537, %r138, 2;
	atom.shared.add.f32 	%f1154, [%r189], 0f3F800000;
	atom.shared.add.f32 	%f1155, [%r190], %f61;
	atom.shared.add.f32 	%f1156, [%r191], %f110;
	atom.shared.add.f32 	%f1157, [%r192], %f111;
	atom.shared.add.f32 	%f1158, [%r193], %f112;
	mov.u32 	%r954, %r140;
	@%p537 bra 	$L__BB0_183;
	atom.shared.add.f32 	%f1159, [%r189+4], 0f3F800000;
	atom.shared.add.f32 	%f1160, [%r190+4], %f61;
	atom.shared.add.f32 	%f1161, [%r191+4], %f110;
	atom.shared.add.f32 	%f1162, [%r192+4], %f111;
	atom.shared.add.f32 	%f1163, [%r193+4], %f112;
	mov.u32 	%r954, %r141;
$L__BB0_183:
	setp.lt.u32 	%p538, %r137, 3;
	@%p538 bra 	$L__BB0_186;
	add.s32 	%r195, %r22, %r188;
$L__BB0_185:
	add.s32 	%r862, %r195, %r954;
	shl.b32 	%r863, %r862, 2;
	mov.u32 	%r864, buffer;
	add.s32 	%r865, %r864, %r863;
	atom.shared.add.f32 	%f1164, [%r865+-4], 0f3F800000;
	add.s32 	%r866, %r865, %r9;
	atom.shared.add.f32 	%f1165, [%r866+-4], %f61;
	add.s32 	%r867, %r20, %r863;
	atom.shared.add.f32 	%f1166, [%r867+-4], %f110;
	add.s32 	%r868, %r19, %r863;
	atom.shared.add.f32 	%f1167, [%r868+-4], %f111;
	add.s32 	%r869, %r866, %r9;
	atom.shared.add.f32 	%f1168, [%r869+-4], %f112;
	atom.shared.add.f32 	%f1169, [%r865], 0f3F800000;
	atom.shared.add.f32 	%f1170, [%r866], %f61;
	atom.shared.add.f32 	%f1171, [%r867], %f110;
	atom.shared.add.f32 	%f1172, [%r868], %f111;
	atom.shared.add.f32 	%f1173, [%r869], %f112;
	atom.shared.add.f32 	%f1174, [%r865+4], 0f3F800000;
	atom.shared.add.f32 	%f1175, [%r866+4], %f61;
	atom.shared.add.f32 	%f1176, [%r867+4], %f110;
	atom.shared.add.f32 	%f1177, [%r868+4], %f111;
	atom.shared.add.f32 	%f1178, [%r869+4], %f112;
	atom.shared.add.f32 	%f1179, [%r865+8], 0f3F800000;
	atom.shared.add.f32 	%f1180, [%r866+8], %f61;
	atom.shared.add.f32 	%f1181, [%r867+8], %f110;
	atom.shared.add.f32 	%f1182, [%r868+8], %f111;
	atom.shared.add.f32 	%f1183, [%r869+8], %f112;
	add.s32 	%r954, %r954, 4;
	setp.ne.s32 	%p539, %r954, %r136;
	@%p539 bra 	$L__BB0_185;
$L__BB0_186:
	add.s32 	%r951, %r951, 1;
	setp.ne.s32 	%p546, %r951, %r371;
	@%p546 bra 	$L__BB0_161;
$L__BB0_187:
	add.s32 	%r945, %r945, 1;
	setp.eq.s32 	%p547, %r945, %r370;
	@%p547 bra 	$L__BB0_362;
	bra.uni 	$L__BB0_111;
$L__BB0_188:
	setp.ne.s32 	%p155, %r911, %r912;
	@%p155 bra 	$L__BB0_274;
	ld.global.f32 	%f480, [%rd20];
	sub.f32 	%f115, %f480, %f480;
	ld.global.f32 	%f481, [%rd21];
	sub.f32 	%f116, %f481, %f481;
	ld.global.f32 	%f482, [%rd22];
	sub.f32 	%f117, %f482, %f482;
	mul.f32 	%f483, %f116, %f116;
	fma.rn.f32 	%f118, %f115, %f115, %f483;
	fma.rn.f32 	%f119, %f117, %f117, %f118;
	setp.gtu.f32 	%p156, %f119, %f229;
	@%p156 bra 	$L__BB0_274;
	setp.lt.s32 	%p157, %r368, 0;
	sqrt.rn.f32 	%f120, %f119;
	setp.le.f32 	%p158, %f120, %f226;
	or.pred  	%p159, %p158, %p157;
	selp.b32 	%r964, 1, -1, %p158;
	mov.u32 	%r965, %r964;
	@%p159 bra 	$L__BB0_198;
	setp.lt.s32 	%p160, %r21, 5;
	mov.b32 	%r965, -1;
	mov.b32 	%r961, 2;
	mov.u32 	%r964, %r965;
	@%p160 bra 	$L__BB0_194;
	mov.b32 	%r965, -1;
	mov.b32 	%r961, 2;
$L__BB0_193:
	add.s32 	%r552, %r961, -2;
	cvt.rn.f32.s32 	%f484, %r552;
	mul.f32 	%f485, %f227, %f484;
	sub.f32 	%f486, %f485, %f228;
	setp.ltu.f32 	%p161, %f120, %f486;
	add.f32 	%f487, %f228, %f485;
	setp.gtu.f32 	%p162, %f120, %f487;
	or.pred  	%p163, %p161, %p162;
	setp.lt.s32 	%p164, %r964, 0;
	selp.b32 	%r553, %r961, %r964, %p164;
	selp.b32 	%r554, %r964, %r553, %p163;
	selp.b32 	%r555, %r965, %r961, %p163;
	add.s32 	%r556, %r961, 1;
	add.s32 	%r557, %r961, -1;
	cvt.rn.f32.s32 	%f488, %r557;
	mul.f32 	%f489, %f227, %f488;
	sub.f32 	%f490, %f489, %f228;
	setp.ltu.f32 	%p165, %f120, %f490;
	add.f32 	%f491, %f228, %f489;
	setp.gtu.f32 	%p166, %f120, %f491;
	or.pred  	%p167, %p165, %p166;
	setp.lt.s32 	%p168, %r554, 0;
	selp.b32 	%r558, %r556, %r554, %p168;
	selp.b32 	%r559, %r554, %r558, %p167;
	selp.b32 	%r560, %r555, %r556, %p167;
	add.s32 	%r561, %r961, 2;
	cvt.rn.f32.s32 	%f492, %r961;
	mul.f32 	%f493, %f227, %f492;
	sub.f32 	%f494, %f493, %f228;
	setp.ltu.f32 	%p169, %f120, %f494;
	add.f32 	%f495, %f228, %f493;
	setp.gtu.f32 	%p170, %f120, %f495;
	or.pred  	%p171, %p169, %p170;
	setp.lt.s32 	%p172, %r559, 0;
	selp.b32 	%r562, %r561, %r559, %p172;
	selp.b32 	%r563, %r559, %r562, %p171;
	selp.b32 	%r564, %r560, %r561, %p171;
	add.s32 	%r565, %r961, 3;
	cvt.rn.f32.s32 	%f496, %r556;
	mul.f32 	%f497, %f227, %f496;
	sub.f32 	%f498, %f497, %f228;
	setp.ltu.f32 	%p173, %f120, %f498;
	add.f32 	%f499, %f228, %f497;
	setp.gtu.f32 	%p174, %f120, %f499;
	or.pred  	%p175, %p173, %p174;
	setp.lt.s32 	%p176, %r563, 0;
	selp.b32 	%r566, %r565, %r563, %p176;
	selp.b32 	%r964, %r563, %r566, %p175;
	selp.b32 	%r965, %r564, %r565, %p175;
	add.s32 	%r961, %r961, 4;
	setp.ne.s32 	%p177, %r561, %r24;
	@%p177 bra 	$L__BB0_193;
$L__BB0_194:
	setp.eq.s32 	%p178, %r23, 0;
	@%p178 bra 	$L__BB0_198;
	setp.eq.s32 	%p179, %r23, 1;
	add.s32 	%r567, %r961, -2;
	cvt.rn.f32.s32 	%f500, %r567;
	mul.f32 	%f501, %f227, %f500;
	sub.f32 	%f502, %f501, %f228;
	setp.ltu.f32 	%p180, %f120, %f502;
	add.f32 	%f503, %f228, %f501;
	setp.gtu.f32 	%p181, %f120, %f503;
	or.pred  	%p182, %p180, %p181;
	setp.lt.s32 	%p183, %r964, 0;
	selp.b32 	%r568, %r961, %r964, %p183;
	selp.b32 	%r964, %r964, %r568, %p182;
	selp.b32 	%r965, %r965, %r961, %p182;
	@%p179 bra 	$L__BB0_198;
	setp.eq.s32 	%p184, %r23, 2;
	add.s32 	%r569, %r961, 1;
	add.s32 	%r570, %r961, -1;
	cvt.rn.f32.s32 	%f504, %r570;
	mul.f32 	%f505, %f227, %f504;
	sub.f32 	%f506, %f505, %f228;
	setp.ltu.f32 	%p185, %f120, %f506;
	add.f32 	%f507, %f228, %f505;
	setp.gtu.f32 	%p186, %f120, %f507;
	or.pred  	%p187, %p185, %p186;
	setp.lt.s32 	%p188, %r964, 0;
	selp.b32 	%r571, %r569, %r964, %p188;
	selp.b32 	%r964, %r964, %r571, %p187;
	selp.b32 	%r965, %r965, %r569, %p187;
	@%p184 bra 	$L__BB0_198;
	add.s32 	%r572, %r961, 2;
	cvt.rn.f32.s32 	%f508, %r961;
	mul.f32 	%f509, %f227, %f508;
	sub.f32 	%f510, %f509, %f228;
	setp.ltu.f32 	%p189, %f120, %f510;
	add.f32 	%f511, %f228, %f509;
	setp.gtu.f32 	%p190, %f120, %f511;
	or.pred  	%p191, %p189, %p190;
	setp.lt.s32 	%p192, %r964, 0;
	selp.b32 	%r573, %r572, %r964, %p192;
	selp.b32 	%r964, %r964, %r573, %p191;
	selp.b32 	%r965, %r965, %r572, %p191;
$L__BB0_198:
	setp.lt.s32 	%p193, %r370, 1;
	setp.lt.s32 	%p194, %r965, 0;
	or.pred  	%p195, %p194, %p193;
	@%p195 bra 	$L__BB0_274;
	setp.ge.f32 	%p196, %f118, 0f00000000;
	selp.f32 	%f513, %f118, 0f00000000, %p196;
	sqrt.rn.f32 	%f121, %f513;
	neg.f32 	%f122, %f121;
	add.s32 	%r220, %r965, 1;
	sub.s32 	%r575, %r220, %r964;
	sub.s32 	%r221, %r965, %r964;
	and.b32  	%r222, %r575, 3;
	add.s32 	%r223, %r964, 1;
	add.s32 	%r224, %r964, 2;
	add.s32 	%r225, %r964, 3;
	mov.b32 	%r966, 0;
$L__BB0_200:
	setp.lt.f32 	%p197, %f121, %f226;
	mov.f32 	%f1296, 0f3F800000;
	@%p197 bra 	$L__BB0_202;
	mul.wide.u32 	%rd116, %r966, 4;
	add.s64 	%rd117, %rd13, %rd116;
	ld.global.f32 	%f515, [%rd117];
	add.s64 	%rd118, %rd12, %rd116;
	ld.global.f32 	%f516, [%rd118];
	mul.f32 	%f517, %f116, %f516;
	fma.rn.f32 	%f518, %f115, %f515, %f517;
	div.rn.f32 	%f1296, %f518, %f121;
$L__BB0_202:
	abs.f32 	%f519, %f1296;
	mul.wide.u32 	%rd119, %r966, 4;
	add.s64 	%rd120, %rd11, %rd119;
	ld.global.f32 	%f520, [%rd120];
	setp.ltu.f32 	%p198, %f519, %f520;
	@%p198 bra 	$L__BB0_273;
	mul.wide.u32 	%rd121, %r966, 4;
	add.s64 	%rd122, %rd13, %rd121;
	ld.global.f32 	%f521, [%rd122];
	mul.f32 	%f522, %f116, %f521;
	add.s64 	%rd123, %rd12, %rd121;
	ld.global.f32 	%f523, [%rd123];
	mul.f32 	%f524, %f115, %f523;
	sub.f32 	%f525, %f522, %f524;
	abs.f32 	%f526, %f525;
	add.s64 	%rd124, %rd10, %rd121;
	ld.global.f32 	%f527, [%rd124];
	setp.geu.f32 	%p199, %f526, %f527;
	@%p199 bra 	$L__BB0_273;
	setp.ne.s32 	%p200, %r964, 1;
	setp.lt.f32 	%p201, %f1296, 0f00000000;
	selp.f32 	%f127, %f122, %f121, %p201;
	@%p200 bra 	$L__BB0_206;
	mul.wide.u32 	%rd128, %r966, 4;
	add.s64 	%rd129, %rd9, %rd128;
	ld.global.f32 	%f1298, [%rd129];
	add.s64 	%rd130, %rd8, %rd128;
	ld.global.f32 	%f1297, [%rd130];
	mov.f32 	%f1299, 0f00000000;
	bra.uni 	$L__BB0_207;
$L__BB0_206:
	mul.wide.u32 	%rd125, %r966, 4;
	add.s64 	%rd126, %rd9, %rd125;
	ld.global.f32 	%f1298, [%rd126];
	add.s64 	%rd127, %rd8, %rd125;
	ld.global.f32 	%f1297, [%rd127];
	mul.f32 	%f528, %f117, %f1297;
	fma.rn.f32 	%f529, %f127, %f1298, %f528;
	div.rn.f32 	%f1299, %f529, %f120;
$L__BB0_207:
	mul.f32 	%f531, %f117, %f1298;
	mul.f32 	%f532, %f127, %f1297;
	sub.f32 	%f136, %f531, %f532;
	abs.f32 	%f533, %f1299;
	mul.wide.u32 	%rd131, %r966, 4;
	add.s64 	%rd132, %rd7, %rd131;
	ld.global.f32 	%f534, [%rd132];
	setp.ltu.f32 	%p202, %f533, %f534;
	@%p202 bra 	$L__BB0_273;
	abs.f32 	%f535, %f136;
	mul.wide.u32 	%rd133, %r966, 4;
	add.s64 	%rd134, %rd6, %rd133;
	ld.global.f32 	%f536, [%rd134];
	setp.gtu.f32 	%p203, %f535, %f536;
	@%p203 bra 	$L__BB0_273;
	setp.lt.s32 	%p204, %r371, 1;
	@%p204 bra 	$L__BB0_273;
	mul.wide.u32 	%rd135, %r966, 4;
	add.s64 	%rd136, %rd5, %rd135;
	ld.global.f32 	%f537, [%rd136];
	setp.ltu.f32 	%p205, %f537, 0f42B40000;
	setp.ge.f32 	%p206, %f1296, 0f00000000;
	setp.ge.f32 	%p207, %f1299, 0f00000000;
	and.pred  	%p5, %p206, %p207;
	mul.lo.s32 	%r227, %r966, %r371;
	@%p205 bra 	$L__BB0_248;
	mov.b32 	%r967, 0;
$L__BB0_212:
	mul.wide.u32 	%rd137, %r967, 4;
	add.s64 	%rd138, %rd4, %rd137;
	ld.global.u32 	%r229, [%rd138];
	@%p5 bra 	$L__BB0_214;
	mul.wide.u32 	%rd139, %r967, 4;
	add.s64 	%rd140, %rd3, %rd139;
	ld.global.u32 	%r577, [%rd140];
	add.s32 	%r578, %r577, -1;
	mad.lo.s32 	%r579, %r578, %r367, %r911;
	mul.wide.s32 	%rd141, %r579, 4;
	add.s64 	%rd142, %rd2, %rd141;
	add.s64 	%rd143, %rd1, %rd139;
	ld.global.u32 	%r580, [%rd143];
	add.s32 	%r581, %r580, -1;
	mad.lo.s32 	%r582, %r581, %r367, %r911;
	mul.wide.s32 	%rd144, %r582, 4;
	add.s64 	%rd145, %rd2, %rd144;
	ld.global.f32 	%f1309, [%rd145];
	ld.global.f32 	%f1308, [%rd142];
	bra.uni 	$L__BB0_215;
$L__BB0_214:
	mul.wide.u32 	%rd146, %r967, 4;
	add.s64 	%rd147, %rd3, %rd146;
	ld.global.u32 	%r583, [%rd147];
	add.s32 	%r584, %r583, -1;
	mad.lo.s32 	%r585, %r584, %r367, %r911;
	mul.wide.s32 	%rd148, %r585, 4;
	add.s64 	%rd149, %rd2, %rd148;
	add.s64 	%rd150, %rd1, %rd146;
	ld.global.u32 	%r586, [%rd150];
	add.s32 	%r587, %r586, -1;
	mad.lo.s32 	%r588, %r587, %r367, %r911;
	mul.wide.s32 	%rd151, %r588, 4;
	add.s64 	%rd152, %rd2, %rd151;
	ld.global.f32 	%f1309, [%rd152];
	ld.global.f32 	%f1308, [%rd149];
$L__BB0_215:
	setp.ltu.f32 	%p208, %f1309, %f231;
	setp.ltu.f32 	%p209, %f1308, %f231;
	or.pred  	%p210, %p208, %p209;
	setp.gtu.f32 	%p211, %f1309, %f230;
	or.pred  	%p212, %p211, %p210;
	setp.gtu.f32 	%p213, %f1308, %f230;
	or.pred  	%p214, %p212, %p213;
	@%p214 bra 	$L__BB0_226;
	or.b32  	%r589, %r229, 4;
	setp.eq.s32 	%p215, %r589, 5;
	@%p215 bra 	$L__BB0_227;
	setp.gt.s32 	%p216, %r229, 8;
	@%p216 bra 	$L__BB0_227;
	setp.ne.s32 	%p217, %r229, 2;
	setp.lt.s32 	%p218, %r965, %r964;
	or.pred  	%p219, %p217, %p218;
	@%p219 bra 	$L__BB0_226;
	setp.eq.s32 	%p220, %r222, 0;
	add.s32 	%r590, %r967, %r227;
	mul.lo.s32 	%r230, %r590, %r21;
	add.f32 	%f539, %f1309, %f1309;
	mul.f32 	%f143, %f539, 0f3F000000;
	add.f32 	%f540, %f1308, %f1308;
	mul.f32 	%f144, %f540, 0f3F000000;
	sub.f32 	%f541, %f1308, %f1308;
	sub.f32 	%f542, %f1309, %f1309;
	mul.f32 	%f145, %f541, %f542;
	mov.u32 	%r968, %r964;
	@%p220 bra 	$L__BB0_223;
	setp.eq.s32 	%p221, %r222, 1;
	add.s32 	%r591, %r22, %r230;
	add.s32 	%r592, %r591, %r964;
	shl.b32 	%r593, %r592, 2;
	mov.u32 	%r594, buffer;
	add.s32 	%r231, %r594, %r593;
	atom.shared.add.f32 	%f543, [%r231+-4], 0f3F800000;
	add.s32 	%r232, %r231, %r9;
	atom.shared.add.f32 	%f544, [%r232+-4], %f120;
	add.s32 	%r233, %r20, %r593;
	atom.shared.add.f32 	%f545, [%r233+-4], %f143;
	add.s32 	%r234, %r19, %r593;
	atom.shared.add.f32 	%f546, [%r234+-4], %f144;
	add.s32 	%r235, %r232, %r9;
	atom.shared.add.f32 	%f547, [%r235+-4], %f145;
	mov.u32 	%r968, %r223;
	@%p221 bra 	$L__BB0_223;
	setp.eq.s32 	%p222, %r222, 2;
	atom.shared.add.f32 	%f548, [%r231], 0f3F800000;
	atom.shared.add.f32 	%f549, [%r232], %f120;
	atom.shared.add.f32 	%f550, [%r233], %f143;
	atom.shared.add.f32 	%f551, [%r234], %f144;
	atom.shared.add.f32 	%f552, [%r235], %f145;
	mov.u32 	%r968, %r224;
	@%p222 bra 	$L__BB0_223;
	atom.shared.add.f32 	%f553, [%r231+4], 0f3F800000;
	atom.shared.add.f32 	%f554, [%r232+4], %f120;
	atom.shared.add.f32 	%f555, [%r233+4], %f143;
	atom.shared.add.f32 	%f556, [%r234+4], %f144;
	atom.shared.add.f32 	%f557, [%r235+4], %f145;
	mov.u32 	%r968, %r225;
$L__BB0_223:
	setp.lt.u32 	%p223, %r221, 3;
	@%p223 bra 	$L__BB0_226;
	add.s32 	%r237, %r22, %r230;
$L__BB0_225:
	add.s32 	%r595, %r237, %r968;
	shl.b32 	%r596, %r595, 2;
	mov.u32 	%r597, buffer;
	add.s32 	%r598, %r597, %r596;
	atom.shared.add.f32 	%f558, [%r598+-4], 0f3F800000;
	add.s32 	%r599, %r598, %r9;
	atom.shared.add.f32 	%f559, [%r599+-4], %f120;
	add.s32 	%r600, %r20, %r596;
	atom.shared.add.f32 	%f560, [%r600+-4], %f143;
	add.s32 	%r601, %r19, %r596;
	atom.shared.add.f32 	%f561, [%r601+-4], %f144;
	add.s32 	%r602, %r599, %r9;
	atom.shared.add.f32 	%f562, [%r602+-4], %f145;
	atom.shared.add.f32 	%f563, [%r598], 0f3F800000;
	atom.shared.add.f32 	%f564, [%r599], %f120;
	atom.shared.add.f32 	%f565, [%r600], %f143;
	atom.shared.add.f32 	%f566, [%r601], %f144;
	atom.shared.add.f32 	%f567, [%r602], %f145;
	atom.shared.add.f32 	%f568, [%r598+4], 0f3F800000;
	atom.shared.add.f32 	%f569, [%r599+4], %f120;
	atom.shared.add.f32 	%f570, [%r600+4], %f143;
	atom.shared.add.f32 	%f571, [%r601+4], %f144;
	atom.shared.add.f32 	%f572, [%r602+4], %f145;
	atom.shared.add.f32 	%f573, [%r598+8], 0f3F800000;
	atom.shared.add.f32 	%f574, [%r599+8], %f120;
	atom.shared.add.f32 	%f575, [%r600+8], %f143;
	atom.shared.add.f32 	%f576, [%r601+8], %f144;
	atom.shared.add.f32 	%f577, [%r602+8], %f145;
	add.s32 	%r968, %r968, 4;
	setp.eq.s32 	%p224, %r968, %r220;
	@%p224 bra 	$L__BB0_226;
	bra.uni 	$L__BB0_225;
$L__BB0_226:
	add.s32 	%r967, %r967, 1;
	setp.eq.s32 	%p240, %r967, %r371;
	@%p240 bra 	$L__BB0_273;
	bra.uni 	$L__BB0_212;
$L__BB0_227:
	setp.lt.s32 	%p225, %r965, %r964;
	@%p225 bra 	$L__BB0_226;
	setp.eq.s32 	%p226, %r222, 0;
	add.s32 	%r603, %r967, %r227;
	mul.lo.s32 	%r240, %r603, %r21;
	sub.f32 	%f578, %f1308, %f1309;
	mul.f32 	%f146, %f578, %f578;
	setp.lt.f32 	%p227, %f1309, %f230;
	setp.lt.f32 	%p228, %f1308, %f230;
	and.pred  	%p6, %p227, %p228;
	mov.u32 	%r970, %r964;
	@%p226 bra 	$L__BB0_237;
	add.s32 	%r604, %r22, %r240;
	add.s32 	%r605, %r604, %r964;
	shl.b32 	%r606, %r605, 2;
	mov.u32 	%r607, buffer;
	add.s32 	%r242, %r607, %r606;
	atom.shared.add.f32 	%f579, [%r242+-4], 0f3F800000;
	add.s32 	%r243, %r242, %r9;
	atom.shared.add.f32 	%f580, [%r243+-4], %f120;
	add.s32 	%r244, %r20, %r606;
	atom.shared.add.f32 	%f581, [%r244+-4], %f1309;
	add.s32 	%r245, %r19, %r606;
	atom.shared.add.f32 	%f582, [%r245+-4], %f1308;
	add.s32 	%r246, %r243, %r9;
	atom.shared.add.f32 	%f583, [%r246+-4], %f146;
	not.pred 	%p229, %p6;
	@%p229 bra 	$L__BB0_231;
	atom.shared.add.f32 	%f584, [%r242+-4], 0f3F800000;
	atom.shared.add.f32 	%f585, [%r243+-4], %f120;
	atom.shared.add.f32 	%f586, [%r244+-4], %f1309;
	atom.shared.add.f32 	%f587, [%r245+-4], %f1308;
	atom.shared.add.f32 	%f588, [%r246+-4], %f146;
$L__BB0_231:
	setp.eq.s32 	%p230, %r222, 1;
	mov.u32 	%r970, %r223;
	@%p230 bra 	$L__BB0_237;
	atom.shared.add.f32 	%f589, [%r242], 0f3F800000;
	atom.shared.add.f32 	%f590, [%r243], %f120;
	atom.shared.add.f32 	%f591, [%r244], %f1309;
	atom.shared.add.f32 	%f592, [%r245], %f1308;
	atom.shared.add.f32 	%f593, [%r246], %f146;
	@%p229 bra 	$L__BB0_234;
	atom.shared.add.f32 	%f594, [%r242], 0f3F800000;
	atom.shared.add.f32 	%f595, [%r243], %f120;
	atom.shared.add.f32 	%f596, [%r244], %f1309;
	atom.shared.add.f32 	%f597, [%r245], %f1308;
	atom.shared.add.f32 	%f598, [%r246], %f146;
$L__BB0_234:
	setp.eq.s32 	%p232, %r222, 2;
	mov.u32 	%r970, %r224;
	@%p232 bra 	$L__BB0_237;
	atom.shared.add.f32 	%f599, [%r242+4], 0f3F800000;
	atom.shared.add.f32 	%f600, [%r243+4], %f120;
	atom.shared.add.f32 	%f601, [%r244+4], %f1309;
	atom.shared.add.f32 	%f602, [%r245+4], %f1308;
	atom.shared.add.f32 	%f603, [%r246+4], %f146;
	mov.u32 	%r970, %r225;
	@%p229 bra 	$L__BB0_237;
	atom.shared.add.f32 	%f604, [%r242+4], 0f3F800000;
	atom.shared.add.f32 	%f605, [%r243+4], %f120;
	atom.shared.add.f32 	%f606, [%r244+4], %f1309;
	atom.shared.add.f32 	%f607, [%r245+4], %f1308;
	atom.shared.add.f32 	%f608, [%r246+4], %f146;
	mov.u32 	%r970, %r225;
$L__BB0_237:
	setp.lt.u32 	%p234, %r221, 3;
	@%p234 bra 	$L__BB0_226;
	add.s32 	%r248, %r22, %r240;
$L__BB0_239:
	add.s32 	%r608, %r248, %r970;
	shl.b32 	%r609, %r608, 2;
	mov.u32 	%r610, buffer;
	add.s32 	%r250, %r610, %r609;
	atom.shared.add.f32 	%f609, [%r250+-4], 0f3F800000;
	add.s32 	%r251, %r250, %r9;
	atom.shared.add.f32 	%f610, [%r251+-4], %f120;
	add.s32 	%r252, %r20, %r609;
	atom.shared.add.f32 	%f611, [%r252+-4], %f1309;
	add.s32 	%r253, %r19, %r609;
	atom.shared.add.f32 	%f612, [%r253+-4], %f1308;
	add.s32 	%r254, %r251, %r9;
	atom.shared.add.f32 	%f613, [%r254+-4], %f146;
	not.pred 	%p235, %p6;
	@%p235 bra 	$L__BB0_241;
	atom.shared.add.f32 	%f614, [%r250+-4], 0f3F800000;
	atom.shared.add.f32 	%f615, [%r251+-4], %f120;
	atom.shared.add.f32 	%f616, [%r252+-4], %f1309;
	atom.shared.add.f32 	%f617, [%r253+-4], %f1308;
	atom.shared.add.f32 	%f618, [%r254+-4], %f146;
$L__BB0_241:
	atom.shared.add.f32 	%f619, [%r250], 0f3F800000;
	atom.shared.add.f32 	%f620, [%r251], %f120;
	atom.shared.add.f32 	%f621, [%r252], %f1309;
	atom.shared.add.f32 	%f622, [%r253], %f1308;
	atom.shared.add.f32 	%f623, [%r254], %f146;
	@%p235 bra 	$L__BB0_243;
	atom.shared.add.f32 	%f624, [%r250], 0f3F800000;
	atom.shared.add.f32 	%f625, [%r251], %f120;
	atom.shared.add.f32 	%f626, [%r252], %f1309;
	atom.shared.add.f32 	%f627, [%r253], %f1308;
	atom.shared.add.f32 	%f628, [%r254], %f146;
$L__BB0_243:
	atom.shared.add.f32 	%f629, [%r250+4], 0f3F800000;
	atom.shared.add.f32 	%f630, [%r251+4], %f120;
	atom.shared.add.f32 	%f631, [%r252+4], %f1309;
	atom.shared.add.f32 	%f632, [%r253+4], %f1308;
	atom.shared.add.f32 	%f633, [%r254+4], %f146;
	@%p235 bra 	$L__BB0_245;
	atom.shared.add.f32 	%f634, [%r250+4], 0f3F800000;
	atom.shared.add.f32 	%f635, [%r251+4], %f120;
	atom.shared.add.f32 	%f636, [%r252+4], %f1309;
	atom.shared.add.f32 	%f637, [%r253+4], %f1308;
	atom.shared.add.f32 	%f638, [%r254+4], %f146;
$L__BB0_245:
	atom.shared.add.f32 	%f639, [%r250+8], 0f3F800000;
	atom.shared.add.f32 	%f640, [%r251+8], %f120;
	atom.shared.add.f32 	%f641, [%r252+8], %f1309;
	atom.shared.add.f32 	%f642, [%r253+8], %f1308;
	atom.shared.add.f32 	%f643, [%r254+8], %f146;
	@%p235 bra 	$L__BB0_247;
	atom.shared.add.f32 	%f644, [%r250+8], 0f3F800000;
	atom.shared.add.f32 	%f645, [%r251+8], %f120;
	atom.shared.add.f32 	%f646, [%r252+8], %f1309;
	atom.shared.add.f32 	%f647, [%r253+8], %f1308;
	atom.shared.add.f32 	%f648, [%r254+8], %f146;
$L__BB0_247:
	add.s32 	%r970, %r970, 4;
	setp.eq.s32 	%p239, %r970, %r220;
	@%p239 bra 	$L__BB0_226;
	bra.uni 	$L__BB0_239;
$L__BB0_248:
	mov.b32 	%r972, 0;
$L__BB0_249:
	mul.wide.u32 	%rd153, %r972, 4;
	add.s64 	%rd154, %rd4, %rd153;
	ld.global.u32 	%r257, [%rd154];
	not.pred 	%p241, %p5;
	@%p241 bra 	$L__BB0_251;
	mul.wide.u32 	%rd162, %r972, 4;
	add.s64 	%rd163, %rd3, %rd162;
	ld.global.u32 	%r618, [%rd163];
	add.s32 	%r619, %r618, -1;
	mad.lo.s32 	%r620, %r619, %r367, %r911;
	mul.wide.s32 	%rd164, %r620, 4;
	add.s64 	%rd165, %rd2, %rd164;
	ld.global.f32 	%f1304, [%rd165];
	add.s64 	%rd166, %rd1, %rd162;
	ld.global.u32 	%r621, [%rd166];
	add.s32 	%r622, %r621, -1;
	mad.lo.s32 	%r623, %r622, %r367, %r911;
	mul.wide.s32 	%rd167, %r623, 4;
	add.s64 	%rd168, %rd2, %rd167;
	ld.global.f32 	%f1306, [%rd168];
	setp.eq.s32 	%p243, %r257, 2;
	selp.f32 	%f1308, %f1304, %f1308, %p243;
	selp.f32 	%f1309, %f1306, %f1309, %p243;
	bra.uni 	$L__BB0_252;
$L__BB0_251:
	mul.wide.u32 	%rd155, %r972, 4;
	add.s64 	%rd156, %rd3, %rd155;
	ld.global.u32 	%r612, [%rd156];
	add.s32 	%r613, %r612, -1;
	mad.lo.s32 	%r614, %r613, %r367, %r911;
	mul.wide.s32 	%rd157, %r614, 4;
	add.s64 	%rd158, %rd2, %rd157;
	ld.global.f32 	%f1304, [%rd158];
	add.s64 	%rd159, %rd1, %rd155;
	ld.global.u32 	%r615, [%rd159];
	add.s32 	%r616, %r615, -1;
	mad.lo.s32 	%r617, %r616, %r367, %r911;
	mul.wide.s32 	%rd160, %r617, 4;
	add.s64 	%rd161, %rd2, %rd160;
	ld.global.f32 	%f1306, [%rd161];
	setp.eq.s32 	%p242, %r257, 2;
	selp.f32 	%f1308, %f1304, %f1308, %p242;
	selp.f32 	%f1309, %f1306, %f1309, %p242;
$L__BB0_252:
	setp.ge.f32 	%p244, %f1306, %f231;
	setp.ge.f32 	%p245, %f1304, %f231;
	and.pred  	%p246, %p244, %p245;
	setp.le.f32 	%p247, %f1306, %f230;
	and.pred  	%p248, %p247, %p246;
	setp.le.f32 	%p249, %f1304, %f230;
	and.pred  	%p250, %p248, %p249;
	setp.ne.s32 	%p251, %r257, 2;
	and.pred  	%p252, %p250, %p251;
	@%p252 bra 	$L__BB0_254;
	setp.ltu.f32 	%p253, %f1309, %f231;
	setp.ltu.f32 	%p254, %f1308, %f231;
	or.pred  	%p255, %p253, %p254;
	setp.gtu.f32 	%p256, %f1309, %f230;
	or.pred  	%p257, %p256, %p255;
	setp.gtu.f32 	%p258, %f1308, %f230;
	or.pred  	%p259, %p257, %p258;
	@%p259 bra 	$L__BB0_272;
$L__BB0_254:
	or.b32  	%r624, %r257, 4;
	setp.eq.s32 	%p260, %r624, 5;
	@%p260 bra 	$L__BB0_256;
	setp.lt.s32 	%p261, %r257, 9;
	@%p261 bra 	$L__BB0_264;
$L__BB0_256:
	setp.lt.s32 	%p270, %r965, %r964;
	@%p270 bra 	$L__BB0_272;
	setp.eq.s32 	%p271, %r222, 0;
	add.s32 	%r638, %r972, %r227;
	mul.lo.s32 	%r258, %r638, %r21;
	sub.f32 	%f688, %f1304, %f1306;
	mul.f32 	%f161, %f688, %f688;
	mov.u32 	%r973, %r964;
	@%p271 bra 	$L__BB0_261;
	setp.eq.s32 	%p272, %r222, 1;
	add.s32 	%r639, %r22, %r258;
	add.s32 	%r640, %r639, %r964;
	shl.b32 	%r641, %r640, 2;
	mov.u32 	%r642, buffer;
	add.s32 	%r259, %r642, %r641;
	atom.shared.add.f32 	%f689, [%r259+-4], 0f3F800000;
	add.s32 	%r260, %r259, %r9;
	atom.shared.add.f32 	%f690, [%r260+-4], %f120;
	add.s32 	%r261, %r20, %r641;
	atom.shared.add.f32 	%f691, [%r261+-4], %f1306;
	add.s32 	%r262, %r19, %r641;
	atom.shared.add.f32 	%f692, [%r262+-4], %f1304;
	add.s32 	%r263, %r260, %r9;
	atom.shared.add.f32 	%f693, [%r263+-4], %f161;
	mov.u32 	%r973, %r223;
	@%p272 bra 	$L__BB0_261;
	setp.eq.s32 	%p273, %r222, 2;
	atom.shared.add.f32 	%f694, [%r259], 0f3F800000;
	atom.shared.add.f32 	%f695, [%r260], %f120;
	atom.shared.add.f32 	%f696, [%r261], %f1306;
	atom.shared.add.f32 	%f697, [%r262], %f1304;
	atom.shared.add.f32 	%f698, [%r263], %f161;
	mov.u32 	%r973, %r224;
	@%p273 bra 	$L__BB0_261;
	atom.shared.add.f32 	%f699, [%r259+4], 0f3F800000;
	atom.shared.add.f32 	%f700, [%r260+4], %f120;
	atom.shared.add.f32 	%f701, [%r261+4], %f1306;
	atom.shared.add.f32 	%f702, [%r262+4], %f1304;
	atom.shared.add.f32 	%f703, [%r263+4], %f161;
	mov.u32 	%r973, %r225;
$L__BB0_261:
	setp.lt.u32 	%p274, %r221, 3;
	@%p274 bra 	$L__BB0_272;
	add.s32 	%r265, %r22, %r258;
$L__BB0_263:
	add.s32 	%r643, %r265, %r973;
	shl.b32 	%r644, %r643, 2;
	mov.u32 	%r645, buffer;
	add.s32 	%r646, %r645, %r644;
	atom.shared.add.f32 	%f704, [%r646+-4], 0f3F800000;
	add.s32 	%r647, %r646, %r9;
	atom.shared.add.f32 	%f705, [%r647+-4], %f120;
	add.s32 	%r648, %r20, %r644;
	atom.shared.add.f32 	%f706, [%r648+-4], %f1306;
	add.s32 	%r649, %r19, %r644;
	atom.shared.add.f32 	%f707, [%r649+-4], %f1304;
	add.s32 	%r650, %r647, %r9;
	atom.shared.add.f32 	%f708, [%r650+-4], %f161;
	atom.shared.add.f32 	%f709, [%r646], 0f3F800000;
	atom.shared.add.f32 	%f710, [%r647], %f120;
	atom.shared.add.f32 	%f711, [%r648], %f1306;
	atom.shared.add.f32 	%f712, [%r649], %f1304;
	atom.shared.add.f32 	%f713, [%r650], %f161;
	atom.shared.add.f32 	%f714, [%r646+4], 0f3F800000;
	atom.shared.add.f32 	%f715, [%r647+4], %f120;
	atom.shared.add.f32 	%f716, [%r648+4], %f1306;
	atom.shared.add.f32 	%f717, [%r649+4], %f1304;
	atom.shared.add.f32 	%f718, [%r650+4], %f161;
	atom.shared.add.f32 	%f719, [%r646+8], 0f3F800000;
	atom.shared.add.f32 	%f720, [%r647+8], %f120;
	atom.shared.add.f32 	%f721, [%r648+8], %f1306;
	atom.shared.add.f32 	%f722, [%r649+8], %f1304;
	atom.shared.add.f32 	%f723, [%r650+8], %f161;
	add.s32 	%r973, %r973, 4;
	setp.eq.s32 	%p275, %r973, %r220;
	@%p275 bra 	$L__BB0_272;
	bra.uni 	$L__BB0_263;
$L__BB0_264:
	setp.lt.s32 	%p263, %r965, %r964;
	or.pred  	%p264, %p251, %p263;
	@%p264 bra 	$L__BB0_272;
	setp.eq.s32 	%p265, %r222, 0;
	add.s32 	%r625, %r972, %r227;
	mul.lo.s32 	%r268, %r625, %r21;
	add.f32 	%f649, %f1306, %f1309;
	mul.f32 	%f162, %f649, 0f3F000000;
	add.f32 	%f650, %f1304, %f1308;
	mul.f32 	%f163, %f650, 0f3F000000;
	sub.f32 	%f651, %f1308, %f1304;
	sub.f32 	%f652, %f1306, %f1309;
	mul.f32 	%f164, %f651, %f652;
	mov.u32 	%r975, %r964;
	@%p265 bra 	$L__BB0_269;
	setp.eq.s32 	%p266, %r222, 1;
	add.s32 	%r626, %r22, %r268;
	add.s32 	%r627, %r626, %r964;
	shl.b32 	%r628, %r627, 2;
	mov.u32 	%r629, buffer;
	add.s32 	%r269, %r629, %r628;
	atom.shared.add.f32 	%f653, [%r269+-4], 0f3F800000;
	add.s32 	%r270, %r269, %r9;
	atom.shared.add.f32 	%f654, [%r270+-4], %f120;
	add.s32 	%r271, %r20, %r628;
	atom.shared.add.f32 	%f655, [%r271+-4], %f162;
	add.s32 	%r272, %r19, %r628;
	atom.shared.add.f32 	%f656, [%r272+-4], %f163;
	add.s32 	%r273, %r270, %r9;
	atom.shared.add.f32 	%f657, [%r273+-4], %f164;
	mov.u32 	%r975, %r223;
	@%p266 bra 	$L__BB0_269;
	setp.eq.s32 	%p267, %r222, 2;
	atom.shared.add.f32 	%f658, [%r269], 0f3F800000;
	atom.shared.add.f32 	%f659, [%r270], %f120;
	atom.shared.add.f32 	%f660, [%r271], %f162;
	atom.shared.add.f32 	%f661, [%r272], %f163;
	atom.shared.add.f32 	%f662, [%r273], %f164;
	mov.u32 	%r975, %r224;
	@%p267 bra 	$L__BB0_269;
	atom.shared.add.f32 	%f663, [%r269+4], 0f3F800000;
	atom.shared.add.f32 	%f664, [%r270+4], %f120;
	atom.shared.add.f32 	%f665, [%r271+4], %f162;
	atom.shared.add.f32 	%f666, [%r272+4], %f163;
	atom.shared.add.f32 	%f667, [%r273+4], %f164;
	mov.u32 	%r975, %r225;
$L__BB0_269:
	setp.lt.u32 	%p268, %r221, 3;
	@%p268 bra 	$L__BB0_272;
	add.s32 	%r275, %r22, %r268;
$L__BB0_271:
	add.s32 	%r630, %r275, %r975;
	shl.b32 	%r631, %r630, 2;
	mov.u32 	%r632, buffer;
	add.s32 	%r633, %r632, %r631;
	atom.shared.add.f32 	%f668, [%r633+-4], 0f3F800000;
	add.s32 	%r634, %r633, %r9;
	atom.shared.add.f32 	%f669, [%r634+-4], %f120;
	add.s32 	%r635, %r20, %r631;
	atom.shared.add.f32 	%f670, [%r635+-4], %f162;
	add.s32 	%r636, %r19, %r631;
	atom.shared.add.f32 	%f671, [%r636+-4], %f163;
	add.s32 	%r637, %r634, %r9;
	atom.shared.add.f32 	%f672, [%r637+-4], %f164;
	atom.shared.add.f32 	%f673, [%r633], 0f3F800000;
	atom.shared.add.f32 	%f674, [%r634], %f120;
	atom.shared.add.f32 	%f675, [%r635], %f162;
	atom.shared.add.f32 	%f676, [%r636], %f163;
	atom.shared.add.f32 	%f677, [%r637], %f164;
	atom.shared.add.f32 	%f678, [%r633+4], 0f3F800000;
	atom.shared.add.f32 	%f679, [%r634+4], %f120;
	atom.shared.add.f32 	%f680, [%r635+4], %f162;
	atom.shared.add.f32 	%f681, [%r636+4], %f163;
	atom.shared.add.f32 	%f682, [%r637+4], %f164;
	atom.shared.add.f32 	%f683, [%r633+8], 0f3F800000;
	atom.shared.add.f32 	%f684, [%r634+8], %f120;
	atom.shared.add.f32 	%f685, [%r635+8], %f162;
	atom.shared.add.f32 	%f686, [%r636+8], %f163;
	atom.shared.add.f32 	%f687, [%r637+8], %f164;
	add.s32 	%r975, %r975, 4;
	setp.ne.s32 	%p269, %r975, %r220;
	@%p269 bra 	$L__BB0_271;
$L__BB0_272:
	add.s32 	%r972, %r972, 1;
	setp.ne.s32 	%p276, %r972, %r371;
	@%p276 bra 	$L__BB0_249;
$L__BB0_273:
	add.s32 	%r966, %r966, 1;
	setp.ne.s32 	%p277, %r966, %r370;
	@%p277 bra 	$L__BB0_200;
$L__BB0_274:
	add.s32 	%r280, %r912, %r4;
	ld.global.f32 	%f724, [%rd17];
	mul.wide.s32 	%rd169, %r4, 4;
	add.s64 	%rd170, %rd23, %rd169;
	ld.global.f32 	%f725, [%rd170];
	sub.f32 	%f167, %f724, %f725;
	ld.global.f32 	%f726, [%rd18];
	add.s64 	%rd171, %rd24, %rd169;
	ld.global.f32 	%f727, [%rd171];
	sub.f32 	%f168, %f726, %f727;
	ld.global.f32 	%f728, [%rd19];
	add.s64 	%rd172, %rd25, %rd169;
	ld.global.f32 	%f729, [%rd172];
	sub.f32 	%f169, %f728, %f729;
	mul.f32 	%f730, %f168, %f168;
	fma.rn.f32 	%f170, %f167, %f167, %f730;
	fma.rn.f32 	%f171, %f169, %f169, %f170;
	setp.gtu.f32 	%p278, %f171, %f229;
	@%p278 bra 	$L__BB0_362;
	setp.lt.s32 	%p279, %r368, 0;
	sqrt.rn.f32 	%f172, %f171;
	setp.le.f32 	%p280, %f172, %f226;
	or.pred  	%p281, %p280, %p279;
	selp.b32 	%r985, 1, -1, %p280;
	mov.u32 	%r986, %r985;
	@%p281 bra 	$L__BB0_283;
	setp.lt.s32 	%p282, %r21, 5;
	mov.b32 	%r986, -1;
	mov.b32 	%r982, 2;
	mov.u32 	%r985, %r986;
	@%p282 bra 	$L__BB0_279;
	mov.b32 	%r986, -1;
	mov.b32 	%r982, 2;
$L__BB0_278:
	add.s32 	%r656, %r982, -2;
	cvt.rn.f32.s32 	%f731, %r656;
	mul.f32 	%f732, %f227, %f731;
	sub.f32 	%f733, %f732, %f228;
	setp.ltu.f32 	%p283, %f172, %f733;
	add.f32 	%f734, %f228, %f732;
	setp.gtu.f32 	%p284, %f172, %f734;
	or.pred  	%p285, %p283, %p284;
	setp.lt.s32 	%p286, %r985, 0;
	selp.b32 	%r657, %r982, %r985, %p286;
	selp.b32 	%r658, %r985, %r657, %p285;
	selp.b32 	%r659, %r986, %r982, %p285;
	add.s32 	%r660, %r982, 1;
	add.s32 	%r661, %r982, -1;
	cvt.rn.f32.s32 	%f735, %r661;
	mul.f32 	%f736, %f227, %f735;
	sub.f32 	%f737, %f736, %f228;
	setp.ltu.f32 	%p287, %f172, %f737;
	add.f32 	%f738, %f228, %f736;
	setp.gtu.f32 	%p288, %f172, %f738;
	or.pred  	%p289, %p287, %p288;
	setp.lt.s32 	%p290, %r658, 0;
	selp.b32 	%r662, %r660, %r658, %p290;
	selp.b32 	%r663, %r658, %r662, %p289;
	selp.b32 	%r664, %r659, %r660, %p289;
	add.s32 	%r665, %r982, 2;
	cvt.rn.f32.s32 	%f739, %r982;
	mul.f32 	%f740, %f227, %f739;
	sub.f32 	%f741, %f740, %f228;
	setp.ltu.f32 	%p291, %f172, %f741;
	add.f32 	%f742, %f228, %f740;
	setp.gtu.f32 	%p292, %f172, %f742;
	or.pred  	%p293, %p291, %p292;
	setp.lt.s32 	%p294, %r663, 0;
	selp.b32 	%r666, %r665, %r663, %p294;
	selp.b32 	%r667, %r663, %r666, %p293;
	selp.b32 	%r668, %r664, %r665, %p293;
	add.s32 	%r669, %r982, 3;
	cvt.rn.f32.s32 	%f743, %r660;
	mul.f32 	%f744, %f227, %f743;
	sub.f32 	%f745, %f744, %f228;
	setp.ltu.f32 	%p295, %f172, %f745;
	add.f32 	%f746, %f228, %f744;
	setp.gtu.f32 	%p296, %f172, %f746;
	or.pred  	%p297, %p295, %p296;
	setp.lt.s32 	%p298, %r667, 0;
	selp.b32 	%r670, %r669, %r667, %p298;
	selp.b32 	%r985, %r667, %r670, %p297;
	selp.b32 	%r986, %r668, %r669, %p297;
	add.s32 	%r982, %r982, 4;
	setp.ne.s32 	%p299, %r665, %r24;
	@%p299 bra 	$L__BB0_278;
$L__BB0_279:
	setp.eq.s32 	%p300, %r23, 0;
	@%p300 bra 	$L__BB0_283;
	setp.eq.s32 	%p301, %r23, 1;
	add.s32 	%r671, %r982, -2;
	cvt.rn.f32.s32 	%f747, %r671;
	mul.f32 	%f748, %f227, %f747;
	sub.f32 	%f749, %f748, %f228;
	setp.ltu.f32 	%p302, %f172, %f749;
	add.f32 	%f750, %f228, %f748;
	setp.gtu.f32 	%p303, %f172, %f750;
	or.pred  	%p304, %p302, %p303;
	setp.lt.s32 	%p305, %r985, 0;
	selp.b32 	%r672, %r982, %r985, %p305;
	selp.b32 	%r985, %r985, %r672, %p304;
	selp.b32 	%r986, %r986, %r982, %p304;
	@%p301 bra 	$L__BB0_283;
	setp.eq.s32 	%p306, %r23, 2;
	add.s32 	%r673, %r982, 1;
	add.s32 	%r674, %r982, -1;
	cvt.rn.f32.s32 	%f751, %r674;
	mul.f32 	%f752, %f227, %f751;
	sub.f32 	%f753, %f752, %f228;
	setp.ltu.f32 	%p307, %f172, %f753;
	add.f32 	%f754, %f228, %f752;
	setp.gtu.f32 	%p308, %f172, %f754;
	or.pred  	%p309, %p307, %p308;
	setp.lt.s32 	%p310, %r985, 0;
	selp.b32 	%r675, %r673, %r985, %p310;
	selp.b32 	%r985, %r985, %r675, %p309;
	selp.b32 	%r986, %r986, %r673, %p309;
	@%p306 bra 	$L__BB0_283;
	add.s32 	%r676, %r982, 2;
	cvt.rn.f32.s32 	%f755, %r982;
	mul.f32 	%f756, %f227, %f755;
	sub.f32 	%f757, %f756, %f228;
	setp.ltu.f32 	%p311, %f172, %f757;
	add.f32 	%f758, %f228, %f756;
	setp.gtu.f32 	%p312, %f172, %f758;
	or.pred  	%p313, %p311, %p312;
	setp.lt.s32 	%p314, %r985, 0;
	selp.b32 	%r677, %r676, %r985, %p314;
	selp.b32 	%r985, %r985, %r677, %p313;
	selp.b32 	%r986, %r986, %r676, %p313;
$L__BB0_283:
	setp.lt.s32 	%p315, %r370, 1;
	setp.lt.s32 	%p316, %r986, 0;
	or.pred  	%p317, %p316, %p315;
	@%p317 bra 	$L__BB0_362;
	setp.ge.f32 	%p318, %f170, 0f00000000;
	selp.f32 	%f760, %f170, 0f00000000, %p318;
	sqrt.rn.f32 	%f173, %f760;
	neg.f32 	%f174, %f173;
	add.s32 	%r301, %r986, 1;
	sub.s32 	%r679, %r301, %r985;
	sub.s32 	%r302, %r986, %r985;
	and.b32  	%r303, %r679, 3;
	add.s32 	%r304, %r985, 1;
	add.s32 	%r305, %r985, 2;
	add.s32 	%r306, %r985, 3;
	mov.b32 	%r987, 0;
$L__BB0_285:
	setp.lt.f32 	%p319, %f173, %f226;
	mov.f32 	%f1312, 0f3F800000;
	@%p319 bra 	$L__BB0_287;
	mul.wide.u32 	%rd173, %r987, 4;
	add.s64 	%rd174, %rd13, %rd173;
	ld.global.f32 	%f762, [%rd174];
	add.s64 	%rd175, %rd12, %rd173;
	ld.global.f32 	%f763, [%rd175];
	mul.f32 	%f764, %f168, %f763;
	fma.rn.f32 	%f765, %f167, %f762, %f764;
	div.rn.f32 	%f1312, %f765, %f173;
$L__BB0_287:
	abs.f32 	%f766, %f1312;
	mul.wide.u32 	%rd176, %r987, 4;
	add.s64 	%rd177, %rd11, %rd176;
	ld.global.f32 	%f767, [%rd177];
	setp.ltu.f32 	%p320, %f766, %f767;
	@%p320 bra 	$L__BB0_361;
	mul.wide.u32 	%rd178, %r987, 4;
	add.s64 	%rd179, %rd13, %rd178;
	ld.global.f32 	%f768, [%rd179];
	mul.f32 	%f769, %f168, %f768;
	add.s64 	%rd180, %rd12, %rd178;
	ld.global.f32 	%f770, [%rd180];
	mul.f32 	%f771, %f167, %f770;
	sub.f32 	%f772, %f769, %f771;
	abs.f32 	%f773, %f772;
	add.s64 	%rd181, %rd10, %rd178;
	ld.global.f32 	%f774, [%rd181];
	setp.geu.f32 	%p321, %f773, %f774;
	@%p321 bra 	$L__BB0_361;
	setp.ne.s32 	%p322, %r985, 1;
	setp.lt.f32 	%p323, %f1312, 0f00000000;
	selp.f32 	%f179, %f174, %f173, %p323;
	@%p322 bra 	$L__BB0_291;
	mul.wide.u32 	%rd185, %r987, 4;
	add.s64 	%rd186, %rd9, %rd185;
	ld.global.f32 	%f1314, [%rd186];
	add.s64 	%rd187, %rd8, %rd185;
	ld.global.f32 	%f1313, [%rd187];
	mov.f32 	%f1315, 0f00000000;
	bra.uni 	$L__BB0_292;
$L__BB0_291:
	mul.wide.u32 	%rd182, %r987, 4;
	add.s64 	%rd183, %rd9, %rd182;
	ld.global.f32 	%f1314, [%rd183];
	add.s64 	%rd184, %rd8, %rd182;
	ld.global.f32 	%f1313, [%rd184];
	mul.f32 	%f775, %f169, %f1313;
	fma.rn.f32 	%f776, %f179, %f1314, %f775;
	div.rn.f32 	%f1315, %f776, %f172;
$L__BB0_292:
	mul.f32 	%f778, %f169, %f1314;
	mul.f32 	%f779, %f179, %f1313;
	sub.f32 	%f188, %f778, %f779;
	abs.f32 	%f780, %f1315;
	mul.wide.u32 	%rd188, %r987, 4;
	add.s64 	%rd189, %rd7, %rd188;
	ld.global.f32 	%f781, [%rd189];
	setp.ltu.f32 	%p324, %f780, %f781;
	@%p324 bra 	$L__BB0_361;
	abs.f32 	%f782, %f188;
	mul.wide.u32 	%rd190, %r987, 4;
	add.s64 	%rd191, %rd6, %rd190;
	ld.global.f32 	%f783, [%rd191];
	setp.gtu.f32 	%p325, %f782, %f783;
	@%p325 bra 	$L__BB0_361;
	setp.lt.s32 	%p326, %r371, 1;
	@%p326 bra 	$L__BB0_361;
	mul.wide.u32 	%rd192, %r987, 4;
	add.s64 	%rd193, %rd5, %rd192;
	ld.global.f32 	%f784, [%rd193];
	setp.ltu.f32 	%p327, %f784, 0f42B40000;
	setp.ge.f32 	%p328, %f1312, 0f00000000;
	setp.ge.f32 	%p329, %f1315, 0f00000000;
	and.pred  	%p7, %p328, %p329;
	mul.lo.s32 	%r308, %r987, %r371;
	@%p327 bra 	$L__BB0_334;
	mov.b32 	%r988, 0;
$L__BB0_297:
	mul.wide.u32 	%rd194, %r988, 4;
	add.s64 	%rd195, %rd4, %rd194;
	ld.global.u32 	%r310, [%rd195];
	@%p7 bra 	$L__BB0_299;
	mul.wide.u32 	%rd196, %r988, 4;
	add.s64 	%rd197, %rd3, %rd196;
	ld.global.u32 	%r681, [%rd197];
	add.s32 	%r682, %r681, -1;
	mul.lo.s32 	%r683, %r682, %r367;
	add.s32 	%r684, %r683, %r280;
	mul.wide.s32 	%rd198, %r684, 4;
	add.s64 	%rd199, %rd2, %rd198;
	add.s64 	%rd200, %rd1, %rd196;
	ld.global.u32 	%r685, [%rd200];
	add.s32 	%r686, %r685, -1;
	mul.lo.s32 	%r687, %r686, %r367;
	add.s32 	%r688, %r687, %r27;
	mul.wide.s32 	%rd201, %r688, 4;
	add.s64 	%rd202, %rd2, %rd201;
	ld.global.f32 	%f199, [%rd202];
	ld.global.f32 	%f197, [%rd199];
	add.s32 	%r689, %r687, %r280;
	mul.wide.s32 	%rd203, %r689, 4;
	add.s64 	%rd204, %rd2, %rd203;
	ld.global.f32 	%f1327, [%rd204];
	add.s32 	%r690, %r683, %r27;
	mul.wide.s32 	%rd205, %r690, 4;
	add.s64 	%rd206, %rd2, %rd205;
	ld.global.f32 	%f1326, [%rd206];
	bra.uni 	$L__BB0_300;
$L__BB0_299:
	mul.wide.u32 	%rd207, %r988, 4;
	add.s64 	%rd208, %rd3, %rd207;
	ld.global.u32 	%r691, [%rd208];
	add.s32 	%r692, %r691, -1;
	mul.lo.s32 	%r693, %r692, %r367;
	add.s32 	%r694, %r693, %r27;
	mul.wide.s32 	%rd209, %r694, 4;
	add.s64 	%rd210, %rd2, %rd209;
	add.s64 	%rd211, %rd1, %rd207;
	ld.global.u32 	%r695, [%rd211];
	add.s32 	%r696, %r695, -1;
	mul.lo.s32 	%r697, %r696, %r367;
	add.s32 	%r698, %r697, %r280;
	mul.wide.s32 	%rd212, %r698, 4;
	add.s64 	%rd213, %rd2, %rd212;
	ld.global.f32 	%f199, [%rd213];
	ld.global.f32 	%f197, [%rd210];
	add.s32 	%r699, %r697, %r27;
	mul.wide.s32 	%rd214, %r699, 4;
	add.s64 	%rd215, %rd2, %rd214;
	ld.global.f32 	%f1327, [%rd215];
	add.s32 	%r700, %r693, %r280;
	mul.wide.s32 	%rd216, %r700, 4;
	add.s64 	%rd217, %rd2, %rd216;
	ld.global.f32 	%f1326, [%rd217];
$L__BB0_300:
	setp.ge.f32 	%p330, %f199, %f231;
	setp.ge.f32 	%p331, %f197, %f231;
	and.pred  	%p332, %p330, %p331;
	setp.le.f32 	%p333, %f199, %f230;
	and.pred  	%p334, %p333, %p332;
	setp.le.f32 	%p335, %f197, %f230;
	and.pred  	%p336, %p334, %p335;
	setp.ne.s32 	%p337, %r310, 2;
	and.pred  	%p338, %p336, %p337;
	@%p338 bra 	$L__BB0_302;
	setp.ltu.f32 	%p339, %f1327, %f231;
	setp.ltu.f32 	%p340, %f1326, %f231;
	or.pred  	%p341, %p339, %p340;
	setp.gtu.f32 	%p342, %f1327, %f230;
	or.pred  	%p343, %p342, %p341;
	setp.gtu.f32 	%p344, %f1326, %f230;
	or.pred  	%p345, %p343, %p344;
	@%p345 bra 	$L__BB0_312;
$L__BB0_302:
	or.b32  	%r701, %r310, 4;
	setp.eq.s32 	%p346, %r701, 5;
	@%p346 bra 	$L__BB0_313;
	setp.gt.s32 	%p347, %r310, 8;
	@%p347 bra 	$L__BB0_313;
	setp.lt.s32 	%p349, %r986, %r985;
	or.pred  	%p350, %p337, %p349;
	@%p350 bra 	$L__BB0_312;
	setp.eq.s32 	%p351, %r303, 0;
	add.s32 	%r702, %r988, %r308;
	mul.lo.s32 	%r311, %r702, %r21;
	add.f32 	%f786, %f199, %f1327;
	mul.f32 	%f201, %f786, 0f3F000000;
	add.f32 	%f787, %f197, %f1326;
	mul.f32 	%f202, %f787, 0f3F000000;
	sub.f32 	%f788, %f1326, %f197;
	sub.f32 	%f789, %f199, %f1327;
	mul.f32 	%f203, %f788, %f789;
	mov.u32 	%r989, %r985;
	@%p351 bra 	$L__BB0_309;
	setp.eq.s32 	%p352, %r303, 1;
	add.s32 	%r703, %r22, %r311;
	add.s32 	%r704, %r703, %r985;
	shl.b32 	%r705, %r704, 2;
	mov.u32 	%r706, buffer;
	add.s32 	%r312, %r706, %r705;
	atom.shared.add.f32 	%f790, [%r312+-4], 0f3F800000;
	add.s32 	%r313, %r312, %r9;
	atom.shared.add.f32 	%f791, [%r313+-4], %f172;
	add.s32 	%r314, %r20, %r705;
	atom.shared.add.f32 	%f792, [%r314+-4], %f201;
	add.s32 	%r315, %r19, %r705;
	atom.shared.add.f32 	%f793, [%r315+-4], %f202;
	add.s32 	%r316, %r313, %r9;
	atom.shared.add.f32 	%f794, [%r316+-4], %f203;
	mov.u32 	%r989, %r304;
	@%p352 bra 	$L__BB0_309;
	setp.eq.s32 	%p353, %r303, 2;
	atom.shared.add.f32 	%f795, [%r312], 0f3F800000;
	atom.shared.add.f32 	%f796, [%r313], %f172;
	atom.shared.add.f32 	%f797, [%r314], %f201;
	atom.shared.add.f32 	%f798, [%r315], %f202;
	atom.shared.add.f32 	%f799, [%r316], %f203;
	mov.u32 	%r989, %r305;
	@%p353 bra 	$L__BB0_309;
	atom.shared.add.f32 	%f800, [%r312+4], 0f3F800000;
	atom.shared.add.f32 	%f801, [%r313+4], %f172;
	atom.shared.add.f32 	%f802, [%r314+4], %f201;
	atom.shared.add.f32 	%f803, [%r315+4], %f202;
	atom.shared.add.f32 	%f804, [%r316+4], %f203;
	mov.u32 	%r989, %r306;
$L__BB0_309:
	setp.lt.u32 	%p354, %r302, 3;
	@%p354 bra 	$L__BB0_312;
	add.s32 	%r318, %r22, %r311;
$L__BB0_311:
	add.s32 	%r707, %r318, %r989;
	shl.b32 	%r708, %r707, 2;
	mov.u32 	%r709, buffer;
	add.s32 	%r710, %r709, %r708;
	atom.shared.add.f32 	%f805, [%r710+-4], 0f3F800000;
	add.s32 	%r711, %r710, %r9;
	atom.shared.add.f32 	%f806, [%r711+-4], %f172;
	add.s32 	%r712, %r20, %r708;
	atom.shared.add.f32 	%f807, [%r712+-4], %f201;
	add.s32 	%r713, %r19, %r708;
	atom.shared.add.f32 	%f808, [%r713+-4], %f202;
	add.s32 	%r714, %r711, %r9;
	atom.shared.add.f32 	%f809, [%r714+-4], %f203;
	atom.shared.add.f32 	%f810, [%r710], 0f3F800000;
	atom.shared.add.f32 	%f811, [%r711], %f172;
	atom.shared.add.f32 	%f812, [%r712], %f201;
	atom.shared.add.f32 	%f813, [%r713], %f202;
	atom.shared.add.f32 	%f814, [%r714], %f203;
	atom.shared.add.f32 	%f815, [%r710+4], 0f3F800000;
	atom.shared.add.f32 	%f816, [%r711+4], %f172;
	atom.shared.add.f32 	%f817, [%r712+4], %f201;
	atom.shared.add.f32 	%f818, [%r713+4], %f202;
	atom.shared.add.f32 	%f819, [%r714+4], %f203;
	atom.shared.add.f32 	%f820, [%r710+8], 0f3F800000;
	atom.shared.add.f32 	%f821, [%r711+8], %f172;
	atom.shared.add.f32 	%f822, [%r712+8], %f201;
	atom.shared.add.f32 	%f823, [%r713+8], %f202;
	atom.shared.add.f32 	%f824, [%r714+8], %f203;
	add.s32 	%r989, %r989, 4;
	setp.eq.s32 	%p355, %r989, %r301;
	@%p355 bra 	$L__BB0_312;
	bra.uni 	$L__BB0_311;
$L__BB0_312:
	add.s32 	%r988, %r988, 1;
	setp.eq.s32 	%p375, %r988, %r371;
	@%p375 bra 	$L__BB0_361;
	bra.uni 	$L__BB0_297;
$L__BB0_313:
	setp.lt.s32 	%p356, %r986, %r985;
	@%p356 bra 	$L__BB0_312;
	setp.eq.s32 	%p357, %r303, 0;
	add.s32 	%r715, %r988, %r308;
	mul.lo.s32 	%r321, %r715, %r21;
	sub.f32 	%f825, %f197, %f199;
	mul.f32 	%f204, %f825, %f825;
	setp.ge.f32 	%p358, %f1327, %f231;
	setp.ge.f32 	%p359, %f1326, %f231;
	and.pred  	%p360, %p358, %p359;
	setp.lt.f32 	%p361, %f1327, %f230;
	and.pred  	%p362, %p361, %p360;
	setp.lt.f32 	%p363, %f1326, %f230;
	and.pred  	%p8, %p362, %p363;
	sub.f32 	%f826, %f1326, %f1327;
	mul.f32 	%f205, %f826, %f826;
	mov.u32 	%r991, %r985;
	@%p357 bra 	$L__BB0_323;
	add.s32 	%r716, %r22, %r321;
	add.s32 	%r717, %r716, %r985;
	shl.b32 	%r718, %r717, 2;
	mov.u32 	%r719, buffer;
	add.s32 	%r323, %r719, %r718;
	atom.shared.add.f32 	%f827, [%r323+-4], 0f3F800000;
	add.s32 	%r324, %r323, %r9;
	atom.shared.add.f32 	%f828, [%r324+-4], %f172;
	add.s32 	%r325, %r20, %r718;
	atom.shared.add.f32 	%f829, [%r325+-4], %f199;
	add.s32 	%r326, %r19, %r718;
	atom.shared.add.f32 	%f830, [%r326+-4], %f197;
	add.s32 	%r327, %r324, %r9;
	atom.shared.add.f32 	%f831, [%r327+-4], %f204;
	not.pred 	%p364, %p8;
	@%p364 bra 	$L__BB0_317;
	atom.shared.add.f32 	%f832, [%r323+-4], 0f3F800000;
	atom.shared.add.f32 	%f833, [%r324+-4], %f172;
	atom.shared.add.f32 	%f834, [%r325+-4], %f1327;
	atom.shared.add.f32 	%f835, [%r326+-4], %f1326;
	atom.shared.add.f32 	%f836, [%r327+-4], %f205;
$L__BB0_317:
	setp.eq.s32 	%p365, %r303, 1;
	mov.u32 	%r991, %r304;
	@%p365 bra 	$L__BB0_323;
	atom.shared.add.f32 	%f837, [%r323], 0f3F800000;
	atom.shared.add.f32 	%f838, [%r324], %f172;
	atom.shared.add.f32 	%f839, [%r325], %f199;
	atom.shared.add.f32 	%f840, [%r326], %f197;
	atom.shared.add.f32 	%f841, [%r327], %f204;
	@%p364 bra 	$L__BB0_320;
	atom.shared.add.f32 	%f842, [%r323], 0f3F800000;
	atom.shared.add.f32 	%f843, [%r324], %f172;
	atom.shared.add.f32 	%f844, [%r325], %f1327;
	atom.shared.add.f32 	%f845, [%r326], %f1326;
	atom.shared.add.f32 	%f846, [%r327], %f205;
$L__BB0_320:
	setp.eq.s32 	%p367, %r303, 2;
	mov.u32 	%r991, %r305;
	@%p367 bra 	$L__BB0_323;
	atom.shared.add.f32 	%f847, [%r323+4], 0f3F800000;
	atom.shared.add.f32 	%f848, [%r324+4], %f172;
	atom.shared.add.f32 	%f849, [%r325+4], %f199;
	atom.shared.add.f32 	%f850, [%r326+4], %f197;
	atom.shared.add.f32 	%f851, [%r327+4], %f204;
	mov.u32 	%r991, %r306;
	@%p364 bra 	$L__BB0_323;
	atom.shared.add.f32 	%f852, [%r323+4], 0f3F800000;
	atom.shared.add.f32 	%f853, [%r324+4], %f172;
	atom.shared.add.f32 	%f854, [%r325+4], %f1327;
	atom.shared.add.f32 	%f855, [%r326+4], %f1326;
	atom.shared.add.f32 	%f856, [%r327+4], %f205;
	mov.u32 	%r991, %r306;
$L__BB0_323:
	setp.lt.u32 	%p369, %r302, 3;
	@%p369 bra 	$L__BB0_312;
	add.s32 	%r329, %r22, %r321;
$L__BB0_325:
	add.s32 	%r720, %r329, %r991;
	shl.b32 	%r721, %r720, 2;
	mov.u32 	%r722, buffer;
	add.s32 	%r331, %r722, %r721;
	atom.shared.add.f32 	%f857, [%r331+-4], 0f3F800000;
	add.s32 	%r332, %r331, %r9;
	atom.shared.add.f32 	%f858, [%r332+-4], %f172;
	add.s32 	%r333, %r20, %r721;
	atom.shared.add.f32 	%f859, [%r333+-4], %f199;
	add.s32 	%r334, %r19, %r721;
	atom.shared.add.f32 	%f860, [%r334+-4], %f197;
	add.s32 	%r335, %r332, %r9;
	atom.shared.add.f32 	%f861, [%r335+-4], %f204;
	not.pred 	%p370, %p8;
	@%p370 bra 	$L__BB0_327;
	atom.shared.add.f32 	%f862, [%r331+-4], 0f3F800000;
	atom.shared.add.f32 	%f863, [%r332+-4], %f172;
	atom.shared.add.f32 	%f864, [%r333+-4], %f1327;
	atom.shared.add.f32 	%f865, [%r334+-4], %f1326;
	atom.shared.add.f32 	%f866, [%r335+-4], %f205;
$L__BB0_327:
	atom.shared.add.f32 	%f867, [%r331], 0f3F800000;
	atom.shared.add.f32 	%f868, [%r332], %f172;
	atom.shared.add.f32 	%f869, [%r333], %f199;
	atom.shared.add.f32 	%f870, [%r334], %f197;
	atom.shared.add.f32 	%f871, [%r335], %f204;
	@%p370 bra 	$L__BB0_329;
	atom.shared.add.f32 	%f872, [%r331], 0f3F800000;
	atom.shared.add.f32 	%f873, [%r332], %f172;
	atom.shared.add.f32 	%f874, [%r333], %f1327;
	atom.shared.add.f32 	%f875, [%r334], %f1326;
	atom.shared.add.f32 	%f876, [%r335], %f205;
$L__BB0_329:
	atom.shared.add.f32 	%f877, [%r331+4], 0f3F800000;
	atom.shared.add.f32 	%f878, [%r332+4], %f172;
	atom.shared.add.f32 	%f879, [%r333+4], %f199;
	atom.shared.add.f32 	%f880, [%r334+4], %f197;
	atom.shared.add.f32 	%f881, [%r335+4], %f204;
	@%p370 bra 	$L__BB0_331;
	atom.shared.add.f32 	%f882, [%r331+4], 0f3F800000;
	atom.shared.add.f32 	%f883, [%r332+4], %f172;
	atom.shared.add.f32 	%f884, [%r333+4], %f1327;
	atom.shared.add.f32 	%f885, [%r334+4], %f1326;
	atom.shared.add.f32 	%f886, [%r335+4], %f205;
$L__BB0_331:
	atom.shared.add.f32 	%f887, [%r331+8], 0f3F800000;
	atom.shared.add.f32 	%f888, [%r332+8], %f172;
	atom.shared.add.f32 	%f889, [%r333+8], %f199;
	atom.shared.add.f32 	%f890, [%r334+8], %f197;
	atom.shared.add.f32 	%f891, [%r335+8], %f204;
	@%p370 bra 	$L__BB0_333;
	atom.shared.add.f32 	%f892, [%r331+8], 0f3F800000;
	atom.shared.add.f32 	%f893, [%r332+8], %f172;
	atom.shared.add.f32 	%f894, [%r333+8], %f1327;
	atom.shared.add.f32 	%f895, [%r334+8], %f1326;
	atom.shared.add.f32 	%f896, [%r335+8], %f205;
$L__BB0_333:
	add.s32 	%r991, %r991, 4;
	setp.eq.s32 	%p374, %r991, %r301;
	@%p374 bra 	$L__BB0_312;
	bra.uni 	$L__BB0_325;
$L__BB0_334:
	mov.b32 	%r993, 0;
$L__BB0_335:
	mul.wide.u32 	%rd218, %r993, 4;
	add.s64 	%rd219, %rd4, %rd218;
	ld.global.u32 	%r338, [%rd219];
	not.pred 	%p376, %p7;
	@%p376 bra 	$L__BB0_338;
	mul.wide.u32 	%rd231, %r993, 4;
	add.s64 	%rd232, %rd3, %rd231;
	ld.global.u32 	%r732, [%rd232];
	add.s32 	%r733, %r732, -1;
	mul.lo.s32 	%r339, %r733, %r367;
	add.s32 	%r734, %r339, %r27;
	mul.wide.s32 	%rd233, %r734, 4;
	add.s64 	%rd234, %rd2, %rd233;
	ld.global.f32 	%f1322, [%rd234];
	add.s64 	%rd235, %rd1, %rd231;
	ld.global.u32 	%r735, [%rd235];
	add.s32 	%r736, %r735, -1;
	mul.lo.s32 	%r340, %r736, %r367;
	add.s32 	%r737, %r340, %r280;
	mul.wide.s32 	%rd236, %r737, 4;
	add.s64 	%rd237, %rd2, %rd236;
	ld.global.f32 	%f1324, [%rd237];
	setp.ne.s32 	%p378, %r338, 2;
	@%p378 bra 	$L__BB0_340;
	add.s32 	%r738, %r340, %r27;
	mul.wide.s32 	%rd238, %r738, 4;
	add.s64 	%rd239, %rd2, %rd238;
	ld.global.f32 	%f1327, [%rd239];
	add.s32 	%r739, %r339, %r280;
	mul.wide.s32 	%rd240, %r739, 4;
	add.s64 	%rd241, %rd2, %rd240;
	ld.global.f32 	%f1326, [%rd241];
	bra.uni 	$L__BB0_340;
$L__BB0_338:
	mul.wide.u32 	%rd220, %r993, 4;
	add.s64 	%rd221, %rd3, %rd220;
	ld.global.u32 	%r724, [%rd221];
	add.s32 	%r725, %r724, -1;
	mul.lo.s32 	%r341, %r725, %r367;
	add.s32 	%r726, %r341, %r280;
	mul.wide.s32 	%rd222, %r726, 4;
	add.s64 	%rd223, %rd2, %rd222;
	ld.global.f32 	%f1322, [%rd223];
	add.s64 	%rd224, %rd1, %rd220;
	ld.global.u32 	%r727, [%rd224];
	add.s32 	%r728, %r727, -1;
	mul.lo.s32 	%r342, %r728, %r367;
	add.s32 	%r729, %r342, %r27;
	mul.wide.s32 	%rd225, %r729, 4;
	add.s64 	%rd226, %rd2, %rd225;
	ld.global.f32 	%f1324, [%rd226];
	setp.ne.s32 	%p377, %r338, 2;
	@%p377 bra 	$L__BB0_340;
	add.s32 	%r730, %r342, %r280;
	mul.wide.s32 	%rd227, %r730, 4;
	add.s64 	%rd228, %rd2, %rd227;
	ld.global.f32 	%f1327, [%rd228];
	add.s32 	%r731, %r341, %r27;
	mul.wide.s32 	%rd229, %r731, 4;
	add.s64 	%rd230, %rd2, %rd229;
	ld.global.f32 	%f1326, [%rd230];
$L__BB0_340:
	setp.ge.f32 	%p379, %f1324, %f231;
	setp.ge.f32 	%p380, %f1322, %f231;
	and.pred  	%p381, %p379, %p380;
	setp.le.f32 	%p382, %f1324, %f230;
	and.pred  	%p383, %p382, %p381;
	setp.le.f32 	%p384, %f1322, %f230;
	and.pred  	%p385, %p383, %p384;
	setp.ne.s32 	%p386, %r338, 2;
	and.pred  	%p387, %p385, %p386;
	@%p387 bra 	$L__BB0_342;
	setp.ltu.f32 	%p388, %f1327, %f231;
	setp.ltu.f32 	%p389, %f1326, %f231;
	or.pred  	%p390, %p388, %p389;
	setp.gtu.f32 	%p391, %f1327, %f230;
	or.pred  	%p392, %p391, %p390;
	setp.gtu.f32 	%p393, %f1326, %f230;
	or.pred  	%p394, %p392, %p393;
	@%p394 bra 	$L__BB0_360;
$L__BB0_342:
	or.b32  	%r740, %r338, 4;
	setp.eq.s32 	%p395, %r740, 5;
	@%p395 bra 	$L__BB0_344;
	setp.lt.s32 	%p396, %r338, 9;
	@%p396 bra 	$L__BB0_352;
$L__BB0_344:
	setp.lt.s32 	%p405, %r986, %r985;
	@%p405 bra 	$L__BB0_360;
	setp.eq.s32 	%p406, %r303, 0;
	add.s32 	%r754, %r993, %r308;
	mul.lo.s32 	%r343, %r754, %r21;
	sub.f32 	%f936, %f1322, %f1324;
	mul.f32 	%f220, %f936, %f936;
	mov.u32 	%r994, %r985;
	@%p406 bra 	$L__BB0_349;
	setp.eq.s32 	%p407, %r303, 1;
	add.s32 	%r755, %r22, %r343;
	add.s32 	%r756, %r755, %r985;
	shl.b32 	%r757, %r756, 2;
	mov.u32 	%r758, buffer;
	add.s32 	%r344, %r758, %r757;
	atom.shared.add.f32 	%f937, [%r344+-4], 0f3F800000;
	add.s32 	%r345, %r344, %r9;
	atom.shared.add.f32 	%f938, [%r345+-4], %f172;
	add.s32 	%r346, %r20, %r757;
	atom.shared.add.f32 	%f939, [%r346+-4], %f1324;
	add.s32 	%r347, %r19, %r757;
	atom.shared.add.f32 	%f940, [%r347+-4], %f1322;
	add.s32 	%r348, %r345, %r9;
	atom.shared.add.f32 	%f941, [%r348+-4], %f220;
	mov.u32 	%r994, %r304;
	@%p407 bra 	$L__BB0_349;
	setp.eq.s32 	%p408, %r303, 2;
	atom.shared.add.f32 	%f942, [%r344], 0f3F800000;
	atom.shared.add.f32 	%f943, [%r345], %f172;
	atom.shared.add.f32 	%f944, [%r346], %f1324;
	atom.shared.add.f32 	%f945, [%r347], %f1322;
	atom.shared.add.f32 	%f946, [%r348], %f220;
	mov.u32 	%r994, %r305;
	@%p408 bra 	$L__BB0_349;
	atom.shared.add.f32 	%f947, [%r344+4], 0f3F800000;
	atom.shared.add.f32 	%f948, [%r345+4], %f172;
	atom.shared.add.f32 	%f949, [%r346+4], %f1324;
	atom.shared.add.f32 	%f950, [%r347+4], %f1322;
	atom.shared.add.f32 	%f951, [%r348+4], %f220;
	mov.u32 	%r994, %r306;
$L__BB0_349:
	setp.lt.u32 	%p409, %r302, 3;
	@%p409 bra 	$L__BB0_360;
	add.s32 	%r350, %r22, %r343;
$L__BB0_351:
	add.s32 	%r759, %r350, %r994;
	shl.b32 	%r760, %r759, 2;
	mov.u32 	%r761, buffer;
	add.s32 	%r762, %r761, %r760;
	atom.shared.add.f32 	%f952, [%r762+-4], 0f3F800000;
	add.s32 	%r763, %r762, %r9;
	atom.shared.add.f32 	%f953, [%r763+-4], %f172;
	add.s32 	%r764, %r20, %r760;
	atom.shared.add.f32 	%f954, [%r764+-4], %f1324;
	add.s32 	%r765, %r19, %r760;
	atom.shared.add.f32 	%f955, [%r765+-4], %f1322;
	add.s32 	%r766, %r763, %r9;
	atom.shared.add.f32 	%f956, [%r766+-4], %f220;
	atom.shared.add.f32 	%f957, [%r762], 0f3F800000;
	atom.shared.add.f32 	%f958, [%r763], %f172;
	atom.shared.add.f32 	%f959, [%r764], %f1324;
	atom.shared.add.f32 	%f960, [%r765], %f1322;
	atom.shared.add.f32 	%f961, [%r766], %f220;
	atom.shared.add.f32 	%f962, [%r762+4], 0f3F800000;
	atom.shared.add.f32 	%f963, [%r763+4], %f172;
	atom.shared.add.f32 	%f964, [%r764+4], %f1324;
	atom.shared.add.f32 	%f965, [%r765+4], %f1322;
	atom.shared.add.f32 	%f966, [%r766+4], %f220;
	atom.shared.add.f32 	%f967, [%r762+8], 0f3F800000;
	atom.shared.add.f32 	%f968, [%r763+8], %f172;
	atom.shared.add.f32 	%f969, [%r764+8], %f1324;
	atom.shared.add.f32 	%f970, [%r765+8], %f1322;
	atom.shared.add.f32 	%f971, [%r766+8], %f220;
	add.s32 	%r994, %r994, 4;
	setp.eq.s32 	%p410, %r994, %r301;
	@%p410 bra 	$L__BB0_360;
	bra.uni 	$L__BB0_351;
$L__BB0_352:
	setp.lt.s32 	%p398, %r986, %r985;
	or.pred  	%p399, %p386, %p398;
	@%p399 bra 	$L__BB0_360;
	setp.eq.s32 	%p400, %r303, 0;
	add.s32 	%r741, %r993, %r308;
	mul.lo.s32 	%r353, %r741, %r21;
	add.f32 	%f897, %f1324, %f1327;
	mul.f32 	%f221, %f897, 0f3F000000;
	add.f32 	%f898, %f1322, %f1326;
	mul.f32 	%f222, %f898, 0f3F000000;
	sub.f32 	%f899, %f1326, %f1322;
	sub.f32 	%f900, %f1324, %f1327;
	mul.f32 	%f223, %f899, %f900;
	mov.u32 	%r996, %r985;
	@%p400 bra 	$L__BB0_357;
	setp.eq.s32 	%p401, %r303, 1;
	add.s32 	%r742, %r22, %r353;
	add.s32 	%r743, %r742, %r985;
	shl.b32 	%r744, %r743, 2;
	mov.u32 	%r745, buffer;
	add.s32 	%r354, %r745, %r744;
	atom.shared.add.f32 	%f901, [%r354+-4], 0f3F800000;
	add.s32 	%r355, %r354, %r9;
	atom.shared.add.f32 	%f902, [%r355+-4], %f172;
	add.s32 	%r356, %r20, %r744;
	atom.shared.add.f32 	%f903, [%r356+-4], %f221;
	add.s32 	%r357, %r19, %r744;
	atom.shared.add.f32 	%f904, [%r357+-4], %f222;
	add.s32 	%r358, %r355, %r9;
	atom.shared.add.f32 	%f905, [%r358+-4], %f223;
	mov.u32 	%r996, %r304;
	@%p401 bra 	$L__BB0_357;
	setp.eq.s32 	%p402, %r303, 2;
	atom.shared.add.f32 	%f906, [%r354], 0f3F800000;
	atom.shared.add.f32 	%f907, [%r355], %f172;
	atom.shared.add.f32 	%f908, [%r356], %f221;
	atom.shared.add.f32 	%f909, [%r357], %f222;
	atom.shared.add.f32 	%f910, [%r358], %f223;
	mov.u32 	%r996, %r305;
	@%p402 bra 	$L__BB0_357;
	atom.shared.add.f32 	%f911, [%r354+4], 0f3F800000;
	atom.shared.add.f32 	%f912, [%r355+4], %f172;
	atom.shared.add.f32 	%f913, [%r356+4], %f221;
	atom.shared.add.f32 	%f914, [%r357+4], %f222;
	atom.shared.add.f32 	%f915, [%r358+4], %f223;
	mov.u32 	%r996, %r306;
$L__BB0_357:
	setp.lt.u32 	%p403, %r302, 3;
	@%p403 bra 	$L__BB0_360;
	add.s32 	%r360, %r22, %r353;
$L__BB0_359:
	add.s32 	%r746, %r360, %r996;
	shl.b32 	%r747, %r746, 2;
	mov.u32 	%r748, buffer;
	add.s32 	%r749, %r748, %r747;
	atom.shared.add.f32 	%f916, [%r749+-4], 0f3F800000;
	add.s32 	%r750, %r749, %r9;
	atom.shared.add.f32 	%f917, [%r750+-4], %f172;
	add.s32 	%r751, %r20, %r747;
	atom.shared.add.f32 	%f918, [%r751+-4], %f221;
	add.s32 	%r752, %r19, %r747;
	atom.shared.add.f32 	%f919, [%r752+-4], %f222;
	add.s32 	%r753, %r750, %r9;
	atom.shared.add.f32 	%f920, [%r753+-4], %f223;
	atom.shared.add.f32 	%f921, [%r749], 0f3F800000;
	atom.shared.add.f32 	%f922, [%r750], %f172;
	atom.shared.add.f32 	%f923, [%r751], %f221;
	atom.shared.add.f32 	%f924, [%r752], %f222;
	atom.shared.add.f32 	%f925, [%r753], %f223;
	atom.shared.add.f32 	%f926, [%r749+4], 0f3F800000;
	atom.shared.add.f32 	%f927, [%r750+4], %f172;
	atom.shared.add.f32 	%f928, [%r751+4], %f221;
	atom.shared.add.f32 	%f929, [%r752+4], %f222;
	atom.shared.add.f32 	%f930, [%r753+4], %f223;
	atom.shared.add.f32 	%f931, [%r749+8], 0f3F800000;
	atom.shared.add.f32 	%f932, [%r750+8], %f172;
	atom.shared.add.f32 	%f933, [%r751+8], %f221;
	atom.shared.add.f32 	%f934, [%r752+8], %f222;
	atom.shared.add.f32 	%f935, [%r753+8], %f223;
	add.s32 	%r996, %r996, 4;
	setp.ne.s32 	%p404, %r996, %r301;
	@%p404 bra 	$L__BB0_359;
$L__BB0_360:
	add.s32 	%r993, %r993, 1;
	setp.ne.s32 	%p411, %r993, %r371;
	@%p411 bra 	$L__BB0_335;
$L__BB0_361:
	add.s32 	%r987, %r987, 1;
	setp.ne.s32 	%p412, %r987, %r370;
	@%p412 bra 	$L__BB0_285;
$L__BB0_362:
	add.s32 	%r912, %r912, %r372;
	setp.lt.s32 	%p548, %r912, %r4;
	@%p548 bra 	$L__BB0_11;
$L__BB0_363:
	add.s32 	%r911, %r911, %r372;
	setp.lt.s32 	%p549, %r911, %r4;
	@%p549 bra 	$L__BB0_9;
$L__BB0_364:
	bar.sync 	0;
	setp.ge.s32 	%p550, %r3, %r369;
	@%p550 bra 	$L__BB0_366;
	ld.param.u64 	%rd323, [_Z30variogramKernelMemoryOptimizediiiiPfS_S_fiffiPdS0_S0_S0_S0_fffiiS_S_S_S_S_S_S_S_S_PiS1_S1_S_ii_param_13];
	ld.param.u64 	%rd322, [_Z30variogramKernelMemoryOptimizediiiiPfS_S_fiffiPdS0_S0_S0_S0_fffiiS_S_S_S_S_S_S_S_S_PiS1_S1_S_ii_param_12];
	add.s32 	%r883, %r369, %r3;
	shl.b32 	%r884, %r883, 2;
	mov.u32 	%r885, buffer;
	add.s32 	%r886, %r885, %r884;
	ld.shared.f32 	%f1220, [%r886];
	add.s32 	%r887, %r886, %r8;
	ld.shared.f32 	%f1221, [%r887];
	add.f32 	%f1222, %f1220, %f1221;
	add.s32 	%r888, %r887, %r8;
	ld.shared.f32 	%f1223, [%r888];
	add.f32 	%f1224, %f1222, %f1223;
	shl.b32 	%r889, %r3, 2;
	add.s32 	%r890, %r885, %r889;
	ld.shared.f32 	%f1225, [%r890];
	add.f32 	%f1226, %f1225, %f1224;
	st.shared.f32 	[%r890], %f1226;
	add.s32 	%r891, %r886, %r9;
	ld.shared.f32 	%f1227, [%r891];
	add.s32 	%r892, %r887, %r9;
	ld.shared.f32 	%f1228, [%r892];
	add.f32 	%f1229, %f1227, %f1228;
	add.s32 	%r893, %r888, %r9;
	ld.shared.f32 	%f1230, [%r893];
	add.f32 	%f1231, %f1229, %f1230;
	add.s32 	%r894, %r890, %r9;
	ld.shared.f32 	%f1232, [%r894];
	add.f32 	%f1233, %f1232, %f1231;
	st.shared.f32 	[%r894], %f1233;
	add.s32 	%r895, %r20, %r884;
	ld.shared.f32 	%f1234, [%r895];
	add.s32 	%r896, %r895, %r8;
	ld.shared.f32 	%f1235, [%r896];
	add.f32 	%f1236, %f1234, %f1235;
	add.s32 	%r897, %r896, %r8;
	ld.shared.f32 	%f1237, [%r897];
	add.f32 	%f1238, %f1236, %f1237;
	add.s32 	%r898, %r20, %r889;
	ld.shared.f32 	%f1239, [%r898];
	add.f32 	%f1240, %f1239, %f1238;
	st.shared.f32 	[%r898], %f1240;
	add.s32 	%r899, %r19, %r884;
	ld.shared.f32 	%f1241, [%r899];
	add.s32 	%r900, %r899, %r8;
	ld.shared.f32 	%f1242, [%r900];
	add.f32 	%f1243, %f1241, %f1242;
	add.s32 	%r901, %r900, %r8;
	ld.shared.f32 	%f1244, [%r901];
	add.f32 	%f1245, %f1243, %f1244;
	add.s32 	%r902, %r19, %r889;
	ld.shared.f32 	%f1246, [%r902];
	add.f32 	%f1247, %f1246, %f1245;
	st.shared.f32 	[%r902], %f1247;
	add.s32 	%r903, %r891, %r9;
	ld.shared.f32 	%f1248, [%r903];
	add.s32 	%r904, %r892, %r9;
	ld.shared.f32 	%f1249, [%r904];
	add.f32 	%f1250, %f1248, %f1249;
	add.s32 	%r905, %r893, %r9;
	ld.shared.f32 	%f1251, [%r905];
	add.f32 	%f1252, %f1250, %f1251;
	add.s32 	%r906, %r894, %r9;
	ld.shared.f32 	%f1253, [%r906];
	add.f32 	%f1254, %f1253, %f1252;
	st.shared.f32 	[%r906], %f1254;
	cvta.to.global.u64 	%rd311, %rd322;
	mul.wide.u32 	%rd312, %r3, 8;
	add.s64 	%rd313, %rd311, %rd312;
	ld.shared.f32 	%f1255, [%r890];
	cvt.f64.f32 	%fd1, %f1255;
	atom.global.add.f64 	%fd2, [%rd313], %fd1;
	cvta.to.global.u64 	%rd314, %rd323;
	add.s64 	%rd315, %rd314, %rd312;
	ld.shared.f32 	%f1256, [%r894];
	cvt.f64.f32 	%fd3, %f1256;
	atom.global.add.f64 	%fd4, [%rd315], %fd3;
	cvta.to.global.u64 	%rd316, %rd30;
	add.s64 	%rd317, %rd316, %rd312;
	ld.shared.f32 	%f1257, [%r898];
	cvt.f64.f32 	%fd5, %f1257;
	atom.global.add.f64 	%fd6, [%rd317], %fd5;
	cvta.to.global.u64 	%rd318, %rd29;
	add.s64 	%rd319, %rd318, %rd312;
	ld.shared.f32 	%f1258, [%r902];
	cvt.f64.f32 	%fd7, %f1258;
	atom.global.add.f64 	%fd8, [%rd319], %fd7;
	cvta.to.global.u64 	%rd320, %rd28;
	add.s64 	%rd321, %rd320, %rd312;
	ld.shared.f32 	%f1259, [%r906];
	cvt.f64.f32 	%fd9, %f1259;
	atom.global.add.f64 	%fd10, [%rd321], %fd9;
$L__BB0_366:
	ret;

}
	// .globl	_Z15variogramKerneliiiiPfS_S_fiffiPdS0_S0_S0_S0_fffiiS_S_S_S_S_S_S_S_S_PiS1_S1_S_i
.visible .entry _Z15variogramKerneliiiiPfS_S_fiffiPdS0_S0_S0_S0_fffiiS_S_S_S_S_S_S_S_S_PiS1_S1_S_i(
	.param .u32 _Z15variogramKerneliiiiPfS_S_fiffiPdS0_S0_S0_S0_fffiiS_S_S_S_S_S_S_S_S_PiS1_S1_S_i_param_0,
	.param .u32 _Z15variogramKerneliiiiPfS_S_fiffiPdS0_S0_S0_S0_fffiiS_S_S_S_S_S_S_S_S_PiS1_S1_S_i_param_1,
	.param .u32 _Z15variogramKerneliiiiPfS_S_fiffiPdS0_S0_S0_S0_fffiiS_S_S_S_S_S_S_S_S_PiS1_S1_S_i_param_2,
	.param .u32 _Z15variogramKerneliiiiPfS_S_fiffiPdS0_S0_S0_S0_fffiiS_S_S_S_S_S_S_S_S_PiS1_S1_S_i_param_3,
	.param .u64 .ptr .align 1 _Z15variogramKerneliiiiPfS_S_fiffiPdS0_S0_S0_S0_fffiiS_S_S_S_S_S_S_S_S_PiS1_S1_S_i_param_4,
	.param .u64 .ptr .align 1 _Z15variogramKerneliiiiPfS_S_fiffiPdS0_S0_S0_S0_fffiiS_S_S_S_S_S_S_S_S_PiS1_S1_S_i_param_5,
	.param .u64 .ptr .align 1 _Z15variogramKerneliiiiPfS_S_fiffiPdS0_S0_S0_S0_fffiiS_S_S_S_S_S_S_S_S_PiS1_S1_S_i_param_6,
	.param .f32 _Z15variogramKerneliiiiPfS_S_fiffiPdS0_S0_S0_S0_fffiiS_S_S_S_S_S_S_S_S_PiS1_S1_S_i_param_7,
	.param .u32 _Z15variogramKerneliiiiPfS_S_fiffiPdS0_S0_S0_S0_fffiiS_S_S_S_S_S_S_S_S_PiS1_S1_S_i_param_8,
	.param .f32 _Z15variogramKerneliiiiPfS_S_fiffiPdS0_S0_S0_S0_fffiiS_S_S_S_S_S_S_S_S_PiS1_S1_S_i_param_9,
	.param .f32 _Z15variogramKerneliiiiPfS_S_fiffiPdS0_S0_S0_S0_fffiiS_S_S_S_S_S_S_S_S_PiS1_S1_S_i_param_10,
	.param .u32 _Z15variogramKerneliiiiPfS_S_fiffiPdS0_S0_S0_S0_fffiiS_S_S_S_S_S_S_S_S_PiS1_S1_S_i_param_11,
	.param .u64 .ptr .align 1 _Z15variogramKerneliiiiPfS_S_fiffiPdS0_S0_S0_S0_fffiiS_S_S_S_S_S_S_S_S_PiS1_S1_S_i_param_12,
	.param .u64 .ptr .align 1 _Z15variogramKerneliiiiPfS_S_fiffiPdS0_S0_S0_S0_fffiiS_S_S_S_S_S_S_S_S_PiS1_S1_S_i_param_13,
	.param .u64 .ptr .align 1 _Z15variogramKerneliiiiPfS_S_fiffiPdS0_S0_S0_S0_fffiiS_S_S_S_S_S_S_S_S_PiS1_S1_S_i_param_14,
	.param .u64 .ptr .align 1 _Z15variogramKerneliiiiPfS_S_fiffiPdS0_S0_S0_S0_fffiiS_S_S_S_S_S_S_S_S_PiS1_S1_S_i_param_15,
	.param .u64 .ptr .align 1 _Z15variogramKerneliiiiPfS_S_fiffiPdS0_S0_S0_S0_fffiiS_S_S_S_S_S_S_S_S_PiS1_S1_S_i_param_16,
	.param .f32 _Z15variogramKerneliiiiPfS_S_fiffiPdS0_S0_S0_S0_fffiiS_S_S_S_S_S_S_S_S_PiS1_S1_S_i_param_17,
	.param .f32 _Z15variogramKerneliiiiPfS_S_fiffiPdS0_S0_S0_S0_fffiiS_S_S_S_S_S_S_S_S_PiS1_S1_S_i_param_18,
	.param .f32 _Z15variogramKerneliiiiPfS_S_fiffiPdS0_S0_S0_S0_fffiiS_S_S_S_S_S_S_S_S_PiS1_S1_S_i_param_19,
	.param .u32 _Z15variogramKerneliiiiPfS_S_fiffiPdS0_S0_S0_S0_fffiiS_S_S_S_S_S_S_S_S_PiS1_S1_S_i_param_20,
	.param .u32 _Z15variogramKerneliiiiPfS_S_fiffiPdS0_S0_S0_S0_fffiiS_S_S_S_S_S_S_S_S_PiS1_S1_S_i_param_21,
	.param .u64 .ptr .align 1 _Z15variogramKerneliiiiPfS_S_fiffiPdS0_S0_S0_S0_fffiiS_S_S_S_S_S_S_S_S_PiS1_S1_S_i_param_22,
	.param .u64 .ptr .align 1 _Z15variogramKerneliiiiPfS_S_fiffiPdS0_S0_S0_S0_fffiiS_S_S_S_S_S_S_S_S_PiS1_S1_S_i_param_23,
	.param .u64 .ptr .align 1 _Z15variogramKerneliiiiPfS_S_fiffiPdS0_S0_S0_S0_fffiiS_S_S_S_S_S_S_S_S_PiS1_S1_S_i_param_24,
	.param .u64 .ptr .align 1 _Z15variogramKerneliiiiPfS_S_fiffiPdS0_S0_S0_S0_fffiiS_S_S_S_S_S_S_S_S_PiS1_S1_S_i_param_25,
	.param .u64 .ptr .align 1 _Z15variogramKerneliiiiPfS_S_fiffiPdS0_S0_S0_S0_fffiiS_S_S_S_S_S_S_S_S_PiS1_S1_S_i_param_26,
	.param .u64 .ptr .align 1 _Z15variogramKerneliiiiPfS_S_fiffiPdS0_S0_S0_S0_fffiiS_S_S_S_S_S_S_S_S_PiS1_S1_S_i_param_27,
	.param .u64 .ptr .align 1 _Z15variogramKerneliiiiPfS_S_fiffiPdS0_S0_S0_S0_fffiiS_S_S_S_S_S_S_S_S_PiS1_S1_S_i_param_28,
	.param .u64 .ptr .align 1 _Z15variogramKerneliiiiPfS_S_fiffiPdS0_S0_S0_S0_fffiiS_S_S_S_S_S_S_S_S_PiS1_S1_S_i_param_29,
	.param .u64 .ptr .align 1 _Z15variogramKerneliiiiPfS_S_fiffiPdS0_S0_S0_S0_fffiiS_S_S_S_S_S_S_S_S_PiS1_S1_S_i_param_30,
	.param .u64 .ptr .align 1 _Z15variogramKerneliiiiPfS_S_fiffiPdS0_S0_S0_S0_fffiiS_S_S_S_S_S_S_S_S_PiS1_S1_S_i_param_31,
	.param .u64 .ptr .align 1 _Z15variogramKerneliiiiPfS_S_fiffiPdS0_S0_S0_S0_fffiiS_S_S_S_S_S_S_S_S_PiS1_S1_S_i_param_32,
	.param .u64 .ptr .align 1 _Z15variogramKerneliiiiPfS_S_fiffiPdS0_S0_S0_S0_fffiiS_S_S_S_S_S_S_S_S_PiS1_S1_S_i_param_33,
	.param .u64 .ptr .align 1 _Z15variogramKerneliiiiPfS_S_fiffiPdS0_S0_S0_S0_fffiiS_S_S_S_S_S_S_S_S_PiS1_S1_S_i_param_34,
	.param .u32 _Z15variogramKerneliiiiPfS_S_fiffiPdS0_S0_S0_S0_fffiiS_S_S_S_S_S_S_S_S_PiS1_S1_S_i_param_35
)
{
	.reg .pred 	%p<551>;
	.reg .b32 	%r<942>;
	.reg .b32 	%f<1293>;
	.reg .b64 	%rd<323>;
	.reg .b64 	%fd<11>;

	ld.param.u32 	%r353, [_Z15variogramKerneliiiiPfS_S_fiffiPdS0_S0_S0_S0_fffiiS_S_S_S_S_S_S_S_S_PiS1_S1_S_i_param_0];
	ld.param.u32 	%r347, [_Z15variogramKerneliiiiPfS_S_fiffiPdS0_S0_S0_S0_fffiiS_S_S_S_S_S_S_S_S_PiS1_S1_S_i_param_2];
	ld.param.u64 	%rd31, [_Z15variogramKerneliiiiPfS_S_fiffiPdS0_S0_S0_S0_fffiiS_S_S_S_S_S_S_S_S_PiS1_S1_S_i_param_4];
	ld.param.u64 	%rd32, [_Z15variogramKerneliiiiPfS_S_fiffiPdS0_S0_S0_S0_fffiiS_S_S_S_S_S_S_S_S_PiS1_S1_S_i_param_5];
	ld.param.u64 	%rd33, [_Z15variogramKerneliiiiPfS_S_fiffiPdS0_S0_S0_S0_fffiiS_S_S_S_S_S_S_S_S_PiS1_S1_S_i_param_6];
	ld.param.f32 	%f226, [_Z15variogramKerneliiiiPfS_S_fiffiPdS0_S0_S0_S0_fffiiS_S_S_S_S_S_S_S_S_PiS1_S1_S_i_param_7];
	ld.param.u32 	%r348, [_Z15variogramKerneliiiiPfS_S_fiffiPdS0_S0_S0_S0_fffiiS_S_S_S_S_S_S_S_S_PiS1_S1_S_i_param_8];
	ld.param.f32 	%f227, [_Z15variogramKerneliiiiPfS_S_fiffiPdS0_S0_S0_S0_fffiiS_S_S_S_S_S_S_S_S_PiS1_S1_S_i_param_9];
	ld.param.f32 	%f228, [_Z15variogramKerneliiiiPfS_S_fiffiPdS0_S0_S0_S0_fffiiS_S_S_S_S_S_S_S_S_PiS1_S1_S_i_param_10];
	ld.param.u32 	%r349, [_Z15variogramKerneliiiiPfS_S_fiffiPdS0_S0_S0_S0_fffiiS_S_S_S_S_S_S_S_S_PiS1_S1_S_i_param_11];
	ld.param.u64 	%rd27, [_Z15variogramKerneliiiiPfS_S_fiffiPdS0_S0_S0_S0_fffiiS_S_S_S_S_S_S_S_S_PiS1_S1_S_i_param_13];
	ld.param.u64 	%rd28, [_Z15variogramKerneliiiiPfS_S_fiffiPdS0_S0_S0_S0_fffiiS_S_S_S_S_S_S_S_S_PiS1_S1_S_i_param_14];
	ld.param.u64 	%rd29, [_Z15variogramKerneliiiiPfS_S_fiffiPdS0_S0_S0_S0_fffiiS_S_S_S_S_S_S_S_S_PiS1_S1_S_i_param_15];
	ld.param.u64 	%rd30, [_Z15variogramKerneliiiiPfS_S_fiffiPdS0_S0_S0_S0_fffiiS_S_S_S_S_S_S_S_S_PiS1_S1_S_i_param_16];
	ld.param.f32 	%f229, [_Z15variogramKerneliiiiPfS_S_fiffiPdS0_S0_S0_S0_fffiiS_S_S_S_S_S_S_S_S_PiS1_S1_S_i_param_17];
	ld.param.f32 	%f230, [_Z15variogramKerneliiiiPfS_S_fiffiPdS0_S0_S0_S0_fffiiS_S_S_S_S_S_S_S_S_PiS1_S1_S_i_param_18];
	ld.param.f32 	%f231, [_Z15variogramKerneliiiiPfS_S_fiffiPdS0_S0_S0_S0_fffiiS_S_S_S_S_S_S_S_S_PiS1_S1_S_i_param_19];
	ld.param.u32 	%r350, [_Z15variogramKerneliiiiPfS_S_fiffiPdS0_S0_S0_S0_fffiiS_S_S_S_S_S_S_S_S_PiS1_S1_S_i_param_20];
	ld.param.u32 	%r351, [_Z15variogramKerneliiiiPfS_S_fiffiPdS0_S0_S0_S0_fffiiS_S_S_S_S_S_S_S_S_PiS1_S1_S_i_param_21];
	ld.param.u64 	%rd34, [_Z15variogramKerneliiiiPfS_S_fiffiPdS0_S0_S0_S0_fffiiS_S_S_S_S_S_S_S_S_PiS1_S1_S_i_param_22];
	ld.param.u64 	%rd35, [_Z15variogramKerneliiiiPfS_S_fiffiPdS0_S0_S0_S0_fffiiS_S_S_S_S_S_S_S_S_PiS1_S1_S_i_param_23];
	ld.param.u64 	%rd36, [_Z15variogramKerneliiiiPfS_S_fiffiPdS0_S0_S0_S0_fffiiS_S_S_S_S_S_S_S_S_PiS1_S1_S_i_param_24];
	ld.param.u64 	%rd37, [_Z15variogramKerneliiiiPfS_S_fiffiPdS0_S0_S0_S0_fffiiS_S_S_S_S_S_S_S_S_PiS1_S1_S_i_param_25];
	ld.param.u64 	%rd38, [_Z15variogramKerneliiiiPfS_S_fiffiPdS0_S0_S0_S0_fffiiS_S_S_S_S_S_S_S_S_PiS1_S1_S_i_param_26];
	ld.param.u64 	%rd39, [_Z15variogramKerneliiiiPfS_S_fiffiPdS0_S0_S0_S0_fffiiS_S_S_S_S_S_S_S_S_PiS1_S1_S_i_param_27];
	ld.param.u64 	%rd40, [_Z15variogramKerneliiiiPfS_S_fiffiPdS0_S0_S0_S0_fffiiS_S_S_S_S_S_S_S_S_PiS1_S1_S_i_param_28];
	ld.param.u64 	%rd41, [_Z15variogramKerneliiiiPfS_S_fiffiPdS0_S0_S0_S0_fffiiS_S_S_S_S_S_S_S_S_PiS1_S1_S_i_param_29];
	ld.param.u64 	%rd42, [_Z15variogramKerneliiiiPfS_S_fiffiPdS0_S0_S0_S0_fffiiS_S_S_S_S_S_S_S_S_PiS1_S1_S_i_param_30];
	ld.param.u64 	%rd43, [_Z15variogramKerneliiiiPfS_S_fiffiPdS0_S0_S0_S0_fffiiS_S_S_S_S_S_S_S_S_PiS1_S1_S_i_param_31];
	ld.param.u64 	%rd44, [_Z15variogramKerneliiiiPfS_S_fiffiPdS0_S0_S0_S0_fffiiS_S_S_S_S_S_S_S_S_PiS1_S1_S_i_param_32];
	ld.param.u64 	%rd45, [_Z15variogramKerneliiiiPfS_S_fiffiPdS0_S0_S0_S0_fffiiS_S_S_S_S_S_S_S_S_PiS1_S1_S_i_param_33];
	ld.param.u64 	%rd46, [_Z15variogramKerneliiiiPfS_S_fiffiPdS0_S0_S0_S0_fffiiS_S_S_S_S_S_S_S_S_PiS1_S1_S_i_param_34];
	ld.param.u32 	%r352, [_Z15variogramKerneliiiiPfS_S_fiffiPdS0_S0_S0_S0_fffiiS_S_S_S_S_S_S_S_S_PiS1_S1_S_i_param_35];
	cvta.to.global.u64 	%rd1, %rd45;
	cvta.to.global.u64 	%rd2, %rd46;
	cvta.to.global.u64 	%rd3, %rd44;
	cvta.to.global.u64 	%rd4, %rd43;
	cvta.to.global.u64 	%rd5, %rd42;
	cvta.to.global.u64 	%rd6, %rd41;
	cvta.to.global.u64 	%rd7, %rd39;
	cvta.to.global.u64 	%rd8, %rd36;
	cvta.to.global.u64 	%rd9, %rd37;
	cvta.to.global.u64 	%rd10, %rd40;
	cvta.to.global.u64 	%rd11, %rd38;
	cvta.to.global.u64 	%rd12, %rd35;
	cvta.to.global.u64 	%rd13, %rd34;
	cvta.to.global.u64 	%rd14, %rd33;
	cvta.to.global.u64 	%rd15, %rd32;
	cvta.to.global.u64 	%rd16, %rd31;
	mov.u32 	%r354, %tid.x;
	mov.u32 	%r355, %tid.y;
	mov.u32 	%r356, %ctaid.x;
	mov.u32 	%r357, %ctaid.y;
	mov.u32 	%r358, %ntid.x;
	mov.u32 	%r359, %ntid.y;
	mad.lo.s32 	%r855, %r356, %r358, %r354;
	mad.lo.s32 	%r2, %r357, %r359, %r355;
	mad.lo.s32 	%r3, %r358, %r355, %r354;
	shr.u32 	%r360, %r353, 31;
	add.s32 	%r361, %r353, %r360;
	shr.s32 	%r4, %r361, 1;
	mul.lo.s32 	%r5, %r358, %r359;
	shl.b32 	%r362, %r349, 2;
	mov.u32 	%r363, buffer;
	add.s32 	%r6, %r363, %r362;
	shl.b32 	%r7, %r349, 3;
	mul.lo.s32 	%r8, %r349, 12;
	setp.ge.s32 	%p9, %r3, %r349;
	@%p9 bra 	$L__BB1_7;
	add.s32 	%r364, %r3, %r5;
	max.u32 	%r365, %r349, %r364;
	setp.lt.u32 	%p10, %r364, %r349;
	selp.u32 	%r366, 1, 0, %p10;
	add.s32 	%r367, %r364, %r366;
	sub.s32 	%r368, %r365, %r367;
	div.u32 	%r369, %r368, %r5;
	add.s32 	%r9, %r369, %r366;
	and.b32  	%r370, %r9, 3;
	setp.eq.s32 	%p11, %r370, 3;
	mov.u32 	%r853, %r3;
	@%p11 bra 	$L__BB1_4;
	add.s32 	%r372, %r9, 1;
	and.b32  	%r10, %r372, 3;
	mov.b32 	%r852, 0;
	mov.u32 	%r853, %r3;
$L__BB1_3:
	.pragma "nounroll";
	shl.b32 	%r373, %r853, 2;
	add.s32 	%r375, %r363, %r373;
	mov.b32 	%r376, 0;
	st.shared.u32 	[%r375], %r376;
	add.s32 	%r377, %r6, %r373;
	st.shared.u32 	[%r377], %r376;
	add.s32 	%r378, %r375, %r7;
	st.shared.u32 	[%r378], %r376;
	add.s32 	%r379, %r377, %r7;
	st.shared.u32 	[%r379], %r376;
	add.s32 	%r380, %r378, %r7;
	st.shared.u32 	[%r380], %r376;
	add.s32 	%r853, %r853, %r5;
	add.s32 	%r852, %r852, 1;
	setp.ne.s32 	%p12, %r852, %r10;
	@%p12 bra 	$L__BB1_3;
$L__BB1_4:
	setp.lt.u32 	%p13, %r9, 3;
	@%p13 bra 	$L__BB1_7;
	shl.b32 	%r389, %r5, 2;
$L__BB1_6:
	shl.b32 	%r381, %r853, 2;
	add.s32 	%r383, %r363, %r381;
	mov.b32 	%r384, 0;
	st.shared.u32 	[%r383], %r384;
	add.s32 	%r385, %r6, %r381;
	st.shared.u32 	[%r385], %r384;
	add.s32 	%r386, %r383, %r7;
	st.shared.u32 	[%r386], %r384;
	add.s32 	%r387, %r385, %r7;
	st.shared.u32 	[%r387], %r384;
	add.s32 	%r388, %r386, %r7;
	st.shared.u32 	[%r388], %r384;
	add.s32 	%r390, %r383, %r389;
	st.shared.u32 	[%r390], %r384;
	add.s32 	%r391, %r385, %r389;
	st.shared.u32 	[%r391], %r384;
	add.s32 	%r392, %r390, %r7;
	st.shared.u32 	[%r392], %r384;
	add.s32 	%r393, %r391, %r7;
	st.shared.u32 	[%r393], %r384;
	add.s32 	%r394, %r392, %r7;
	st.shared.u32 	[%r394], %r384;
	add.s32 	%r395, %r390, %r389;
	st.shared.u32 	[%r395], %r384;
	add.s32 	%r396, %r391, %r389;
	st.shared.u32 	[%r396], %r384;
	add.s32 	%r397, %r395, %r7;
	st.shared.u32 	[%r397], %r384;
	add.s32 	%r398, %r396, %r7;
	st.shared.u32 	[%r398], %r384;
	add.s32 	%r399, %r397, %r7;
	st.shared.u32 	[%r399], %r384;
	add.s32 	%r400, %r395, %r389;
	st.shared.u32 	[%r400], %r384;
	add.s32 	%r401, %r396, %r389;
	st.shared.u32 	[%r401], %r384;
	add.s32 	%r402, %r400, %r7;
	st.shared.u32 	[%r402], %r384;
	add.s32 	%r403, %r401, %r7;
	st.shared.u32 	[%r403], %r384;
	add.s32 	%r404, %r402, %r7;
	st.shared.u32 	[%r404], %r384;
	add.s32 	%r853, %r389, %r853;
	setp.lt.s32 	%p14, %r853, %r349;
	@%p14 bra 	$L__BB1_6;
$L__BB1_7:
	bar.sync 	0;
	max.s32 	%r405, %r855, %r2;
	setp.ge.s32 	%p15, %r405, %r352;
	setp.ge.s32 	%p16, %r855, %r4;
	or.pred  	%p17, %p15, %p16;
	@%p17 bra 	$L__BB1_349;
	add.s32 	%r18, %r348, 2;
	max.s32 	%r406, %r18, 2;
	add.s32 	%r407, %r406, -1;
	and.b32  	%r19, %r407, 3;
	and.b32  	%r20, %r407, -4;
	neg.s32 	%r21, %r20;
$L__BB1_9:
	setp.ge.u32 	%p18, %r2, %r4;
	@%p18 bra 	$L__BB1_348;
	add.s32 	%r23, %r855, %r4;
	mul.wide.s32 	%rd47, %r23, 4;
	add.s64 	%rd17, %rd16, %rd47;
	add.s64 	%rd18, %rd15, %rd47;
	add.s64 	%rd19, %rd14, %rd47;
	mul.wide.s32 	%rd48, %r855, 4;
	add.s64 	%rd20, %rd16, %rd48;
	add.s64 	%rd21, %rd15, %rd48;
	add.s64 	%rd22, %rd14, %rd48;
	mov.u32 	%r856, %r2;
$L__BB1_11:
	mul.wide.s32 	%rd49, %r856, 4;
	add.s64 	%rd23, %rd16, %rd49;
	ld.global.f32 	%f232, [%rd23];
	ld.global.f32 	%f233, [%rd17];
	sub.f32 	%f1, %f232, %f233;
	add.s64 	%rd24, %rd15, %rd49;
	ld.global.f32 	%f234, [%rd24];
	ld.global.f32 	%f235, [%rd18];
	sub.f32 	%f2, %f234, %f235;
	add.s64 	%rd25, %rd14, %rd49;
	ld.global.f32 	%f236, [%rd25];
	ld.global.f32 	%f237, [%rd19];
	sub.f32 	%f3, %f236, %f237;
	mul.f32 	%f238, %f2, %f2;
	fma.rn.f32 	%f4, %f1, %f1, %f238;
	fma.rn.f32 	%f5, %f3, %f3, %f4;
	setp.gtu.f32 	%p19, %f5, %f229;
	@%p19 bra 	$L__BB1_95;
	setp.lt.s32 	%p20, %r348, 0;
	sqrt.rn.f32 	%f6, %f5;
	setp.le.f32 	%p21, %f6, %f226;
	or.pred  	%p22, %p21, %p20;
	selp.b32 	%r866, 1, -1, %p21;
	mov.u32 	%r867, %r866;
	@%p22 bra 	$L__BB1_21;
	setp.lt.s32 	%p23, %r18, 5;
	mov.b32 	%r867, -1;
	mov.b32 	%r863, 2;
	mov.u32 	%r866, %r867;
	@%p23 bra 	$L__BB1_17;
	mov.b32 	%r867, -1;
	mov.b32 	%r858, 5;
	mov.u32 	%r857, %r21;
$L__BB1_15:
	add.s32 	%r413, %r858, -3;
	add.s32 	%r414, %r858, -5;
	cvt.rn.f32.s32 	%f239, %r414;
	mul.f32 	%f240, %f227, %f239;
	sub.f32 	%f241, %f240, %f228;
	setp.ltu.f32 	%p24, %f6, %f241;
	add.f32 	%f242, %f228, %f240;
	setp.gtu.f32 	%p25, %f6, %f242;
	or.pred  	%p26, %p24, %p25;
	setp.lt.s32 	%p27, %r866, 0;
	selp.b32 	%r415, %r413, %r866, %p27;
	selp.b32 	%r416, %r866, %r415, %p26;
	selp.b32 	%r417, %r867, %r413, %p26;
	add.s32 	%r418, %r858, -2;
	add.s32 	%r419, %r858, -4;
	cvt.rn.f32.s32 	%f243, %r419;
	mul.f32 	%f244, %f227, %f243;
	sub.f32 	%f245, %f244, %f228;
	setp.ltu.f32 	%p28, %f6, %f245;
	add.f32 	%f246, %f228, %f244;
	setp.gtu.f32 	%p29, %f6, %f246;
	or.pred  	%p30, %p28, %p29;
	setp.lt.s32 	%p31, %r416, 0;
	selp.b32 	%r420, %r418, %r416, %p31;
	selp.b32 	%r421, %r416, %r420, %p30;
	selp.b32 	%r422, %r417, %r418, %p30;
	add.s32 	%r423, %r858, -1;
	cvt.rn.f32.s32 	%f247, %r413;
	mul.f32 	%f248, %f227, %f247;
	sub.f32 	%f249, %f248, %f228;
	setp.ltu.f32 	%p32, %f6, %f249;
	add.f32 	%f250, %f228, %f248;
	setp.gtu.f32 	%p33, %f6, %f250;
	or.pred  	%p34, %p32, %p33;
	setp.lt.s32 	%p35, %r421, 0;
	selp.b32 	%r424, %r423, %r421, %p35;
	selp.b32 	%r425, %r421, %r424, %p34;
	selp.b32 	%r426, %r422, %r423, %p34;
	cvt.rn.f32.s32 	%f251, %r418;
	mul.f32 	%f252, %f227, %f251;
	sub.f32 	%f253, %f252, %f228;
	setp.ltu.f32 	%p36, %f6, %f253;
	add.f32 	%f254, %f228, %f252;
	setp.gtu.f32 	%p37, %f6, %f254;
	or.pred  	%p38, %p36, %p37;
	setp.lt.s32 	%p39, %r425, 0;
	selp.b32 	%r427, %r858, %r425, %p39;
	selp.b32 	%r866, %r425, %r427, %p38;
	selp.b32 	%r867, %r426, %r858, %p38;
	add.s32 	%r858, %r858, 4;
	add.s32 	%r857, %r857, 4;
	setp.ne.s32 	%p40, %r857, 0;
	@%p40 bra 	$L__BB1_15;
	add.s32 	%r863, %r858, -3;
$L__BB1_17:
	setp.eq.s32 	%p41, %r19, 0;
	@%p41 bra 	$L__BB1_21;
	setp.eq.s32 	%p42, %r19, 1;
	add.s32 	%r428, %r863, -2;
	cvt.rn.f32.s32 	%f255, %r428;
	mul.f32 	%f256, %f227, %f255;
	sub.f32 	%f257, %f256, %f228;
	setp.ltu.f32 	%p43, %f6, %f257;
	add.f32 	%f258, %f228, %f256;
	setp.gtu.f32 	%p44, %f6, %f258;
	or.pred  	%p45, %p43, %p44;
	setp.lt.s32 	%p46, %r866, 0;
	selp.b32 	%r429, %r863, %r866, %p46;
	selp.b32 	%r866, %r866, %r429, %p45;
	selp.b32 	%r867, %r867, %r863, %p45;
	@%p42 bra 	$L__BB1_21;
	setp.eq.s32 	%p47, %r19, 2;
	add.s32 	%r430, %r863, 1;
	add.s32 	%r431, %r863, -1;
	cvt.rn.f32.s32 	%f259, %r431;
	mul.f32 	%f260, %f227, %f259;
	sub.f32 	%f261, %f260, %f228;
	setp.ltu.f32 	%p48, %f6, %f261;
	add.f32 	%f262, %f228, %f260;
	setp.gtu.f32 	%p49, %f6, %f262;
	or.pred  	%p50, %p48, %p49;
	setp.lt.s32 	%p51, %r866, 0;
	selp.b32 	%r432, %r430, %r866, %p51;
	selp.b32 	%r866, %r866, %r432, %p50;
	selp.b32 	%r867, %r867, %r430, %p50;
	@%p47 bra 	$L__BB1_21;
	add.s32 	%r433, %r863, 2;
	cvt.rn.f32.s32 	%f263, %r863;
	mul.f32 	%f264, %f227, %f263;
	sub.f32 	%f265, %f264, %f228;
	setp.ltu.f32 	%p52, %f6, %f265;
	add.f32 	%f266, %f228, %f264;
	setp.gtu.f32 	%p53, %f6, %f266;
	or.pred  	%p54, %p52, %p53;
	setp.lt.s32 	%p55, %r866, 0;
	selp.b32 	%r434, %r433, %r866, %p55;
	selp.b32 	%r866, %r866, %r434, %p54;
	selp.b32 	%r867, %r867, %r433, %p54;
$L__BB1_21:
	setp.lt.s32 	%p56, %r350, 1;
	setp.lt.s32 	%p57, %r867, 0;
	or.pred  	%p58, %p57, %p56;
	@%p58 bra 	$L__BB1_95;
	setp.ge.f32 	%p59, %f4, 0f00000000;
	selp.f32 	%f268, %f4, 0f00000000, %p59;
	sqrt.rn.f32 	%f7, %f268;
	neg.f32 	%f8, %f7;
	add.s32 	%r48, %r867, 1;
	sub.s32 	%r436, %r48, %r866;
	sub.s32 	%r49, %r867, %r866;
	and.b32  	%r50, %r436, 3;
	add.s32 	%r51, %r866, 1;
	add.s32 	%r52, %r866, 2;
	add.s32 	%r53, %r866, 3;
	mov.b32 	%r868, 0;
$L__BB1_23:
	setp.lt.f32 	%p60, %f7, %f226;
	mov.f32 	%f1227, 0f3F800000;
	@%p60 bra 	$L__BB1_25;
	mul.wide.u32 	%rd50, %r868, 4;
	add.s64 	%rd51, %rd13, %rd50;
	ld.global.f32 	%f270, [%rd51];
	add.s64 	%rd52, %rd12, %rd50;
	ld.global.f32 	%f271, [%rd52];
	mul.f32 	%f272, %f2, %f271;
	fma.rn.f32 	%f273, %f1, %f270, %f272;
	div.rn.f32 	%f1227, %f273, %f7;
$L__BB1_25:
	abs.f32 	%f274, %f1227;
	mul.wide.u32 	%rd53, %r868, 4;
	add.s64 	%rd54, %rd11, %rd53;
	ld.global.f32 	%f275, [%rd54];
	setp.ltu.f32 	%p61, %f274, %f275;
	@%p61 bra 	$L__BB1_94;
	mul.wide.u32 	%rd55, %r868, 4;
	add.s64 	%rd56, %rd13, %rd55;
	ld.global.f32 	%f276, [%rd56];
	mul.f32 	%f277, %f2, %f276;
	add.s64 	%rd57, %rd12, %rd55;
	ld.global.f32 	%f278, [%rd57];
	mul.f32 	%f279, %f1, %f278;
	sub.f32 	%f280, %f277, %f279;
	abs.f32 	%f281, %f280;
	add.s64 	%rd58, %rd10, %rd55;
	ld.global.f32 	%f282, [%rd58];
	setp.geu.f32 	%p62, %f281, %f282;
	@%p62 bra 	$L__BB1_94;
	setp.eq.s32 	%p63, %r866, 1;
	setp.lt.f32 	%p64, %f1227, 0f00000000;
	selp.f32 	%f13, %f8, %f7, %p64;
	mul.wide.u32 	%rd59, %r868, 4;
	add.s64 	%rd60, %rd9, %rd59;
	add.s64 	%rd61, %rd8, %rd59;
	ld.global.f32 	%f14, [%rd60];
	ld.global.f32 	%f15, [%rd61];
	mov.f32 	%f1228, 0f00000000;
	@%p63 bra 	$L__BB1_29;
	mul.f32 	%f284, %f3, %f15;
	fma.rn.f32 	%f285, %f13, %f14, %f284;
	div.rn.f32 	%f1228, %f285, %f6;
$L__BB1_29:
	mul.f32 	%f286, %f3, %f14;
	mul.f32 	%f287, %f13, %f15;
	sub.f32 	%f18, %f286, %f287;
	abs.f32 	%f288, %f1228;
	mul.wide.u32 	%rd62, %r868, 4;
	add.s64 	%rd63, %rd7, %rd62;
	ld.global.f32 	%f289, [%rd63];
	setp.ltu.f32 	%p65, %f288, %f289;
	@%p65 bra 	$L__BB1_94;
	abs.f32 	%f290, %f18;
	mul.wide.u32 	%rd64, %r868, 4;
	add.s64 	%rd65, %rd6, %rd64;
	ld.global.f32 	%f291, [%rd65];
	setp.gtu.f32 	%p66, %f290, %f291;
	@%p66 bra 	$L__BB1_94;
	setp.lt.s32 	%p67, %r351, 1;
	@%p67 bra 	$L__BB1_94;
	mul.wide.u32 	%rd66, %r868, 4;
	add.s64 	%rd67, %rd5, %rd66;
	ld.global.f32 	%f292, [%rd67];
	setp.ltu.f32 	%p68, %f292, 0f42B40000;
	setp.ge.f32 	%p69, %f1227, 0f00000000;
	setp.ge.f32 	%p70, %f1228, 0f00000000;
	and.pred  	%p1, %p69, %p70;
	mul.lo.s32 	%r55, %r868, %r351;
	@%p68 bra 	$L__BB1_69;
	mov.b32 	%r869, 0;
$L__BB1_34:
	mul.wide.u32 	%rd68, %r869, 4;
	add.s64 	%rd69, %rd4, %rd68;
	ld.global.u32 	%r57, [%rd69];
	@%p1 bra 	$L__BB1_36;
	mul.wide.u32 	%rd70, %r869, 4;
	add.s64 	%rd71, %rd3, %rd70;
	ld.global.u32 	%r438, [%rd71];
	add.s32 	%r439, %r438, -1;
	mul.lo.s32 	%r440, %r439, %r347;
	add.s32 	%r441, %r440, %r23;
	mul.wide.s32 	%rd72, %r441, 4;
	add.s64 	%rd73, %rd2, %rd72;
	add.s64 	%rd74, %rd1, %rd70;
	ld.global.u32 	%r442, [%rd74];
	add.s32 	%r443, %r442, -1;
	mul.lo.s32 	%r444, %r443, %r347;
	add.s32 	%r445, %r444, %r856;
	mul.wide.s32 	%rd75, %r445, 4;
	add.s64 	%rd76, %rd2, %rd75;
	ld.global.f32 	%f29, [%rd76];
	ld.global.f32 	%f27, [%rd73];
	add.s32 	%r446, %r444, %r23;
	mul.wide.s32 	%rd77, %r446, 4;
	add.s64 	%rd78, %rd2, %rd77;
	ld.global.f32 	%f1240, [%rd78];
	add.s32 	%r447, %r440, %r856;
	mul.wide.s32 	%rd79, %r447, 4;
	add.s64 	%rd80, %rd2, %rd79;
	ld.global.f32 	%f1239, [%rd80];
	bra.uni 	$L__BB1_37;
$L__BB1_36:
	mul.wide.u32 	%rd81, %r869, 4;
	add.s64 	%rd82, %rd3, %rd81;
	ld.global.u32 	%r448, [%rd82];
	add.s32 	%r449, %r448, -1;
	mul.lo.s32 	%r450, %r449, %r347;
	add.s32 	%r451, %r450, %r856;
	mul.wide.s32 	%rd83, %r451, 4;
	add.s64 	%rd84, %rd2, %rd83;
	add.s64 	%rd85, %rd1, %rd81;
	ld.global.u32 	%r452, [%rd85];
	add.s32 	%r453, %r452, -1;
	mul.lo.s32 	%r454, %r453, %r347;
	add.s32 	%r455, %r454, %r23;
	mul.wide.s32 	%rd86, %r455, 4;
	add.s64 	%rd87, %rd2, %rd86;
	ld.global.f32 	%f29, [%rd87];
	ld.global.f32 	%f27, [%rd84];
	add.s32 	%r456, %r454, %r856;
	mul.wide.s32 	%rd88, %r456, 4;
	add.s64 	%rd89, %rd2, %rd88;
	ld.global.f32 	%f1240, [%rd89];
	add.s32 	%r457, %r450, %r23;
	mul.wide.s32 	%rd90, %r457, 4;
	add.s64 	%rd91, %rd2, %rd90;
	ld.global.f32 	%f1239, [%rd91];
$L__BB1_37:
	setp.ge.f32 	%p71, %f29, %f231;
	setp.ge.f32 	%p72, %f27, %f231;
	and.pred  	%p73, %p71, %p72;
	setp.le.f32 	%p74, %f29, %f230;
	and.pred  	%p75, %p74, %p73;
	setp.le.f32 	%p76, %f27, %f230;
	and.pred  	%p77, %p75, %p76;
	setp.ne.s32 	%p78, %r57, 2;
	and.pred  	%p79, %p77, %p78;
	@%p79 bra 	$L__BB1_39;
	setp.ltu.f32 	%p80, %f1240, %f231;
	setp.ltu.f32 	%p81, %f1239, %f231;
	or.pred  	%p82, %p80, %p81;
	setp.gtu.f32 	%p83, %f1240, %f230;
	or.pred  	%p84, %p83, %p82;
	setp.gtu.f32 	%p85, %f1239, %f230;
	or.pred  	%p86, %p84, %p85;
	@%p86 bra 	$L__BB1_48;
$L__BB1_39:
	or.b32  	%r458, %r57, 4;
	setp.eq.s32 	%p87, %r458, 5;
	@%p87 bra 	$L__BB1_49;
	setp.gt.s32 	%p88, %r57, 8;
	@%p88 bra 	$L__BB1_49;
	setp.lt.s32 	%p90, %r867, %r866;
	or.pred  	%p91, %p78, %p90;
	@%p91 bra 	$L__BB1_48;
	setp.eq.s32 	%p92, %r50, 0;
	add.s32 	%r459, %r869, %r55;
	mul.lo.s32 	%r58, %r459, %r18;
	add.f32 	%f294, %f29, %f1240;
	mul.f32 	%f31, %f294, 0f3F000000;
	add.f32 	%f295, %f27, %f1239;
	mul.f32 	%f32, %f295, 0f3F000000;
	sub.f32 	%f296, %f1239, %f27;
	sub.f32 	%f297, %f29, %f1240;
	mul.f32 	%f33, %f296, %f297;
	mov.u32 	%r870, %r866;
	@%p92 bra 	$L__BB1_46;
	setp.eq.s32 	%p93, %r50, 1;
	add.s32 	%r460, %r58, %r866;
	shl.b32 	%r461, %r460, 2;
	mov.u32 	%r462, buffer;
	add.s32 	%r59, %r462, %r461;
	atom.shared.add.f32 	%f298, [%r59+-4], 0f3F800000;
	add.s32 	%r60, %r6, %r461;
	atom.shared.add.f32 	%f299, [%r60+-4], %f6;
	add.s32 	%r61, %r60, %r8;
	atom.shared.add.f32 	%f300, [%r61+-4], %f31;
	add.s32 	%r62, %r60, %r7;
	atom.shared.add.f32 	%f301, [%r62+-4], %f32;
	add.s32 	%r63, %r59, %r7;
	atom.shared.add.f32 	%f302, [%r63+-4], %f33;
	mov.u32 	%r870, %r51;
	@%p93 bra 	$L__BB1_46;
	setp.eq.s32 	%p94, %r50, 2;
	atom.shared.add.f32 	%f303, [%r59], 0f3F800000;
	atom.shared.add.f32 	%f304, [%r60], %f6;
	atom.shared.add.f32 	%f305, [%r61], %f31;
	atom.shared.add.f32 	%f306, [%r62], %f32;
	atom.shared.add.f32 	%f307, [%r63], %f33;
	mov.u32 	%r870, %r52;
	@%p94 bra 	$L__BB1_46;
	atom.shared.add.f32 	%f308, [%r59+4], 0f3F800000;
	atom.shared.add.f32 	%f309, [%r60+4], %f6;
	atom.shared.add.f32 	%f310, [%r61+4], %f31;
	atom.shared.add.f32 	%f311, [%r62+4], %f32;
	atom.shared.add.f32 	%f312, [%r63+4], %f33;
	mov.u32 	%r870, %r53;
$L__BB1_46:
	setp.lt.u32 	%p95, %r49, 3;
	@%p95 bra 	$L__BB1_48;
$L__BB1_47:
	add.s32 	%r463, %r58, %r870;
	shl.b32 	%r464, %r463, 2;
	mov.u32 	%r465, buffer;
	add.s32 	%r466, %r465, %r464;
	atom.shared.add.f32 	%f313, [%r466+-4], 0f3F800000;
	add.s32 	%r467, %r6, %r464;
	atom.shared.add.f32 	%f314, [%r467+-4], %f6;
	add.s32 	%r468, %r467, %r8;
	atom.shared.add.f32 	%f315, [%r468+-4], %f31;
	add.s32 	%r469, %r467, %r7;
	atom.shared.add.f32 	%f316, [%r469+-4], %f32;
	add.s32 	%r470, %r466, %r7;
	atom.shared.add.f32 	%f317, [%r470+-4], %f33;
	atom.shared.add.f32 	%f318, [%r466], 0f3F800000;
	atom.shared.add.f32 	%f319, [%r467], %f6;
	atom.shared.add.f32 	%f320, [%r468], %f31;
	atom.shared.add.f32 	%f321, [%r469], %f32;
	atom.shared.add.f32 	%f322, [%r470], %f33;
	atom.shared.add.f32 	%f323, [%r466+4], 0f3F800000;
	atom.shared.add.f32 	%f324, [%r467+4], %f6;
	atom.shared.add.f32 	%f325, [%r468+4], %f31;
	atom.shared.add.f32 	%f326, [%r469+4], %f32;
	atom.shared.add.f32 	%f327, [%r470+4], %f33;
	atom.shared.add.f32 	%f328, [%r466+8], 0f3F800000;
	atom.shared.add.f32 	%f329, [%r467+8], %f6;
	atom.shared.add.f32 	%f330, [%r468+8], %f31;
	atom.shared.add.f32 	%f331, [%r469+8], %f32;
	atom.shared.add.f32 	%f332, [%r470+8], %f33;
	add.s32 	%r870, %r870, 4;
	setp.eq.s32 	%p96, %r870, %r48;
	@%p96 bra 	$L__BB1_48;
	bra.uni 	$L__BB1_47;
$L__BB1_48:
	add.s32 	%r869, %r869, 1;
	setp.eq.s32 	%p116, %r869, %r351;
	@%p116 bra 	$L__BB1_94;
	bra.uni 	$L__BB1_34;
$L__BB1_49:
	setp.lt.s32 	%p97, %r867, %r866;
	@%p97 bra 	$L__BB1_48;
	setp.eq.s32 	%p98, %r50, 0;
	add.s32 	%r471, %r869, %r55;
	mul.lo.s32 	%r67, %r471, %r18;
	sub.f32 	%f333, %f27, %f29;
	mul.f32 	%f34, %f333, %f333;
	setp.ge.f32 	%p99, %f1240, %f231;
	setp.ge.f32 	%p100, %f1239, %f231;
	and.pred  	%p101, %p99, %p100;
	setp.lt.f32 	%p102, %f1240, %f230;
	and.pred  	%p103, %p102, %p101;
	setp.lt.f32 	%p104, %f1239, %f230;
	and.pred  	%p2, %p103, %p104;
	sub.f32 	%f334, %f1239, %f1240;
	mul.f32 	%f35, %f334, %f334;
	mov.u32 	%r872, %r866;
	@%p98 bra 	$L__BB1_59;
	add.s32 	%r472, %r67, %r866;
	shl.b32 	%r473, %r472, 2;
	mov.u32 	%r474, buffer;
	add.s32 	%r69, %r474, %r473;
	atom.shared.add.f32 	%f335, [%r69+-4], 0f3F800000;
	add.s32 	%r70, %r6, %r473;
	atom.shared.add.f32 	%f336, [%r70+-4], %f6;
	add.s32 	%r71, %r70, %r8;
	atom.shared.add.f32 	%f337, [%r71+-4], %f29;
	add.s32 	%r72, %r70, %r7;
	atom.shared.add.f32 	%f338, [%r72+-4], %f27;
	add.s32 	%r73, %r69, %r7;
	atom.shared.add.f32 	%f339, [%r73+-4], %f34;
	not.pred 	%p105, %p2;
	@%p105 bra 	$L__BB1_53;
	atom.shared.add.f32 	%f340, [%r69+-4], 0f3F800000;
	atom.shared.add.f32 	%f341, [%r70+-4], %f6;
	atom.shared.add.f32 	%f342, [%r71+-4], %f1240;
	atom.shared.add.f32 	%f343, [%r72+-4], %f1239;
	atom.shared.add.f32 	%f344, [%r73+-4], %f35;
$L__BB1_53:
	setp.eq.s32 	%p106, %r50, 1;
	mov.u32 	%r872, %r51;
	@%p106 bra 	$L__BB1_59;
	atom.shared.add.f32 	%f345, [%r69], 0f3F800000;
	atom.shared.add.f32 	%f346, [%r70], %f6;
	atom.shared.add.f32 	%f347, [%r71], %f29;
	atom.shared.add.f32 	%f348, [%r72], %f27;
	atom.shared.add.f32 	%f349, [%r73], %f34;
	@%p105 bra 	$L__BB1_56;
	atom.shared.add.f32 	%f350, [%r69], 0f3F800000;
	atom.shared.add.f32 	%f351, [%r70], %f6;
	atom.shared.add.f32 	%f352, [%r71], %f1240;
	atom.shared.add.f32 	%f353, [%r72], %f1239;
	atom.shared.add.f32 	%f354, [%r73], %f35;
$L__BB1_56:
	setp.eq.s32 	%p108, %r50, 2;
	mov.u32 	%r872, %r52;
	@%p108 bra 	$L__BB1_59;
	atom.shared.add.f32 	%f355, [%r69+4], 0f3F800000;
	atom.shared.add.f32 	%f356, [%r70+4], %f6;
	atom.shared.add.f32 	%f357, [%r71+4], %f29;
	atom.shared.add.f32 	%f358, [%r72+4], %f27;
	atom.shared.add.f32 	%f359, [%r73+4], %f34;
	mov.u32 	%r872, %r53;
	@%p105 bra 	$L__BB1_59;
	atom.shared.add.f32 	%f360, [%r69+4], 0f3F800000;
	atom.shared.add.f32 	%f361, [%r70+4], %f6;
	atom.shared.add.f32 	%f362, [%r71+4], %f1240;
	atom.shared.add.f32 	%f363, [%r72+4], %f1239;
	atom.shared.add.f32 	%f364, [%r73+4], %f35;
	mov.u32 	%r872, %r53;
$L__BB1_59:
	setp.lt.u32 	%p110, %r49, 3;
	@%p110 bra 	$L__BB1_48;
$L__BB1_60:
	add.s32 	%r475, %r67, %r872;
	shl.b32 	%r476, %r475, 2;
	mov.u32 	%r477, buffer;
	add.s32 	%r76, %r477, %r476;
	atom.shared.add.f32 	%f365, [%r76+-4], 0f3F800000;
	add.s32 	%r77, %r6, %r476;
	atom.shared.add.f32 	%f366, [%r77+-4], %f6;
	add.s32 	%r78, %r77, %r8;
	atom.shared.add.f32 	%f367, [%r78+-4], %f29;
	add.s32 	%r79, %r77, %r7;
	atom.shared.add.f32 	%f368, [%r79+-4], %f27;
	add.s32 	%r80, %r76, %r7;
	atom.shared.add.f32 	%f369, [%r80+-4], %f34;
	not.pred 	%p111, %p2;
	@%p111 bra 	$L__BB1_62;
	atom.shared.add.f32 	%f370, [%r76+-4], 0f3F800000;
	atom.shared.add.f32 	%f371, [%r77+-4], %f6;
	atom.shared.add.f32 	%f372, [%r78+-4], %f1240;
	atom.shared.add.f32 	%f373, [%r79+-4], %f1239;
	atom.shared.add.f32 	%f374, [%r80+-4], %f35;
$L__BB1_62:
	atom.shared.add.f32 	%f375, [%r76], 0f3F800000;
	atom.shared.add.f32 	%f376, [%r77], %f6;
	atom.shared.add.f32 	%f377, [%r78], %f29;
	atom.shared.add.f32 	%f378, [%r79], %f27;
	atom.shared.add.f32 	%f379, [%r80], %f34;
	@%p111 bra 	$L__BB1_64;
	atom.shared.add.f32 	%f380, [%r76], 0f3F800000;
	atom.shared.add.f32 	%f381, [%r77], %f6;
	atom.shared.add.f32 	%f382, [%r78], %f1240;
	atom.shared.add.f32 	%f383, [%r79], %f1239;
	atom.shared.add.f32 	%f384, [%r80], %f35;
$L__BB1_64:
	atom.shared.add.f32 	%f385, [%r76+4], 0f3F800000;
	atom.shared.add.f32 	%f386, [%r77+4], %f6;
	atom.shared.add.f32 	%f387, [%r78+4], %f29;
	atom.shared.add.f32 	%f388, [%r79+4], %f27;
	atom.shared.add.f32 	%f389, [%r80+4], %f34;
	@%p111 bra 	$L__BB1_66;
	atom.shared.add.f32 	%f390, [%r76+4], 0f3F800000;
	atom.shared.add.f32 	%f391, [%r77+4], %f6;
	atom.shared.add.f32 	%f392, [%r78+4], %f1240;
	atom.shared.add.f32 	%f393, [%r79+4], %f1239;
	atom.shared.add.f32 	%f394, [%r80+4], %f35;
$L__BB1_66:
	atom.shared.add.f32 	%f395, [%r76+8], 0f3F800000;
	atom.shared.add.f32 	%f396, [%r77+8], %f6;
	atom.shared.add.f32 	%f397, [%r78+8], %f29;
	atom.shared.add.f32 	%f398, [%r79+8], %f27;
	atom.shared.add.f32 	%f399, [%r80+8], %f34;
	@%p111 bra 	$L__BB1_68;
	atom.shared.add.f32 	%f400, [%r76+8], 0f3F800000;
	atom.shared.add.f32 	%f401, [%r77+8], %f6;
	atom.shared.add.f32 	%f402, [%r78+8], %f1240;
	atom.shared.add.f32 	%f403, [%r79+8], %f1239;
	atom.shared.add.f32 	%f404, [%r80+8], %f35;
$L__BB1_68:
	add.s32 	%r872, %r872, 4;
	setp.eq.s32 	%p115, %r872, %r48;
	@%p115 bra 	$L__BB1_48;
	bra.uni 	$L__BB1_60;
$L__BB1_69:
	mov.b32 	%r874, 0;
$L__BB1_70:
	mul.wide.u32 	%rd92, %r874, 4;
	add.s64 	%rd93, %rd4, %rd92;
	ld.global.u32 	%r83, [%rd93];
	not.pred 	%p117, %p1;
	@%p117 bra 	$L__BB1_73;
	mul.wide.u32 	%rd105, %r874, 4;
	add.s64 	%rd106, %rd3, %rd105;
	ld.global.u32 	%r487, [%rd106];
	add.s32 	%r488, %r487, -1;
	mul.lo.s32 	%r84, %r488, %r347;
	add.s32 	%r489, %r84, %r856;
	mul.wide.s32 	%rd107, %r489, 4;
	add.s64 	%rd108, %rd2, %rd107;
	ld.global.f32 	%f1235, [%rd108];
	add.s64 	%rd109, %rd1, %rd105;
	ld.global.u32 	%r490, [%rd109];
	add.s32 	%r491, %r490, -1;
	mul.lo.s32 	%r85, %r491, %r347;
	add.s32 	%r492, %r85, %r23;
	mul.wide.s32 	%rd110, %r492, 4;
	add.s64 	%rd111, %rd2, %rd110;
	ld.global.f32 	%f1237, [%rd111];
	setp.ne.s32 	%p119, %r83, 2;
	@%p119 bra 	$L__BB1_75;
	add.s32 	%r493, %r85, %r856;
	mul.wide.s32 	%rd112, %r493, 4;
	add.s64 	%rd113, %rd2, %rd112;
	ld.global.f32 	%f1240, [%rd113];
	add.s32 	%r494, %r84, %r23;
	mul.wide.s32 	%rd114, %r494, 4;
	add.s64 	%rd115, %rd2, %rd114;
	ld.global.f32 	%f1239, [%rd115];
	bra.uni 	$L__BB1_75;
$L__BB1_73:
	mul.wide.u32 	%rd94, %r874, 4;
	add.s64 	%rd95, %rd3, %rd94;
	ld.global.u32 	%r479, [%rd95];
	add.s32 	%r480, %r479, -1;
	mul.lo.s32 	%r86, %r480, %r347;
	add.s32 	%r481, %r86, %r23;
	mul.wide.s32 	%rd96, %r481, 4;
	add.s64 	%rd97, %rd2, %rd96;
	ld.global.f32 	%f1235, [%rd97];
	add.s64 	%rd98, %rd1, %rd94;
	ld.global.u32 	%r482, [%rd98];
	add.s32 	%r483, %r482, -1;
	mul.lo.s32 	%r87, %r483, %r347;
	add.s32 	%r484, %r87, %r856;
	mul.wide.s32 	%rd99, %r484, 4;
	add.s64 	%rd100, %rd2, %rd99;
	ld.global.f32 	%f1237, [%rd100];
	setp.ne.s32 	%p118, %r83, 2;
	@%p118 bra 	$L__BB1_75;
	add.s32 	%r485, %r87, %r23;
	mul.wide.s32 	%rd101, %r485, 4;
	add.s64 	%rd102, %rd2, %rd101;
	ld.global.f32 	%f1240, [%rd102];
	add.s32 	%r486, %r86, %r856;
	mul.wide.s32 	%rd103, %r486, 4;
	add.s64 	%rd104, %rd2, %rd103;
	ld.global.f32 	%f1239, [%rd104];
$L__BB1_75:
	setp.ge.f32 	%p120, %f1237, %f231;
	setp.ge.f32 	%p121, %f1235, %f231;
	and.pred  	%p122, %p120, %p121;
	setp.le.f32 	%p123, %f1237, %f230;
	and.pred  	%p124, %p123, %p122;
	setp.le.f32 	%p125, %f1235, %f230;
	and.pred  	%p126, %p124, %p125;
	setp.ne.s32 	%p127, %r83, 2;
	and.pred  	%p128, %p126, %p127;
	@%p128 bra 	$L__BB1_77;
	setp.ltu.f32 	%p129, %f1240, %f231;
	setp.ltu.f32 	%p130, %f1239, %f231;
	or.pred  	%p131, %p129, %p130;
	setp.gtu.f32 	%p132, %f1240, %f230;
	or.pred  	%p133, %p132, %p131;
	setp.gtu.f32 	%p134, %f1239, %f230;
	or.pred  	%p135, %p133, %p134;
	@%p135 bra 	$L__BB1_93;
$L__BB1_77:
	or.b32  	%r495, %r83, 4;
	setp.eq.s32 	%p136, %r495, 5;
	@%p136 bra 	$L__BB1_79;
	setp.lt.s32 	%p137, %r83, 9;
	@%p137 bra 	$L__BB1_86;
$L__BB1_79:
	setp.lt.s32 	%p146, %r867, %r866;
	@%p146 bra 	$L__BB1_93;
	setp.eq.s32 	%p147, %r50, 0;
	add.s32 	%r508, %r874, %r55;
	mul.lo.s32 	%r88, %r508, %r18;
	sub.f32 	%f444, %f1235, %f1237;
	mul.f32 	%f50, %f444, %f444;
	mov.u32 	%r875, %r866;
	@%p147 bra 	$L__BB1_84;
	setp.eq.s32 	%p148, %r50, 1;
	add.s32 	%r509, %r88, %r866;
	shl.b32 	%r510, %r509, 2;
	mov.u32 	%r511, buffer;
	add.s32 	%r89, %r511, %r510;
	atom.shared.add.f32 	%f445, [%r89+-4], 0f3F800000;
	add.s32 	%r90, %r6, %r510;
	atom.shared.add.f32 	%f446, [%r90+-4], %f6;
	add.s32 	%r91, %r90, %r8;
	atom.shared.add.f32 	%f447, [%r91+-4], %f1237;
	add.s32 	%r92, %r90, %r7;
	atom.shared.add.f32 	%f448, [%r92+-4], %f1235;
	add.s32 	%r93, %r89, %r7;
	atom.shared.add.f32 	%f449, [%r93+-4], %f50;
	mov.u32 	%r875, %r51;
	@%p148 bra 	$L__BB1_84;
	setp.eq.s32 	%p149, %r50, 2;
	atom.shared.add.f32 	%f450, [%r89], 0f3F800000;
	atom.shared.add.f32 	%f451, [%r90], %f6;
	atom.shared.add.f32 	%f452, [%r91], %f1237;
	atom.shared.add.f32 	%f453, [%r92], %f1235;
	atom.shared.add.f32 	%f454, [%r93], %f50;
	mov.u32 	%r875, %r52;
	@%p149 bra 	$L__BB1_84;
	atom.shared.add.f32 	%f455, [%r89+4], 0f3F800000;
	atom.shared.add.f32 	%f456, [%r90+4], %f6;
	atom.shared.add.f32 	%f457, [%r91+4], %f1237;
	atom.shared.add.f32 	%f458, [%r92+4], %f1235;
	atom.shared.add.f32 	%f459, [%r93+4], %f50;
	mov.u32 	%r875, %r53;
$L__BB1_84:
	setp.lt.u32 	%p150, %r49, 3;
	@%p150 bra 	$L__BB1_93;
$L__BB1_85:
	add.s32 	%r512, %r88, %r875;
	shl.b32 	%r513, %r512, 2;
	mov.u32 	%r514, buffer;
	add.s32 	%r515, %r514, %r513;
	atom.shared.add.f32 	%f460, [%r515+-4], 0f3F800000;
	add.s32 	%r516, %r6, %r513;
	atom.shared.add.f32 	%f461, [%r516+-4], %f6;
	add.s32 	%r517, %r516, %r8;
	atom.shared.add.f32 	%f462, [%r517+-4], %f1237;
	add.s32 	%r518, %r516, %r7;
	atom.shared.add.f32 	%f463, [%r518+-4], %f1235;
	add.s32 	%r519, %r515, %r7;
	atom.shared.add.f32 	%f464, [%r519+-4], %f50;
	atom.shared.add.f32 	%f465, [%r515], 0f3F800000;
	atom.shared.add.f32 	%f466, [%r516], %f6;
	atom.shared.add.f32 	%f467, [%r517], %f1237;
	atom.shared.add.f32 	%f468, [%r518], %f1235;
	atom.shared.add.f32 	%f469, [%r519], %f50;
	atom.shared.add.f32 	%f470, [%r515+4], 0f3F800000;
	atom.shared.add.f32 	%f471, [%r516+4], %f6;
	atom.shared.add.f32 	%f472, [%r517+4], %f1237;
	atom.shared.add.f32 	%f473, [%r518+4], %f1235;
	atom.shared.add.f32 	%f474, [%r519+4], %f50;
	atom.shared.add.f32 	%f475, [%r515+8], 0f3F800000;
	atom.shared.add.f32 	%f476, [%r516+8], %f6;
	atom.shared.add.f32 	%f477, [%r517+8], %f1237;
	atom.shared.add.f32 	%f478, [%r518+8], %f1235;
	atom.shared.add.f32 	%f479, [%r519+8], %f50;
	add.s32 	%r875, %r875, 4;
	setp.eq.s32 	%p151, %r875, %r48;
	@%p151 bra 	$L__BB1_93;
	bra.uni 	$L__BB1_85;
$L__BB1_86:
	setp.lt.s32 	%p139, %r867, %r866;
	or.pred  	%p140, %p127, %p139;
	@%p140 bra 	$L__BB1_93;
	setp.eq.s32 	%p141, %r50, 0;
	add.s32 	%r496, %r874, %r55;
	mul.lo.s32 	%r97, %r496, %r18;
	add.f32 	%f405, %f1237, %f1240;
	mul.f32 	%f51, %f405, 0f3F000000;
	add.f32 	%f406, %f1235, %f1239;
	mul.f32 	%f52, %f406, 0f3F000000;
	sub.f32 	%f407, %f1239, %f1235;
	sub.f32 	%f408, %f1237, %f1240;
	mul.f32 	%f53, %f407, %f408;
	mov.u32 	%r877, %r866;
	@%p141 bra 	$L__BB1_91;
	setp.eq.s32 	%p142, %r50, 1;
	add.s32 	%r497, %r97, %r866;
	shl.b32 	%r498, %r497, 2;
	mov.u32 	%r499, buffer;
	add.s32 	%r98, %r499, %r498;
	atom.shared.add.f32 	%f409, [%r98+-4], 0f3F800000;
	add.s32 	%r99, %r6, %r498;
	atom.shared.add.f32 	%f410, [%r99+-4], %f6;
	add.s32 	%r100, %r99, %r8;
	atom.shared.add.f32 	%f411, [%r100+-4], %f51;
	add.s32 	%r101, %r99, %r7;
	atom.shared.add.f32 	%f412, [%r101+-4], %f52;
	add.s32 	%r102, %r98, %r7;
	atom.shared.add.f32 	%f413, [%r102+-4], %f53;
	mov.u32 	%r877, %r51;
	@%p142 bra 	$L__BB1_91;
	setp.eq.s32 	%p143, %r50, 2;
	atom.shared.add.f32 	%f414, [%r98], 0f3F800000;
	atom.shared.add.f32 	%f415, [%r99], %f6;
	atom.shared.add.f32 	%f416, [%r100], %f51;
	atom.shared.add.f32 	%f417, [%r101], %f52;
	atom.shared.add.f32 	%f418, [%r102], %f53;
	mov.u32 	%r877, %r52;
	@%p143 bra 	$L__BB1_91;
	atom.shared.add.f32 	%f419, [%r98+4], 0f3F800000;
	atom.shared.add.f32 	%f420, [%r99+4], %f6;
	atom.shared.add.f32 	%f421, [%r100+4], %f51;
	atom.shared.add.f32 	%f422, [%r101+4], %f52;
	atom.shared.add.f32 	%f423, [%r102+4], %f53;
	mov.u32 	%r877, %r53;
$L__BB1_91:
	setp.lt.u32 	%p144, %r49, 3;
	@%p144 bra 	$L__BB1_93;
$L__BB1_92:
	add.s32 	%r500, %r97, %r877;
	shl.b32 	%r501, %r500, 2;
	mov.u32 	%r502, buffer;
	add.s32 	%r503, %r502, %r501;
	atom.shared.add.f32 	%f424, [%r503+-4], 0f3F800000;
	add.s32 	%r504, %r6, %r501;
	atom.shared.add.f32 	%f425, [%r504+-4], %f6;
	add.s32 	%r505, %r504, %r8;
	atom.shared.add.f32 	%f426, [%r505+-4], %f51;
	add.s32 	%r506, %r504, %r7;
	atom.shared.add.f32 	%f427, [%r506+-4], %f52;
	add.s32 	%r507, %r503, %r7;
	atom.shared.add.f32 	%f428, [%r507+-4], %f53;
	atom.shared.add.f32 	%f429, [%r503], 0f3F800000;
	atom.shared.add.f32 	%f430, [%r504], %f6;
	atom.shared.add.f32 	%f431, [%r505], %f51;
	atom.shared.add.f32 	%f432, [%r506], %f52;
	atom.shared.add.f32 	%f433, [%r507], %f53;
	atom.shared.add.f32 	%f434, [%r503+4], 0f3F800000;
	atom.shared.add.f32 	%f435, [%r504+4], %f6;
	atom.shared.add.f32 	%f436, [%r505+4], %f51;
	atom.shared.add.f32 	%f437, [%r506+4], %f52;
	atom.shared.add.f32 	%f438, [%r507+4], %f53;
	atom.shared.add.f32 	%f439, [%r503+8], 0f3F800000;
	atom.shared.add.f32 	%f440, [%r504+8], %f6;
	atom.shared.add.f32 	%f441, [%r505+8], %f51;
	atom.shared.add.f32 	%f442, [%r506+8], %f52;
	atom.shared.add.f32 	%f443, [%r507+8], %f53;
	add.s32 	%r877, %r877, 4;
	setp.ne.s32 	%p145, %r877, %r48;
	@%p145 bra 	$L__BB1_92;
$L__BB1_93:
	add.s32 	%r874, %r874, 1;
	setp.ne.s32 	%p152, %r874, %r351;
	@%p152 bra 	$L__BB1_70;
$L__BB1_94:
	add.s32 	%r868, %r868, 1;
	setp.ne.s32 	%p153, %r868, %r350;
	@%p153 bra 	$L__BB1_23;
$L__BB1_95:
	setp.le.s32 	%p154, %r855, %r856;
	@%p154 bra 	$L__BB1_181;
	ld.global.f32 	%f972, [%rd23];
	ld.global.f32 	%f973, [%rd20];
	sub.f32 	%f56, %f972, %f973;
	ld.global.f32 	%f974, [%rd24];
	ld.global.f32 	%f975, [%rd21];
	sub.f32 	%f57, %f974, %f975;
	ld.global.f32 	%f976, [%rd25];
	ld.global.f32 	%f977, [%rd22];
	sub.f32 	%f58, %f976, %f977;
	mul.f32 	%f978, %f57, %f57;
	fma.rn.f32 	%f59, %f56, %f56, %f978;
	fma.rn.f32 	%f60, %f58, %f58, %f59;
	setp.gtu.f32 	%p413, %f60, %f229;
	@%p413 bra 	$L__BB1_347;
	setp.lt.s32 	%p414, %r348, 0;
	sqrt.rn.f32 	%f61, %f60;
	setp.le.f32 	%p415, %f61, %f226;
	or.pred  	%p416, %p415, %p414;
	selp.b32 	%r887, 1, -1, %p415;
	mov.u32 	%r888, %r887;
	@%p416 bra 	$L__BB1_105;
	setp.lt.s32 	%p417, %r18, 5;
	mov.b32 	%r888, -1;
	mov.b32 	%r884, 2;
	mov.u32 	%r887, %r888;
	@%p417 bra 	$L__BB1_101;
	mov.b32 	%r888, -1;
	mov.b32 	%r884, 2;
$L__BB1_100:
	add.s32 	%r737, %r884, -2;
	cvt.rn.f32.s32 	%f979, %r737;
	mul.f32 	%f980, %f227, %f979;
	sub.f32 	%f981, %f980, %f228;
	setp.ltu.f32 	%p418, %f61, %f981;
	add.f32 	%f982, %f228, %f980;
	setp.gtu.f32 	%p419, %f61, %f982;
	or.pred  	%p420, %p418, %p419;
	setp.lt.s32 	%p421, %r887, 0;
	selp.b32 	%r738, %r884, %r887, %p421;
	selp.b32 	%r739, %r887, %r738, %p420;
	selp.b32 	%r740, %r888, %r884, %p420;
	add.s32 	%r741, %r884, 1;
	add.s32 	%r742, %r884, -1;
	cvt.rn.f32.s32 	%f983, %r742;
	mul.f32 	%f984, %f227, %f983;
	sub.f32 	%f985, %f984, %f228;
	setp.ltu.f32 	%p422, %f61, %f985;
	add.f32 	%f986, %f228, %f984;
	setp.gtu.f32 	%p423, %f61, %f986;
	or.pred  	%p424, %p422, %p423;
	setp.lt.s32 	%p425, %r739, 0;
	selp.b32 	%r743, %r741, %r739, %p425;
	selp.b32 	%r744, %r739, %r743, %p424;
	selp.b32 	%r745, %r740, %r741, %p424;
	add.s32 	%r746, %r884, 2;
	cvt.rn.f32.s32 	%f987, %r884;
	mul.f32 	%f988, %f227, %f987;
	sub.f32 	%f989, %f988, %f228;
	setp.ltu.f32 	%p426, %f61, %f989;
	add.f32 	%f990, %f228, %f988;
	setp.gtu.f32 	%p427, %f61, %f990;
	or.pred  	%p428, %p426, %p427;
	setp.lt.s32 	%p429, %r744, 0;
	selp.b32 	%r747, %r746, %r744, %p429;
	selp.b32 	%r748, %r744, %r747, %p428;
	selp.b32 	%r749, %r745, %r746, %p428;
	add.s32 	%r750, %r884, 3;
	cvt.rn.f32.s32 	%f991, %r741;
	mul.f32 	%f992, %f227, %f991;
	sub.f32 	%f993, %f992, %f228;
	setp.ltu.f32 	%p430, %f61, %f993;
	add.f32 	%f994, %f228, %f992;
	setp.gtu.f32 	%p431, %f61, %f994;
	or.pred  	%p432, %p430, %p431;
	setp.lt.s32 	%p433, %r748, 0;
	selp.b32 	%r751, %r750, %r748, %p433;
	selp.b32 	%r887, %r748, %r751, %p432;
	selp.b32 	%r888, %r749, %r750, %p432;
	add.s32 	%r884, %r884, 4;
	setp.ne.s32 	%p434, %r746, %r20;
	@%p434 bra 	$L__BB1_100;
$L__BB1_101:
	setp.eq.s32 	%p435, %r19, 0;
	@%p435 bra 	$L__BB1_105;
	setp.eq.s32 	%p436, %r19, 1;
	add.s32 	%r752, %r884, -2;
	cvt.rn.f32.s32 	%f995, %r752;
	mul.f32 	%f996, %f227, %f995;
	sub.f32 	%f997, %f996, %f228;
	setp.ltu.f32 	%p437, %f61, %f997;
	add.f32 	%f998, %f228, %f996;
	setp.gtu.f32 	%p438, %f61, %f998;
	or.pred  	%p439, %p437, %p438;
	setp.lt.s32 	%p440, %r887, 0;
	selp.b32 	%r753, %r884, %r887, %p440;
	selp.b32 	%r887, %r887, %r753, %p439;
	selp.b32 	%r888, %r888, %r884, %p439;
	@%p436 bra 	$L__BB1_105;
	setp.eq.s32 	%p441, %r19, 2;
	add.s32 	%r754, %r884, 1;
	add.s32 	%r755, %r884, -1;
	cvt.rn.f32.s32 	%f999, %r755;
	mul.f32 	%f1000, %f227, %f999;
	sub.f32 	%f1001, %f1000, %f228;
	setp.ltu.f32 	%p442, %f61, %f1001;
	add.f32 	%f1002, %f228, %f1000;
	setp.gtu.f32 	%p443, %f61, %f1002;
	or.pred  	%p444, %p442, %p443;
	setp.lt.s32 	%p445, %r887, 0;
	selp.b32 	%r756, %r754, %r887, %p445;
	selp.b32 	%r887, %r887, %r756, %p444;
	selp.b32 	%r888, %r888, %r754, %p444;
	@%p441 bra 	$L__BB1_105;
	add.s32 	%r757, %r884, 2;
	cvt.rn.f32.s32 	%f1003, %r884;
	mul.f32 	%f1004, %f227, %f1003;
	sub.f32 	%f1005, %f1004, %f228;
	setp.ltu.f32 	%p446, %f61, %f1005;
	add.f32 	%f1006, %f228, %f1004;
	setp.gtu.f32 	%p447, %f61, %f1006;
	or.pred  	%p448, %p446, %p447;
	setp.lt.s32 	%p449, %r887, 0;
	selp.b32 	%r758, %r757, %r887, %p449;
	selp.b32 	%r887, %r887, %r758, %p448;
	selp.b32 	%r888, %r888, %r757, %p448;
$L__BB1_105:
	setp.lt.s32 	%p450, %r350, 1;
	setp.lt.s32 	%p451, %r888, 0;
	or.pred  	%p452, %p451, %p450;
	@%p452 bra 	$L__BB1_347;
	setp.ge.f32 	%p453, %f59, 0f00000000;
	selp.f32 	%f1008, %f59, 0f00000000, %p453;
	sqrt.rn.f32 	%f62, %f1008;
	neg.f32 	%f63, %f62;
	add.s32 	%r128, %r888, 1;
	sub.s32 	%r760, %r128, %r887;
	sub.s32 	%r129, %r888, %r887;
	and.b32  	%r130, %r760, 3;
	add.s32 	%r131, %r887, 1;
	add.s32 	%r132, %r887, 2;
	add.s32 	%r133, %r887, 3;
	mov.b32 	%r889, 0;
$L__BB1_107:
	setp.lt.f32 	%p454, %f62, %f226;
	mov.f32 	%f1243, 0f3F800000;
	@%p454 bra 	$L__BB1_109;
	mul.wide.u32 	%rd242, %r889, 4;
	add.s64 	%rd243, %rd13, %rd242;
	ld.global.f32 	%f1010, [%rd243];
	add.s64 	%rd244, %rd12, %rd242;
	ld.global.f32 	%f1011, [%rd244];
	mul.f32 	%f1012, %f57, %f1011;
	fma.rn.f32 	%f1013, %f56, %f1010, %f1012;
	div.rn.f32 	%f1243, %f1013, %f62;
$L__BB1_109:
	abs.f32 	%f1014, %f1243;
	mul.wide.u32 	%rd245, %r889, 4;
	add.s64 	%rd246, %rd11, %rd245;
	ld.global.f32 	%f1015, [%rd246];
	setp.ltu.f32 	%p455, %f1014, %f1015;
	@%p455 bra 	$L__BB1_180;
	mul.wide.u32 	%rd247, %r889, 4;
	add.s64 	%rd248, %rd13, %rd247;
	ld.global.f32 	%f1016, [%rd248];
	mul.f32 	%f1017, %f57, %f1016;
	add.s64 	%rd249, %rd12, %rd247;
	ld.global.f32 	%f1018, [%rd249];
	mul.f32 	%f1019, %f56, %f1018;
	sub.f32 	%f1020, %f1017, %f1019;
	abs.f32 	%f1021, %f1020;
	add.s64 	%rd250, %rd10, %rd247;
	ld.global.f32 	%f1022, [%rd250];
	setp.geu.f32 	%p456, %f1021, %f1022;
	@%p456 bra 	$L__BB1_180;
	setp.ne.s32 	%p457, %r887, 1;
	setp.lt.f32 	%p458, %f1243, 0f00000000;
	selp.f32 	%f68, %f63, %f62, %p458;
	@%p457 bra 	$L__BB1_113;
	mul.wide.u32 	%rd254, %r889, 4;
	add.s64 	%rd255, %rd9, %rd254;
	ld.global.f32 	%f1245, [%rd255];
	add.s64 	%rd256, %rd8, %rd254;
	ld.global.f32 	%f1244, [%rd256];
	mov.f32 	%f1246, 0f00000000;
	bra.uni 	$L__BB1_114;
$L__BB1_113:
	mul.wide.u32 	%rd251, %r889, 4;
	add.s64 	%rd252, %rd9, %rd251;
	ld.global.f32 	%f1245, [%rd252];
	add.s64 	%rd253, %rd8, %rd251;
	ld.global.f32 	%f1244, [%rd253];
	mul.f32 	%f1023, %f58, %f1244;
	fma.rn.f32 	%f1024, %f68, %f1245, %f1023;
	div.rn.f32 	%f1246, %f1024, %f61;
$L__BB1_114:
	mul.f32 	%f1026, %f58, %f1245;
	mul.f32 	%f1027, %f68, %f1244;
	sub.f32 	%f77, %f1026, %f1027;
	abs.f32 	%f1028, %f1246;
	mul.wide.u32 	%rd257, %r889, 4;
	add.s64 	%rd258, %rd7, %rd257;
	ld.global.f32 	%f1029, [%rd258];
	setp.ltu.f32 	%p459, %f1028, %f1029;
	@%p459 bra 	$L__BB1_180;
	abs.f32 	%f1030, %f77;
	mul.wide.u32 	%rd259, %r889, 4;
	add.s64 	%rd260, %rd6, %rd259;
	ld.global.f32 	%f1031, [%rd260];
	setp.gtu.f32 	%p460, %f1030, %f1031;
	@%p460 bra 	$L__BB1_180;
	setp.lt.s32 	%p461, %r351, 1;
	@%p461 bra 	$L__BB1_180;
	mul.wide.u32 	%rd261, %r889, 4;
	add.s64 	%rd262, %rd5, %rd261;
	ld.global.f32 	%f1032, [%rd262];
	setp.ltu.f32 	%p462, %f1032, 0f42B40000;
	setp.ge.f32 	%p463, %f1243, 0f00000000;
	setp.ge.f32 	%p464, %f1246, 0f00000000;
	and.pred  	%p3, %p463, %p464;
	mul.lo.s32 	%r135, %r889, %r351;
	@%p462 bra 	$L__BB1_155;
	mov.b32 	%r890, 0;
$L__BB1_119:
	mul.wide.u32 	%rd263, %r890, 4;
	add.s64 	%rd264, %rd4, %rd263;
	ld.global.u32 	%r137, [%rd264];
	@%p3 bra 	$L__BB1_121;
	mul.wide.u32 	%rd265, %r890, 4;
	add.s64 	%rd266, %rd3, %rd265;
	ld.global.u32 	%r762, [%rd266];
	add.s32 	%r763, %r762, -1;
	mul.lo.s32 	%r764, %r763, %r347;
	add.s32 	%r765, %r764, %r855;
	mul.wide.s32 	%rd267, %r765, 4;
	add.s64 	%rd268, %rd2, %rd267;
	add.s64 	%rd269, %rd1, %rd265;
	ld.global.u32 	%r766, [%rd269];
	add.s32 	%r767, %r766, -1;
	mul.lo.s32 	%r768, %r767, %r347;
	add.s32 	%r769, %r768, %r856;
	mul.wide.s32 	%rd270, %r769, 4;
	add.s64 	%rd271, %rd2, %rd270;
	ld.global.f32 	%f88, [%rd271];
	ld.global.f32 	%f86, [%rd268];
	add.s32 	%r770, %r768, %r855;
	mul.wide.s32 	%rd272, %r770, 4;
	add.s64 	%rd273, %rd2, %rd272;
	ld.global.f32 	%f1258, [%rd273];
	add.s32 	%r771, %r764, %r856;
	mul.wide.s32 	%rd274, %r771, 4;
	add.s64 	%rd275, %rd2, %rd274;
	ld.global.f32 	%f1257, [%rd275];
	bra.uni 	$L__BB1_122;
$L__BB1_121:
	mul.wide.u32 	%rd276, %r890, 4;
	add.s64 	%rd277, %rd3, %rd276;
	ld.global.u32 	%r772, [%rd277];
	add.s32 	%r773, %r772, -1;
	mul.lo.s32 	%r774, %r773, %r347;
	add.s32 	%r775, %r774, %r856;
	mul.wide.s32 	%rd278, %r775, 4;
	add.s64 	%rd279, %rd2, %rd278;
	add.s64 	%rd280, %rd1, %rd276;
	ld.global.u32 	%r776, [%rd280];
	add.s32 	%r777, %r776, -1;
	mul.lo.s32 	%r778, %r777, %r347;
	add.s32 	%r779, %r778, %r855;
	mul.wide.s32 	%rd281, %r779, 4;
	add.s64 	%rd282, %rd2, %rd281;
	ld.global.f32 	%f88, [%rd282];
	ld.global.f32 	%f86, [%rd279];
	add.s32 	%r780, %r778, %r856;
	mul.wide.s32 	%rd283, %r780, 4;
	add.s64 	%rd284, %rd2, %rd283;
	ld.global.f32 	%f1258, [%rd284];
	add.s32 	%r781, %r774, %r855;
	mul.wide.s32 	%rd285, %r781, 4;
	add.s64 	%rd286, %rd2, %rd285;
	ld.global.f32 	%f1257, [%rd286];
$L__BB1_122:
	setp.ge.f32 	%p465, %f88, %f231;
	setp.ge.f32 	%p466, %f86, %f231;
	and.pred  	%p467, %p465, %p466;
	setp.le.f32 	%p468, %f88, %f230;
	and.pred  	%p469, %p468, %p467;
	setp.le.f32 	%p470, %f86, %f230;
	and.pred  	%p471, %p469, %p470;
	setp.ne.s32 	%p472, %r137, 2;
	and.pred  	%p473, %p471, %p472;
	@%p473 bra 	$L__BB1_124;
	setp.ltu.f32 	%p474, %f1258, %f231;
	setp.ltu.f32 	%p475, %f1257, %f231;
	or.pred  	%p476, %p474, %p475;
	setp.gtu.f32 	%p477, %f1258, %f230;
	or.pred  	%p478, %p477, %p476;
	setp.gtu.f32 	%p479, %f1257, %f230;
	or.pred  	%p480, %p478, %p479;
	@%p480 bra 	$L__BB1_133;
$L__BB1_124:
	or.b32  	%r782, %r137, 4;
	setp.eq.s32 	%p481, %r782, 5;
	@%p481 bra 	$L__BB1_134;
	setp.gt.s32 	%p482, %r137, 8;
	@%p482 bra 	$L__BB1_134;
	setp.lt.s32 	%p484, %r888, %r887;
	or.pred  	%p485, %p472, %p484;
	@%p485 bra 	$L__BB1_133;
	setp.eq.s32 	%p486, %r130, 0;
	add.s32 	%r783, %r890, %r135;
	mul.lo.s32 	%r138, %r783, %r18;
	add.f32 	%f1034, %f88, %f1258;
	mul.f32 	%f90, %f1034, 0f3F000000;
	add.f32 	%f1035, %f86, %f1257;
	mul.f32 	%f91, %f1035, 0f3F000000;
	sub.f32 	%f1036, %f1257, %f86;
	sub.f32 	%f1037, %f88, %f1258;
	mul.f32 	%f92, %f1036, %f1037;
	mov.u32 	%r891, %r887;
	@%p486 bra 	$L__BB1_131;
	setp.eq.s32 	%p487, %r130, 1;
	add.s32 	%r784, %r138, %r887;
	shl.b32 	%r785, %r784, 2;
	mov.u32 	%r786, buffer;
	add.s32 	%r139, %r786, %r785;
	atom.shared.add.f32 	%f1038, [%r139+-4], 0f3F800000;
	add.s32 	%r140, %r6, %r785;
	atom.shared.add.f32 	%f1039, [%r140+-4], %f61;
	add.s32 	%r141, %r140, %r8;
	atom.shared.add.f32 	%f1040, [%r141+-4], %f90;
	add.s32 	%r142, %r140, %r7;
	atom.shared.add.f32 	%f1041, [%r142+-4], %f91;
	add.s32 	%r143, %r139, %r7;
	atom.shared.add.f32 	%f1042, [%r143+-4], %f92;
	mov.u32 	%r891, %r131;
	@%p487 bra 	$L__BB1_131;
	setp.eq.s32 	%p488, %r130, 2;
	atom.shared.add.f32 	%f1043, [%r139], 0f3F800000;
	atom.shared.add.f32 	%f1044, [%r140], %f61;
	atom.shared.add.f32 	%f1045, [%r141], %f90;
	atom.shared.add.f32 	%f1046, [%r142], %f91;
	atom.shared.add.f32 	%f1047, [%r143], %f92;
	mov.u32 	%r891, %r132;
	@%p488 bra 	$L__BB1_131;
	atom.shared.add.f32 	%f1048, [%r139+4], 0f3F800000;
	atom.shared.add.f32 	%f1049, [%r140+4], %f61;
	atom.shared.add.f32 	%f1050, [%r141+4], %f90;
	atom.shared.add.f32 	%f1051, [%r142+4], %f91;
	atom.shared.add.f32 	%f1052, [%r143+4], %f92;
	mov.u32 	%r891, %r133;
$L__BB1_131:
	setp.lt.u32 	%p489, %r129, 3;
	@%p489 bra 	$L__BB1_133;
$L__BB1_132:
	add.s32 	%r787, %r138, %r891;
	shl.b32 	%r788, %r787, 2;
	mov.u32 	%r789, buffer;
	add.s32 	%r790, %r789, %r788;
	atom.shared.add.f32 	%f1053, [%r790+-4], 0f3F800000;
	add.s32 	%r791, %r6, %r788;
	atom.shared.add.f32 	%f1054, [%r791+-4], %f61;
	add.s32 	%r792, %r791, %r8;
	atom.shared.add.f32 	%f1055, [%r792+-4], %f90;
	add.s32 	%r793, %r791, %r7;
	atom.shared.add.f32 	%f1056, [%r793+-4], %f91;
	add.s32 	%r794, %r790, %r7;
	atom.shared.add.f32 	%f1057, [%r794+-4], %f92;
	atom.shared.add.f32 	%f1058, [%r790], 0f3F800000;
	atom.shared.add.f32 	%f1059, [%r791], %f61;
	atom.shared.add.f32 	%f1060, [%r792], %f90;
	atom.shared.add.f32 	%f1061, [%r793], %f91;
	atom.shared.add.f32 	%f1062, [%r794], %f92;
	atom.shared.add.f32 	%f1063, [%r790+4], 0f3F800000;
	atom.shared.add.f32 	%f1064, [%r791+4], %f61;
	atom.shared.add.f32 	%f1065, [%r792+4], %f90;
	atom.shared.add.f32 	%f1066, [%r793+4], %f91;
	atom.shared.add.f32 	%f1067, [%r794+4], %f92;
	atom.shared.add.f32 	%f1068, [%r790+8], 0f3F800000;
	atom.shared.add.f32 	%f1069, [%r791+8], %f61;
	atom.shared.add.f32 	%f1070, [%r792+8], %f90;
	atom.shared.add.f32 	%f1071, [%r793+8], %f91;
	atom.shared.add.f32 	%f1072, [%r794+8], %f92;
	add.s32 	%r891, %r891, 4;
	setp.eq.s32 	%p490, %r891, %r128;
	@%p490 bra 	$L__BB1_133;
	bra.uni 	$L__BB1_132;
$L__BB1_133:
	add.s32 	%r890, %r890, 1;
	setp.eq.s32 	%p510, %r890, %r351;
	@%p510 bra 	$L__BB1_180;
	bra.uni 	$L__BB1_119;
$L__BB1_134:
	setp.lt.s32 	%p491, %r888, %r887;
	@%p491 bra 	$L__BB1_133;
	setp.eq.s32 	%p492, %r130, 0;
	add.s32 	%r795, %r890, %r135;
	mul.lo.s32 	%r147, %r795, %r18;
	sub.f32 	%f1073, %f86, %f88;
	mul.f32 	%f93, %f1073, %f1073;
	setp.ge.f32 	%p493, %f1258, %f231;
	setp.ge.f32 	%p494, %f1257, %f231;
	and.pred  	%p495, %p493, %p494;
	setp.lt.f32 	%p496, %f1258, %f230;
	and.pred  	%p497, %p496, %p495;
	setp.lt.f32 	%p498, %f1257, %f230;
	and.pred  	%p4, %p497, %p498;
	sub.f32 	%f1074, %f1257, %f1258;
	mul.f32 	%f94, %f1074, %f1074;
	mov.u32 	%r893, %r887;
	@%p492 bra 	$L__BB1_144;
	add.s32 	%r796, %r147, %r887;
	shl.b32 	%r797, %r796, 2;
	mov.u32 	%r798, buffer;
	add.s32 	%r149, %r798, %r797;
	atom.shared.add.f32 	%f1075, [%r149+-4], 0f3F800000;
	add.s32 	%r150, %r6, %r797;
	atom.shared.add.f32 	%f1076, [%r150+-4], %f61;
	add.s32 	%r151, %r150, %r8;
	atom.shared.add.f32 	%f1077, [%r151+-4], %f88;
	add.s32 	%r152, %r150, %r7;
	atom.shared.add.f32 	%f1078, [%r152+-4], %f86;
	add.s32 	%r153, %r149, %r7;
	atom.shared.add.f32 	%f1079, [%r153+-4], %f93;
	not.pred 	%p499, %p4;
	@%p499 bra 	$L__BB1_138;
	atom.shared.add.f32 	%f1080, [%r149+-4], 0f3F800000;
	atom.shared.add.f32 	%f1081, [%r150+-4], %f61;
	atom.shared.add.f32 	%f1082, [%r151+-4], %f1258;
	atom.shared.add.f32 	%f1083, [%r152+-4], %f1257;
	atom.shared.add.f32 	%f1084, [%r153+-4], %f94;
$L__BB1_138:
	setp.eq.s32 	%p500, %r130, 1;
	mov.u32 	%r893, %r131;
	@%p500 bra 	$L__BB1_144;
	atom.shared.add.f32 	%f1085, [%r149], 0f3F800000;
	atom.shared.add.f32 	%f1086, [%r150], %f61;
	atom.shared.add.f32 	%f1087, [%r151], %f88;
	atom.shared.add.f32 	%f1088, [%r152], %f86;
	atom.shared.add.f32 	%f1089, [%r153], %f93;
	@%p499 bra 	$L__BB1_141;
	atom.shared.add.f32 	%f1090, [%r149], 0f3F800000;
	atom.shared.add.f32 	%f1091, [%r150], %f61;
	atom.shared.add.f32 	%f1092, [%r151], %f1258;
	atom.shared.add.f32 	%f1093, [%r152], %f1257;
	atom.shared.add.f32 	%f1094, [%r153], %f94;
$L__BB1_141:
	setp.eq.s32 	%p502, %r130, 2;
	mov.u32 	%r893, %r132;
	@%p502 bra 	$L__BB1_144;
	atom.shared.add.f32 	%f1095, [%r149+4], 0f3F800000;
	atom.shared.add.f32 	%f1096, [%r150+4], %f61;
	atom.shared.add.f32 	%f1097, [%r151+4], %f88;
	atom.shared.add.f32 	%f1098, [%r152+4], %f86;
	atom.shared.add.f32 	%f1099, [%r153+4], %f93;
	mov.u32 	%r893, %r133;
	@%p499 bra 	$L__BB1_144;
	atom.shared.add.f32 	%f1100, [%r149+4], 0f3F800000;
	atom.shared.add.f32 	%f1101, [%r150+4], %f61;
	atom.shared.add.f32 	%f1102, [%r151+4], %f1258;
	atom.shared.add.f32 	%f1103, [%r152+4], %f1257;
	atom.shared.add.f32 	%f1104, [%r153+4], %f94;
	mov.u32 	%r893, %r133;
$L__BB1_144:
	setp.lt.u32 	%p504, %r129, 3;
	@%p504 bra 	$L__BB1_133;
	not.pred 	%p505, %p4;
$L__BB1_146:
	add.s32 	%r799, %r147, %r893;
	shl.b32 	%r800, %r799, 2;
	mov.u32 	%r801, buffer;
	add.s32 	%r156, %r801, %r800;
	atom.shared.add.f32 	%f1105, [%r156+-4], 0f3F800000;
	add.s32 	%r157, %r6, %r800;
	atom.shared.add.f32 	%f1106, [%r157+-4], %f61;
	add.s32 	%r158, %r157, %r8;
	atom.shared.add.f32 	%f1107, [%r158+-4], %f88;
	add.s32 	%r159, %r157, %r7;
	atom.shared.add.f32 	%f1108, [%r159+-4], %f86;
	add.s32 	%r160, %r156, %r7;
	atom.shared.add.f32 	%f1109, [%r160+-4], %f93;
	@%p505 bra 	$L__BB1_148;
	atom.shared.add.f32 	%f1110, [%r156+-4], 0f3F800000;
	atom.shared.add.f32 	%f1111, [%r157+-4], %f61;
	atom.shared.add.f32 	%f1112, [%r158+-4], %f1258;
	atom.shared.add.f32 	%f1113, [%r159+-4], %f1257;
	atom.shared.add.f32 	%f1114, [%r160+-4], %f94;
$L__BB1_148:
	atom.shared.add.f32 	%f1115, [%r156], 0f3F800000;
	atom.shared.add.f32 	%f1116, [%r157], %f61;
	atom.shared.add.f32 	%f1117, [%r158], %f88;
	atom.shared.add.f32 	%f1118, [%r159], %f86;
	atom.shared.add.f32 	%f1119, [%r160], %f93;
	@%p505 bra 	$L__BB1_150;
	atom.shared.add.f32 	%f1120, [%r156], 0f3F800000;
	atom.shared.add.f32 	%f1121, [%r157], %f61;
	atom.shared.add.f32 	%f1122, [%r158], %f1258;
	atom.shared.add.f32 	%f1123, [%r159], %f1257;
	atom.shared.add.f32 	%f1124, [%r160], %f94;
$L__BB1_150:
	atom.shared.add.f32 	%f1125, [%r156+4], 0f3F800000;
	atom.shared.add.f32 	%f1126, [%r157+4], %f61;
	atom.shared.add.f32 	%f1127, [%r158+4], %f88;
	atom.shared.add.f32 	%f1128, [%r159+4], %f86;
	atom.shared.add.f32 	%f1129, [%r160+4], %f93;
	@%p505 bra 	$L__BB1_152;
	atom.shared.add.f32 	%f1130, [%r156+4], 0f3F800000;
	atom.shared.add.f32 	%f1131, [%r157+4], %f61;
	atom.shared.add.f32 	%f1132, [%r158+4], %f1258;
	atom.shared.add.f32 	%f1133, [%r159+4], %f1257;
	atom.shared.add.f32 	%f1134, [%r160+4], %f94;
$L__BB1_152:
	atom.shared.add.f32 	%f1135, [%r156+8], 0f3F800000;
	atom.shared.add.f32 	%f1136, [%r157+8], %f61;
	atom.shared.add.f32 	%f1137, [%r158+8], %f88;
	atom.shared.add.f32 	%f1138, [%r159+8], %f86;
	atom.shared.add.f32 	%f1139, [%r160+8], %f93;
	@%p505 bra 	$L__BB1_154;
	atom.shared.add.f32 	%f1140, [%r156+8], 0f3F800000;
	atom.shared.add.f32 	%f1141, [%r157+8], %f61;
	atom.shared.add.f32 	%f1142, [%r158+8], %f1258;
	atom.shared.add.f32 	%f1143, [%r159+8], %f1257;
	atom.shared.add.f32 	%f1144, [%r160+8], %f94;
$L__BB1_154:
	add.s32 	%r893, %r893, 4;
	setp.eq.s32 	%p509, %r893, %r128;
	@%p509 bra 	$L__BB1_133;
	bra.uni 	$L__BB1_146;
$L__BB1_155:
	mov.b32 	%r895, 0;
	not.pred 	%p511, %p3;
$L__BB1_156:
	mul.wide.u32 	%rd287, %r895, 4;
	add.s64 	%rd288, %rd4, %rd287;
	ld.global.u32 	%r163, [%rd288];
	@%p511 bra 	$L__BB1_159;
	mul.wide.u32 	%rd300, %r895, 4;
	add.s64 	%rd301, %rd3, %rd300;
	ld.global.u32 	%r811, [%rd301];
	add.s32 	%r812, %r811, -1;
	mul.lo.s32 	%r164, %r812, %r347;
	add.s32 	%r813, %r164, %r856;
	mul.wide.s32 	%rd302, %r813, 4;
	add.s64 	%rd303, %rd2, %rd302;
	ld.global.f32 	%f1253, [%rd303];
	add.s64 	%rd304, %rd1, %rd300;
	ld.global.u32 	%r814, [%rd304];
	add.s32 	%r815, %r814, -1;
	mul.lo.s32 	%r165, %r815, %r347;
	add.s32 	%r816, %r165, %r855;
	mul.wide.s32 	%rd305, %r816, 4;
	add.s64 	%rd306, %rd2, %rd305;
	ld.global.f32 	%f1255, [%rd306];
	setp.ne.s32 	%p513, %r163, 2;
	@%p513 bra 	$L__BB1_161;
	add.s32 	%r817, %r165, %r856;
	mul.wide.s32 	%rd307, %r817, 4;
	add.s64 	%rd308, %rd2, %rd307;
	ld.global.f32 	%f1258, [%rd308];
	add.s32 	%r818, %r164, %r855;
	mul.wide.s32 	%rd309, %r818, 4;
	add.s64 	%rd310, %rd2, %rd309;
	ld.global.f32 	%f1257, [%rd310];
	bra.uni 	$L__BB1_161;
$L__BB1_159:
	mul.wide.u32 	%rd289, %r895, 4;
	add.s64 	%rd290, %rd3, %rd289;
	ld.global.u32 	%r803, [%rd290];
	add.s32 	%r804, %r803, -1;
	mul.lo.s32 	%r166, %r804, %r347;
	add.s32 	%r805, %r166, %r855;
	mul.wide.s32 	%rd291, %r805, 4;
	add.s64 	%rd292, %rd2, %rd291;
	ld.global.f32 	%f1253, [%rd292];
	add.s64 	%rd293, %rd1, %rd289;
	ld.global.u32 	%r806, [%rd293];
	add.s32 	%r807, %r806, -1;
	mul.lo.s32 	%r167, %r807, %r347;
	add.s32 	%r808, %r167, %r856;
	mul.wide.s32 	%rd294, %r808, 4;
	add.s64 	%rd295, %rd2, %rd294;
	ld.global.f32 	%f1255, [%rd295];
	setp.ne.s32 	%p512, %r163, 2;
	@%p512 bra 	$L__BB1_161;
	add.s32 	%r809, %r167, %r855;
	mul.wide.s32 	%rd296, %r809, 4;
	add.s64 	%rd297, %rd2, %rd296;
	ld.global.f32 	%f1258, [%rd297];
	add.s32 	%r810, %r166, %r856;
	mul.wide.s32 	%rd298, %r810, 4;
	add.s64 	%rd299, %rd2, %rd298;
	ld.global.f32 	%f1257, [%rd299];
$L__BB1_161:
	setp.ge.f32 	%p514, %f1255, %f231;
	setp.ge.f32 	%p515, %f1253, %f231;
	and.pred  	%p516, %p514, %p515;
	setp.le.f32 	%p517, %f1255, %f230;
	and.pred  	%p518, %p517, %p516;
	setp.le.f32 	%p519, %f1253, %f230;
	and.pred  	%p520, %p518, %p519;
	setp.ne.s32 	%p521, %r163, 2;
	and.pred  	%p522, %p520, %p521;
	@%p522 bra 	$L__BB1_163;
	setp.ltu.f32 	%p523, %f1258, %f231;
	setp.ltu.f32 	%p524, %f1257, %f231;
	or.pred  	%p525, %p523, %p524;
	setp.gtu.f32 	%p526, %f1258, %f230;
	or.pred  	%p527, %p526, %p525;
	setp.gtu.f32 	%p528, %f1257, %f230;
	or.pred  	%p529, %p527, %p528;
	@%p529 bra 	$L__BB1_179;
$L__BB1_163:
	or.b32  	%r819, %r163, 4;
	setp.eq.s32 	%p530, %r819, 5;
	@%p530 bra 	$L__BB1_165;
	setp.lt.s32 	%p531, %r163, 9;
	@%p531 bra 	$L__BB1_172;
$L__BB1_165:
	setp.lt.s32 	%p540, %r888, %r887;
	@%p540 bra 	$L__BB1_179;
	setp.eq.s32 	%p541, %r130, 0;
	add.s32 	%r832, %r895, %r135;
	mul.lo.s32 	%r168, %r832, %r18;
	sub.f32 	%f1184, %f1253, %f1255;
	mul.f32 	%f109, %f1184, %f1184;
	mov.u32 	%r896, %r887;
	@%p541 bra 	$L__BB1_170;
	setp.eq.s32 	%p542, %r130, 1;
	add.s32 	%r833, %r168, %r887;
	shl.b32 	%r834, %r833, 2;
	mov.u32 	%r835, buffer;
	add.s32 	%r169, %r835, %r834;
	atom.shared.add.f32 	%f1185, [%r169+-4], 0f3F800000;
	add.s32 	%r170, %r6, %r834;
	atom.shared.add.f32 	%f1186, [%r170+-4], %f61;
	add.s32 	%r171, %r170, %r8;
	atom.shared.add.f32 	%f1187, [%r171+-4], %f1255;
	add.s32 	%r172, %r170, %r7;
	atom.shared.add.f32 	%f1188, [%r172+-4], %f1253;
	add.s32 	%r173, %r169, %r7;
	atom.shared.add.f32 	%f1189, [%r173+-4], %f109;
	mov.u32 	%r896, %r131;
	@%p542 bra 	$L__BB1_170;
	setp.eq.s32 	%p543, %r130, 2;
	atom.shared.add.f32 	%f1190, [%r169], 0f3F800000;
	atom.shared.add.f32 	%f1191, [%r170], %f61;
	atom.shared.add.f32 	%f1192, [%r171], %f1255;
	atom.shared.add.f32 	%f1193, [%r172], %f1253;
	atom.shared.add.f32 	%f1194, [%r173], %f109;
	mov.u32 	%r896, %r132;
	@%p543 bra 	$L__BB1_170;
	atom.shared.add.f32 	%f1195, [%r169+4], 0f3F800000;
	atom.shared.add.f32 	%f1196, [%r170+4], %f61;
	atom.shared.add.f32 	%f1197, [%r171+4], %f1255;
	atom.shared.add.f32 	%f1198, [%r172+4], %f1253;
	atom.shared.add.f32 	%f1199, [%r173+4], %f109;
	mov.u32 	%r896, %r133;
$L__BB1_170:
	setp.lt.u32 	%p544, %r129, 3;
	@%p544 bra 	$L__BB1_179;
$L__BB1_171:
	add.s32 	%r836, %r168, %r896;
	shl.b32 	%r837, %r836, 2;
	mov.u32 	%r838, buffer;
	add.s32 	%r839, %r838, %r837;
	atom.shared.add.f32 	%f1200, [%r839+-4], 0f3F800000;
	add.s32 	%r840, %r6, %r837;
	atom.shared.add.f32 	%f1201, [%r840+-4], %f61;
	add.s32 	%r841, %r840, %r8;
	atom.shared.add.f32 	%f1202, [%r841+-4], %f1255;
	add.s32 	%r842, %r840, %r7;
	atom.shared.add.f32 	%f1203, [%r842+-4], %f1253;
	add.s32 	%r843, %r839, %r7;
	atom.shared.add.f32 	%f1204, [%r843+-4], %f109;
	atom.shared.add.f32 	%f1205, [%r839], 0f3F800000;
	atom.shared.add.f32 	%f1206, [%r840], %f61;
	atom.shared.add.f32 	%f1207, [%r841], %f1255;
	atom.shared.add.f32 	%f1208, [%r842], %f1253;
	atom.shared.add.f32 	%f1209, [%r843], %f109;
	atom.shared.add.f32 	%f1210, [%r839+4], 0f3F800000;
	atom.shared.add.f32 	%f1211, [%r840+4], %f61;
	atom.shared.add.f32 	%f1212, [%r841+4], %f1255;
	atom.shared.add.f32 	%f1213, [%r842+4], %f1253;
	atom.shared.add.f32 	%f1214, [%r843+4], %f109;
	atom.shared.add.f32 	%f1215, [%r839+8], 0f3F800000;
	atom.shared.add.f32 	%f1216, [%r840+8], %f61;
	atom.shared.add.f32 	%f1217, [%r841+8], %f1255;
	atom.shared.add.f32 	%f1218, [%r842+8], %f1253;
	atom.shared.add.f32 	%f1219, [%r843+8], %f109;
	add.s32 	%r896, %r896, 4;
	setp.eq.s32 	%p545, %r896, %r128;
	@%p545 bra 	$L__BB1_179;
	bra.uni 	$L__BB1_171;
$L__BB1_172:
	setp.lt.s32 	%p533, %r888, %r887;
	or.pred  	%p534, %p521, %p533;
	@%p534 bra 	$L__BB1_179;
	setp.eq.s32 	%p535, %r130, 0;
	add.s32 	%r820, %r895, %r135;
	mul.lo.s32 	%r177, %r820, %r18;
	add.f32 	%f1145, %f1255, %f1258;
	mul.f32 	%f110, %f1145, 0f3F000000;
	add.f32 	%f1146, %f1253, %f1257;
	mul.f32 	%f111, %f1146, 0f3F000000;
	sub.f32 	%f1147, %f1257, %f1253;
	sub.f32 	%f1148, %f1255, %f1258;
	mul.f32 	%f112, %f1147, %f1148;
	mov.u32 	%r898, %r887;
	@%p535 bra 	$L__BB1_177;
	setp.eq.s32 	%p536, %r130, 1;
	add.s32 	%r821, %r177, %r887;
	shl.b32 	%r822, %r821, 2;
	mov.u32 	%r823, buffer;
	add.s32 	%r178, %r823, %r822;
	atom.shared.add.f32 	%f1149, [%r178+-4], 0f3F800000;
	add.s32 	%r179, %r6, %r822;
	atom.shared.add.f32 	%f1150, [%r179+-4], %f61;
	add.s32 	%r180, %r179, %r8;
	atom.shared.add.f32 	%f1151, [%r180+-4], %f110;
	add.s32 	%r181, %r179, %r7;
	atom.shared.add.f32 	%f1152, [%r181+-4], %f111;
	add.s32 	%r182, %r178, %r7;
	atom.shared.add.f32 	%f1153, [%r182+-4], %f112;
	mov.u32 	%r898, %r131;
	@%p536 bra 	$L__BB1_177;
	setp.eq.s32 	%p537, %r130, 2;
	atom.shared.add.f32 	%f1154, [%r178], 0f3F800000;
	atom.shared.add.f32 	%f1155, [%r179], %f61;
	atom.shared.add.f32 	%f1156, [%r180], %f110;
	atom.shared.add.f32 	%f1157, [%r181], %f111;
	atom.shared.add.f32 	%f1158, [%r182], %f112;
	mov.u32 	%r898, %r132;
	@%p537 bra 	$L__BB1_177;
	atom.shared.add.f32 	%f1159, [%r178+4], 0f3F800000;
	atom.shared.add.f32 	%f1160, [%r179+4], %f61;
	atom.shared.add.f32 	%f1161, [%r180+4], %f110;
	atom.shared.add.f32 	%f1162, [%r181+4], %f111;
	atom.shared.add.f32 	%f1163, [%r182+4], %f112;
	mov.u32 	%r898, %r133;
$L__BB1_177:
	setp.lt.u32 	%p538, %r129, 3;
	@%p538 bra 	$L__BB1_179;
$L__BB1_178:
	add.s32 	%r824, %r177, %r898;
	shl.b32 	%r825, %r824, 2;
	mov.u32 	%r826, buffer;
	add.s32 	%r827, %r826, %r825;
	atom.shared.add.f32 	%f1164, [%r827+-4], 0f3F800000;
	add.s32 	%r828, %r6, %r825;
	atom.shared.add.f32 	%f1165, [%r828+-4], %f61;
	add.s32 	%r829, %r828, %r8;
	atom.shared.add.f32 	%f1166, [%r829+-4], %f110;
	add.s32 	%r830, %r828, %r7;
	atom.shared.add.f32 	%f1167, [%r830+-4], %f111;
	add.s32 	%r831, %r827, %r7;
	atom.shared.add.f32 	%f1168, [%r831+-4], %f112;
	atom.shared.add.f32 	%f1169, [%r827], 0f3F800000;
	atom.shared.add.f32 	%f1170, [%r828], %f61;
	atom.shared.add.f32 	%f1171, [%r829], %f110;
	atom.shared.add.f32 	%f1172, [%r830], %f111;
	atom.shared.add.f32 	%f1173, [%r831], %f112;
	atom.shared.add.f32 	%f1174, [%r827+4], 0f3F800000;
	atom.shared.add.f32 	%f1175, [%r828+4], %f61;
	atom.shared.add.f32 	%f1176, [%r829+4], %f110;
	atom.shared.add.f32 	%f1177, [%r830+4], %f111;
	atom.shared.add.f32 	%f1178, [%r831+4], %f112;
	atom.shared.add.f32 	%f1179, [%r827+8], 0f3F800000;
	atom.shared.add.f32 	%f1180, [%r828+8], %f61;
	atom.shared.add.f32 	%f1181, [%r829+8], %f110;
	atom.shared.add.f32 	%f1182, [%r830+8], %f111;
	atom.shared.add.f32 	%f1183, [%r831+8], %f112;
	add.s32 	%r898, %r898, 4;
	setp.ne.s32 	%p539, %r898, %r128;
	@%p539 bra 	$L__BB1_178;
$L__BB1_179:
	add.s32 	%r895, %r895, 1;
	setp.ne.s32 	%p546, %r895, %r351;
	@%p546 bra 	$L__BB1_156;
$L__BB1_180:
	add.s32 	%r889, %r889, 1;
	setp.eq.s32 	%p547, %r889, %r350;
	@%p547 bra 	$L__BB1_347;
	bra.uni 	$L__BB1_107;
$L__BB1_181:
	setp.ne.s32 	%p155, %r855, %r856;
	@%p155 bra 	$L__BB1_263;
	ld.global.f32 	%f480, [%rd20];
	sub.f32 	%f115, %f480, %f480;
	ld.global.f32 	%f481, [%rd21];
	sub.f32 	%f116, %f481, %f481;
	ld.global.f32 	%f482, [%rd22];
	sub.f32 	%f117, %f482, %f482;
	mul.f32 	%f483, %f116, %f116;
	fma.rn.f32 	%f118, %f115, %f115, %f483;
	fma.rn.f32 	%f119, %f117, %f117, %f118;
	setp.gtu.f32 	%p156, %f119, %f229;
	@%p156 bra 	$L__BB1_263;
	setp.lt.s32 	%p157, %r348, 0;
	sqrt.rn.f32 	%f120, %f119;
	setp.le.f32 	%p158, %f120, %f226;
	or.pred  	%p159, %p158, %p157;
	selp.b32 	%r908, 1, -1, %p158;
	mov.u32 	%r909, %r908;
	@%p159 bra 	$L__BB1_191;
	setp.lt.s32 	%p160, %r18, 5;
	mov.b32 	%r909, -1;
	mov.b32 	%r905, 2;
	mov.u32 	%r908, %r909;
	@%p160 bra 	$L__BB1_187;
	mov.b32 	%r909, -1;
	mov.b32 	%r905, 2;
$L__BB1_186:
	add.s32 	%r525, %r905, -2;
	cvt.rn.f32.s32 	%f484, %r525;
	mul.f32 	%f485, %f227, %f484;
	sub.f32 	%f486, %f485, %f228;
	setp.ltu.f32 	%p161, %f120, %f486;
	add.f32 	%f487, %f228, %f485;
	setp.gtu.f32 	%p162, %f120, %f487;
	or.pred  	%p163, %p161, %p162;
	setp.lt.s32 	%p164, %r908, 0;
	selp.b32 	%r526, %r905, %r908, %p164;
	selp.b32 	%r527, %r908, %r526, %p163;
	selp.b32 	%r528, %r909, %r905, %p163;
	add.s32 	%r529, %r905, 1;
	add.s32 	%r530, %r905, -1;
	cvt.rn.f32.s32 	%f488, %r530;
	mul.f32 	%f489, %f227, %f488;
	sub.f32 	%f490, %f489, %f228;
	setp.ltu.f32 	%p165, %f120, %f490;
	add.f32 	%f491, %f228, %f489;
	setp.gtu.f32 	%p166, %f120, %f491;
	or.pred  	%p167, %p165, %p166;
	setp.lt.s32 	%p168, %r527, 0;
	selp.b32 	%r531, %r529, %r527, %p168;
	selp.b32 	%r532, %r527, %r531, %p167;
	selp.b32 	%r533, %r528, %r529, %p167;
	add.s32 	%r534, %r905, 2;
	cvt.rn.f32.s32 	%f492, %r905;
	mul.f32 	%f493, %f227, %f492;
	sub.f32 	%f494, %f493, %f228;
	setp.ltu.f32 	%p169, %f120, %f494;
	add.f32 	%f495, %f228, %f493;
	setp.gtu.f32 	%p170, %f120, %f495;
	or.pred  	%p171, %p169, %p170;
	setp.lt.s32 	%p172, %r532, 0;
	selp.b32 	%r535, %r534, %r532, %p172;
	selp.b32 	%r536, %r532, %r535, %p171;
	selp.b32 	%r537, %r533, %r534, %p171;
	add.s32 	%r538, %r905, 3;
	cvt.rn.f32.s32 	%f496, %r529;
	mul.f32 	%f497, %f227, %f496;
	sub.f32 	%f498, %f497, %f228;
	setp.ltu.f32 	%p173, %f120, %f498;
	add.f32 	%f499, %f228, %f497;
	setp.gtu.f32 	%p174, %f120, %f499;
	or.pred  	%p175, %p173, %p174;
	setp.lt.s32 	%p176, %r536, 0;
	selp.b32 	%r539, %r538, %r536, %p176;
	selp.b32 	%r908, %r536, %r539, %p175;
	selp.b32 	%r909, %r537, %r538, %p175;
	add.s32 	%r905, %r905, 4;
	setp.ne.s32 	%p177, %r534, %r20;
	@%p177 bra 	$L__BB1_186;
$L__BB1_187:
	setp.eq.s32 	%p178, %r19, 0;
	@%p178 bra 	$L__BB1_191;
	setp.eq.s32 	%p179, %r19, 1;
	add.s32 	%r540, %r905, -2;
	cvt.rn.f32.s32 	%f500, %r540;
	mul.f32 	%f501, %f227, %f500;
	sub.f32 	%f502, %f501, %f228;
	setp.ltu.f32 	%p180, %f120, %f502;
	add.f32 	%f503, %f228, %f501;
	setp.gtu.f32 	%p181, %f120, %f503;
	or.pred  	%p182, %p180, %p181;
	setp.lt.s32 	%p183, %r908, 0;
	selp.b32 	%r541, %r905, %r908, %p183;
	selp.b32 	%r908, %r908, %r541, %p182;
	selp.b32 	%r909, %r909, %r905, %p182;
	@%p179 bra 	$L__BB1_191;
	setp.eq.s32 	%p184, %r19, 2;
	add.s32 	%r542, %r905, 1;
	add.s32 	%r543, %r905, -1;
	cvt.rn.f32.s32 	%f504, %r543;
	mul.f32 	%f505, %f227, %f504;
	sub.f32 	%f506, %f505, %f228;
	setp.ltu.f32 	%p185, %f120, %f506;
	add.f32 	%f507, %f228, %f505;
	setp.gtu.f32 	%p186, %f120, %f507;
	or.pred  	%p187, %p185, %p186;
	setp.lt.s32 	%p188, %r908, 0;
	selp.b32 	%r544, %r542, %r908, %p188;
	selp.b32 	%r908, %r908, %r544, %p187;
	selp.b32 	%r909, %r909, %r542, %p187;
	@%p184 bra 	$L__BB1_191;
	add.s32 	%r545, %r905, 2;
	cvt.rn.f32.s32 	%f508, %r905;
	mul.f32 	%f509, %f227, %f508;
	sub.f32 	%f510, %f509, %f228;
	setp.ltu.f32 	%p189, %f120, %f510;
	add.f32 	%f511, %f228, %f509;
	setp.gtu.f32 	%p190, %f120, %f511;
	or.pred  	%p191, %p189, %p190;
	setp.lt.s32 	%p192, %r908, 0;
	selp.b32 	%r546, %r545, %r908, %p192;
	selp.b32 	%r908, %r908, %r546, %p191;
	selp.b32 	%r909, %r909, %r545, %p191;
$L__BB1_191:
	setp.lt.s32 	%p193, %r350, 1;
	setp.lt.s32 	%p194, %r909, 0;
	or.pred  	%p195, %p194, %p193;
	@%p195 bra 	$L__BB1_263;
	setp.ge.f32 	%p196, %f118, 0f00000000;
	selp.f32 	%f513, %f118, 0f00000000, %p196;
	sqrt.rn.f32 	%f121, %f513;
	neg.f32 	%f122, %f121;
	add.s32 	%r208, %r909, 1;
	sub.s32 	%r548, %r208, %r908;
	sub.s32 	%r209, %r909, %r908;
	and.b32  	%r210, %r548, 3;
	add.s32 	%r211, %r908, 1;
	add.s32 	%r212, %r908, 2;
	add.s32 	%r213, %r908, 3;
	mov.b32 	%r910, 0;
$L__BB1_193:
	setp.lt.f32 	%p197, %f121, %f226;
	mov.f32 	%f1261, 0f3F800000;
	@%p197 bra 	$L__BB1_195;
	mul.wide.u32 	%rd116, %r910, 4;
	add.s64 	%rd117, %rd13, %rd116;
	ld.global.f32 	%f515, [%rd117];
	add.s64 	%rd118, %rd12, %rd116;
	ld.global.f32 	%f516, [%rd118];
	mul.f32 	%f517, %f116, %f516;
	fma.rn.f32 	%f518, %f115, %f515, %f517;
	div.rn.f32 	%f1261, %f518, %f121;
$L__BB1_195:
	abs.f32 	%f519, %f1261;
	mul.wide.u32 	%rd119, %r910, 4;
	add.s64 	%rd120, %rd11, %rd119;
	ld.global.f32 	%f520, [%rd120];
	setp.ltu.f32 	%p198, %f519, %f520;
	@%p198 bra 	$L__BB1_262;
	mul.wide.u32 	%rd121, %r910, 4;
	add.s64 	%rd122, %rd13, %rd121;
	ld.global.f32 	%f521, [%rd122];
	mul.f32 	%f522, %f116, %f521;
	add.s64 	%rd123, %rd12, %rd121;
	ld.global.f32 	%f523, [%rd123];
	mul.f32 	%f524, %f115, %f523;
	sub.f32 	%f525, %f522, %f524;
	abs.f32 	%f526, %f525;
	add.s64 	%rd124, %rd10, %rd121;
	ld.global.f32 	%f527, [%rd124];
	setp.geu.f32 	%p199, %f526, %f527;
	@%p199 bra 	$L__BB1_262;
	setp.ne.s32 	%p200, %r908, 1;
	setp.lt.f32 	%p201, %f1261, 0f00000000;
	selp.f32 	%f127, %f122, %f121, %p201;
	@%p200 bra 	$L__BB1_199;
	mul.wide.u32 	%rd128, %r910, 4;
	add.s64 	%rd129, %rd9, %rd128;
	ld.global.f32 	%f1263, [%rd129];
	add.s64 	%rd130, %rd8, %rd128;
	ld.global.f32 	%f1262, [%rd130];
	mov.f32 	%f1264, 0f00000000;
	bra.uni 	$L__BB1_200;
$L__BB1_199:
	mul.wide.u32 	%rd125, %r910, 4;
	add.s64 	%rd126, %rd9, %rd125;
	ld.global.f32 	%f1263, [%rd126];
	add.s64 	%rd127, %rd8, %rd125;
	ld.global.f32 	%f1262, [%rd127];
	mul.f32 	%f528, %f117, %f1262;
	fma.rn.f32 	%f529, %f127, %f1263, %f528;
	div.rn.f32 	%f1264, %f529, %f120;
$L__BB1_200:
	mul.f32 	%f531, %f117, %f1263;
	mul.f32 	%f532, %f127, %f1262;
	sub.f32 	%f136, %f531, %f532;
	abs.f32 	%f533, %f1264;
	mul.wide.u32 	%rd131, %r910, 4;
	add.s64 	%rd132, %rd7, %rd131;
	ld.global.f32 	%f534, [%rd132];
	setp.ltu.f32 	%p202, %f533, %f534;
	@%p202 bra 	$L__BB1_262;
	abs.f32 	%f535, %f136;
	mul.wide.u32 	%rd133, %r910, 4;
	add.s64 	%rd134, %rd6, %rd133;
	ld.global.f32 	%f536, [%rd134];
	setp.gtu.f32 	%p203, %f535, %f536;
	@%p203 bra 	$L__BB1_262;
	setp.lt.s32 	%p204, %r351, 1;
	@%p204 bra 	$L__BB1_262;
	mul.wide.u32 	%rd135, %r910, 4;
	add.s64 	%rd136, %rd5, %rd135;
	ld.global.f32 	%f537, [%rd136];
	setp.ltu.f32 	%p205, %f537, 0f42B40000;
	setp.ge.f32 	%p206, %f1261, 0f00000000;
	setp.ge.f32 	%p207, %f1264, 0f00000000;
	and.pred  	%p5, %p206, %p207;
	mul.lo.s32 	%r215, %r910, %r351;
	@%p205 bra 	$L__BB1_239;
	mov.b32 	%r911, 0;
$L__BB1_205:
	mul.wide.u32 	%rd137, %r911, 4;
	add.s64 	%rd138, %rd4, %rd137;
	ld.global.u32 	%r217, [%rd138];
	@%p5 bra 	$L__BB1_207;
	mul.wide.u32 	%rd139, %r911, 4;
	add.s64 	%rd140, %rd3, %rd139;
	ld.global.u32 	%r550, [%rd140];
	add.s32 	%r551, %r550, -1;
	mad.lo.s32 	%r552, %r551, %r347, %r855;
	mul.wide.s32 	%rd141, %r552, 4;
	add.s64 	%rd142, %rd2, %rd141;
	add.s64 	%rd143, %rd1, %rd139;
	ld.global.u32 	%r553, [%rd143];
	add.s32 	%r554, %r553, -1;
	mad.lo.s32 	%r555, %r554, %r347, %r855;
	mul.wide.s32 	%rd144, %r555, 4;
	add.s64 	%rd145, %rd2, %rd144;
	ld.global.f32 	%f1274, [%rd145];
	ld.global.f32 	%f1273, [%rd142];
	bra.uni 	$L__BB1_208;
$L__BB1_207:
	mul.wide.u32 	%rd146, %r911, 4;
	add.s64 	%rd147, %rd3, %rd146;
	ld.global.u32 	%r556, [%rd147];
	add.s32 	%r557, %r556, -1;
	mad.lo.s32 	%r558, %r557, %r347, %r855;
	mul.wide.s32 	%rd148, %r558, 4;
	add.s64 	%rd149, %rd2, %rd148;
	add.s64 	%rd150, %rd1, %rd146;
	ld.global.u32 	%r559, [%rd150];
	add.s32 	%r560, %r559, -1;
	mad.lo.s32 	%r561, %r560, %r347, %r855;
	mul.wide.s32 	%rd151, %r561, 4;
	add.s64 	%rd152, %rd2, %rd151;
	ld.global.f32 	%f1274, [%rd152];
	ld.global.f32 	%f1273, [%rd149];
$L__BB1_208:
	setp.ltu.f32 	%p208, %f1274, %f231;
	setp.ltu.f32 	%p209, %f1273, %f231;
	or.pred  	%p210, %p208, %p209;
	setp.gtu.f32 	%p211, %f1274, %f230;
	or.pred  	%p212, %p211, %p210;
	setp.gtu.f32 	%p213, %f1273, %f230;
	or.pred  	%p214, %p212, %p213;
	@%p214 bra 	$L__BB1_218;
	or.b32  	%r562, %r217, 4;
	setp.eq.s32 	%p215, %r562, 5;
	@%p215 bra 	$L__BB1_219;
	setp.gt.s32 	%p216, %r217, 8;
	@%p216 bra 	$L__BB1_219;
	setp.ne.s32 	%p217, %r217, 2;
	setp.lt.s32 	%p218, %r909, %r908;
	or.pred  	%p219, %p217, %p218;
	@%p219 bra 	$L__BB1_218;
	setp.eq.s32 	%p220, %r210, 0;
	add.s32 	%r563, %r911, %r215;
	mul.lo.s32 	%r218, %r563, %r18;
	add.f32 	%f539, %f1274, %f1274;
	mul.f32 	%f143, %f539, 0f3F000000;
	add.f32 	%f540, %f1273, %f1273;
	mul.f32 	%f144, %f540, 0f3F000000;
	sub.f32 	%f541, %f1273, %f1273;
	sub.f32 	%f542, %f1274, %f1274;
	mul.f32 	%f145, %f541, %f542;
	mov.u32 	%r912, %r908;
	@%p220 bra 	$L__BB1_216;
	setp.eq.s32 	%p221, %r210, 1;
	add.s32 	%r564, %r218, %r908;
	shl.b32 	%r565, %r564, 2;
	mov.u32 	%r566, buffer;
	add.s32 	%r219, %r566, %r565;
	atom.shared.add.f32 	%f543, [%r219+-4], 0f3F800000;
	add.s32 	%r220, %r6, %r565;
	atom.shared.add.f32 	%f544, [%r220+-4], %f120;
	add.s32 	%r221, %r220, %r8;
	atom.shared.add.f32 	%f545, [%r221+-4], %f143;
	add.s32 	%r222, %r220, %r7;
	atom.shared.add.f32 	%f546, [%r222+-4], %f144;
	add.s32 	%r223, %r219, %r7;
	atom.shared.add.f32 	%f547, [%r223+-4], %f145;
	mov.u32 	%r912, %r211;
	@%p221 bra 	$L__BB1_216;
	setp.eq.s32 	%p222, %r210, 2;
	atom.shared.add.f32 	%f548, [%r219], 0f3F800000;
	atom.shared.add.f32 	%f549, [%r220], %f120;
	atom.shared.add.f32 	%f550, [%r221], %f143;
	atom.shared.add.f32 	%f551, [%r222], %f144;
	atom.shared.add.f32 	%f552, [%r223], %f145;
	mov.u32 	%r912, %r212;
	@%p222 bra 	$L__BB1_216;
	atom.shared.add.f32 	%f553, [%r219+4], 0f3F800000;
	atom.shared.add.f32 	%f554, [%r220+4], %f120;
	atom.shared.add.f32 	%f555, [%r221+4], %f143;
	atom.shared.add.f32 	%f556, [%r222+4], %f144;
	atom.shared.add.f32 	%f557, [%r223+4], %f145;
	mov.u32 	%r912, %r213;
$L__BB1_216:
	setp.lt.u32 	%p223, %r209, 3;
	@%p223 bra 	$L__BB1_218;
$L__BB1_217:
	add.s32 	%r567, %r218, %r912;
	shl.b32 	%r568, %r567, 2;
	mov.u32 	%r569, buffer;
	add.s32 	%r570, %r569, %r568;
	atom.shared.add.f32 	%f558, [%r570+-4], 0f3F800000;
	add.s32 	%r571, %r6, %r568;
	atom.shared.add.f32 	%f559, [%r571+-4], %f120;
	add.s32 	%r572, %r571, %r8;
	atom.shared.add.f32 	%f560, [%r572+-4], %f143;
	add.s32 	%r573, %r571, %r7;
	atom.shared.add.f32 	%f561, [%r573+-4], %f144;
	add.s32 	%r574, %r570, %r7;
	atom.shared.add.f32 	%f562, [%r574+-4], %f145;
	atom.shared.add.f32 	%f563, [%r570], 0f3F800000;
	atom.shared.add.f32 	%f564, [%r571], %f120;
	atom.shared.add.f32 	%f565, [%r572], %f143;
	atom.shared.add.f32 	%f566, [%r573], %f144;
	atom.shared.add.f32 	%f567, [%r574], %f145;
	atom.shared.add.f32 	%f568, [%r570+4], 0f3F800000;
	atom.shared.add.f32 	%f569, [%r571+4], %f120;
	atom.shared.add.f32 	%f570, [%r572+4], %f143;
	atom.shared.add.f32 	%f571, [%r573+4], %f144;
	atom.shared.add.f32 	%f572, [%r574+4], %f145;
	atom.shared.add.f32 	%f573, [%r570+8], 0f3F800000;
	atom.shared.add.f32 	%f574, [%r571+8], %f120;
	atom.shared.add.f32 	%f575, [%r572+8], %f143;
	atom.shared.add.f32 	%f576, [%r573+8], %f144;
	atom.shared.add.f32 	%f577, [%r574+8], %f145;
	add.s32 	%r912, %r912, 4;
	setp.eq.s32 	%p224, %r912, %r208;
	@%p224 bra 	$L__BB1_218;
	bra.uni 	$L__BB1_217;
$L__BB1_218:
	add.s32 	%r911, %r911, 1;
	setp.eq.s32 	%p240, %r911, %r351;
	@%p240 bra 	$L__BB1_262;
	bra.uni 	$L__BB1_205;
$L__BB1_219:
	setp.lt.s32 	%p225, %r909, %r908;
	@%p225 bra 	$L__BB1_218;
	setp.eq.s32 	%p226, %r210, 0;
	add.s32 	%r575, %r911, %r215;
	mul.lo.s32 	%r227, %r575, %r18;
	sub.f32 	%f578, %f1273, %f1274;
	mul.f32 	%f146, %f578, %f578;
	setp.lt.f32 	%p227, %f1274, %f230;
	setp.lt.f32 	%p228, %f1273, %f230;
	and.pred  	%p6, %p227, %p228;
	mov.u32 	%r914, %r908;
	@%p226 bra 	$L__BB1_229;
	add.s32 	%r576, %r227, %r908;
	shl.b32 	%r577, %r576, 2;
	mov.u32 	%r578, buffer;
	add.s32 	%r229, %r578, %r577;
	atom.shared.add.f32 	%f579, [%r229+-4], 0f3F800000;
	add.s32 	%r230, %r6, %r577;
	atom.shared.add.f32 	%f580, [%r230+-4], %f120;
	add.s32 	%r231, %r230, %r8;
	atom.shared.add.f32 	%f581, [%r231+-4], %f1274;
	add.s32 	%r232, %r230, %r7;
	atom.shared.add.f32 	%f582, [%r232+-4], %f1273;
	add.s32 	%r233, %r229, %r7;
	atom.shared.add.f32 	%f583, [%r233+-4], %f146;
	not.pred 	%p229, %p6;
	@%p229 bra 	$L__BB1_223;
	atom.shared.add.f32 	%f584, [%r229+-4], 0f3F800000;
	atom.shared.add.f32 	%f585, [%r230+-4], %f120;
	atom.shared.add.f32 	%f586, [%r231+-4], %f1274;
	atom.shared.add.f32 	%f587, [%r232+-4], %f1273;
	atom.shared.add.f32 	%f588, [%r233+-4], %f146;
$L__BB1_223:
	setp.eq.s32 	%p230, %r210, 1;
	mov.u32 	%r914, %r211;
	@%p230 bra 	$L__BB1_229;
	atom.shared.add.f32 	%f589, [%r229], 0f3F800000;
	atom.shared.add.f32 	%f590, [%r230], %f120;
	atom.shared.add.f32 	%f591, [%r231], %f1274;
	atom.shared.add.f32 	%f592, [%r232], %f1273;
	atom.shared.add.f32 	%f593, [%r233], %f146;
	@%p229 bra 	$L__BB1_226;
	atom.shared.add.f32 	%f594, [%r229], 0f3F800000;
	atom.shared.add.f32 	%f595, [%r230], %f120;
	atom.shared.add.f32 	%f596, [%r231], %f1274;
	atom.shared.add.f32 	%f597, [%r232], %f1273;
	atom.shared.add.f32 	%f598, [%r233], %f146;
$L__BB1_226:
	setp.eq.s32 	%p232, %r210, 2;
	mov.u32 	%r914, %r212;
	@%p232 bra 	$L__BB1_229;
	atom.shared.add.f32 	%f599, [%r229+4], 0f3F800000;
	atom.shared.add.f32 	%f600, [%r230+4], %f120;
	atom.shared.add.f32 	%f601, [%r231+4], %f1274;
	atom.shared.add.f32 	%f602, [%r232+4], %f1273;
	atom.shared.add.f32 	%f603, [%r233+4], %f146;
	mov.u32 	%r914, %r213;
	@%p229 bra 	$L__BB1_229;
	atom.shared.add.f32 	%f604, [%r229+4], 0f3F800000;
	atom.shared.add.f32 	%f605, [%r230+4], %f120;
	atom.shared.add.f32 	%f606, [%r231+4], %f1274;
	atom.shared.add.f32 	%f607, [%r232+4], %f1273;
	atom.shared.add.f32 	%f608, [%r233+4], %f146;
	mov.u32 	%r914, %r213;
$L__BB1_229:
	setp.lt.u32 	%p234, %r209, 3;
	@%p234 bra 	$L__BB1_218;
$L__BB1_230:
	add.s32 	%r579, %r227, %r914;
	shl.b32 	%r580, %r579, 2;
	mov.u32 	%r581, buffer;
	add.s32 	%r236, %r581, %r580;
	atom.shared.add.f32 	%f609, [%r236+-4], 0f3F800000;
	add.s32 	%r237, %r6, %r580;
	atom.shared.add.f32 	%f610, [%r237+-4], %f120;
	add.s32 	%r238, %r237, %r8;
	atom.shared.add.f32 	%f611, [%r238+-4], %f1274;
	add.s32 	%r239, %r237, %r7;
	atom.shared.add.f32 	%f612, [%r239+-4], %f1273;
	add.s32 	%r240, %r236, %r7;
	atom.shared.add.f32 	%f613, [%r240+-4], %f146;
	not.pred 	%p235, %p6;
	@%p235 bra 	$L__BB1_232;
	atom.shared.add.f32 	%f614, [%r236+-4], 0f3F800000;
	atom.shared.add.f32 	%f615, [%r237+-4], %f120;
	atom.shared.add.f32 	%f616, [%r238+-4], %f1274;
	atom.shared.add.f32 	%f617, [%r239+-4], %f1273;
	atom.shared.add.f32 	%f618, [%r240+-4], %f146;
$L__BB1_232:
	atom.shared.add.f32 	%f619, [%r236], 0f3F800000;
	atom.shared.add.f32 	%f620, [%r237], %f120;
	atom.shared.add.f32 	%f621, [%r238], %f1274;
	atom.shared.add.f32 	%f622, [%r239], %f1273;
	atom.shared.add.f32 	%f623, [%r240], %f146;
	@%p235 bra 	$L__BB1_234;
	atom.shared.add.f32 	%f624, [%r236], 0f3F800000;
	atom.shared.add.f32 	%f625, [%r237], %f120;
	atom.shared.add.f32 	%f626, [%r238], %f1274;
	atom.shared.add.f32 	%f627, [%r239], %f1273;
	atom.shared.add.f32 	%f628, [%r240], %f146;
$L__BB1_234:
	atom.shared.add.f32 	%f629, [%r236+4], 0f3F800000;
	atom.shared.add.f32 	%f630, [%r237+4], %f120;
	atom.shared.add.f32 	%f631, [%r238+4], %f1274;
	atom.shared.add.f32 	%f632, [%r239+4], %f1273;
	atom.shared.add.f32 	%f633, [%r240+4], %f146;
	@%p235 bra 	$L__BB1_236;
	atom.shared.add.f32 	%f634, [%r236+4], 0f3F800000;
	atom.shared.add.f32 	%f635, [%r237+4], %f120;
	atom.shared.add.f32 	%f636, [%r238+4], %f1274;
	atom.shared.add.f32 	%f637, [%r239+4], %f1273;
	atom.shared.add.f32 	%f638, [%r240+4], %f146;
$L__BB1_236:
	atom.shared.add.f32 	%f639, [%r236+8], 0f3F800000;
	atom.shared.add.f32 	%f640, [%r237+8], %f120;
	atom.shared.add.f32 	%f641, [%r238+8], %f1274;
	atom.shared.add.f32 	%f642, [%r239+8], %f1273;
	atom.shared.add.f32 	%f643, [%r240+8], %f146;
	@%p235 bra 	$L__BB1_238;
	atom.shared.add.f32 	%f644, [%r236+8], 0f3F800000;
	atom.shared.add.f32 	%f645, [%r237+8], %f120;
	atom.shared.add.f32 	%f646, [%r238+8], %f1274;
	atom.shared.add.f32 	%f647, [%r239+8], %f1273;
	atom.shared.add.f32 	%f648, [%r240+8], %f146;
$L__BB1_238:
	add.s32 	%r914, %r914, 4;
	setp.eq.s32 	%p239, %r914, %r208;
	@%p239 bra 	$L__BB1_218;
	bra.uni 	$L__BB1_230;
$L__BB1_239:
	mov.b32 	%r916, 0;
$L__BB1_240:
	mul.wide.u32 	%rd153, %r916, 4;
	add.s64 	%rd154, %rd4, %rd153;
	ld.global.u32 	%r243, [%rd154];
	not.pred 	%p241, %p5;
	@%p241 bra 	$L__BB1_242;
	mul.wide.u32 	%rd162, %r916, 4;
	add.s64 	%rd163, %rd3, %rd162;
	ld.global.u32 	%r589, [%rd163];
	add.s32 	%r590, %r589, -1;
	mad.lo.s32 	%r591, %r590, %r347, %r855;
	mul.wide.s32 	%rd164, %r591, 4;
	add.s64 	%rd165, %rd2, %rd164;
	ld.global.f32 	%f1269, [%rd165];
	add.s64 	%rd166, %rd1, %rd162;
	ld.global.u32 	%r592, [%rd166];
	add.s32 	%r593, %r592, -1;
	mad.lo.s32 	%r594, %r593, %r347, %r855;
	mul.wide.s32 	%rd167, %r594, 4;
	add.s64 	%rd168, %rd2, %rd167;
	ld.global.f32 	%f1271, [%rd168];
	setp.eq.s32 	%p243, %r243, 2;
	selp.f32 	%f1273, %f1269, %f1273, %p243;
	selp.f32 	%f1274, %f1271, %f1274, %p243;
	bra.uni 	$L__BB1_243;
$L__BB1_242:
	mul.wide.u32 	%rd155, %r916, 4;
	add.s64 	%rd156, %rd3, %rd155;
	ld.global.u32 	%r583, [%rd156];
	add.s32 	%r584, %r583, -1;
	mad.lo.s32 	%r585, %r584, %r347, %r855;
	mul.wide.s32 	%rd157, %r585, 4;
	add.s64 	%rd158, %rd2, %rd157;
	ld.global.f32 	%f1269, [%rd158];
	add.s64 	%rd159, %rd1, %rd155;
	ld.global.u32 	%r586, [%rd159];
	add.s32 	%r587, %r586, -1;
	mad.lo.s32 	%r588, %r587, %r347, %r855;
	mul.wide.s32 	%rd160, %r588, 4;
	add.s64 	%rd161, %rd2, %rd160;
	ld.global.f32 	%f1271, [%rd161];
	setp.eq.s32 	%p242, %r243, 2;
	selp.f32 	%f1273, %f1269, %f1273, %p242;
	selp.f32 	%f1274, %f1271, %f1274, %p242;
$L__BB1_243:
	setp.ge.f32 	%p244, %f1271, %f231;
	setp.ge.f32 	%p245, %f1269, %f231;
	and.pred  	%p246, %p244, %p245;
	setp.le.f32 	%p247, %f1271, %f230;
	and.pred  	%p248, %p247, %p246;
	setp.le.f32 	%p249, %f1269, %f230;
	and.pred  	%p250, %p248, %p249;
	setp.ne.s32 	%p251, %r243, 2;
	and.pred  	%p252, %p250, %p251;
	@%p252 bra 	$L__BB1_245;
	setp.ltu.f32 	%p253, %f1274, %f231;
	setp.ltu.f32 	%p254, %f1273, %f231;
	or.pred  	%p255, %p253, %p254;
	setp.gtu.f32 	%p256, %f1274, %f230;
	or.pred  	%p257, %p256, %p255;
	setp.gtu.f32 	%p258, %f1273, %f230;
	or.pred  	%p259, %p257, %p258;
	@%p259 bra 	$L__BB1_261;
$L__BB1_245:
	or.b32  	%r595, %r243, 4;
	setp.eq.s32 	%p260, %r595, 5;
	@%p260 bra 	$L__BB1_247;
	setp.lt.s32 	%p261, %r243, 9;
	@%p261 bra 	$L__BB1_254;
$L__BB1_247:
	setp.lt.s32 	%p270, %r909, %r908;
	@%p270 bra 	$L__BB1_261;
	setp.eq.s32 	%p271, %r210, 0;
	add.s32 	%r608, %r916, %r215;
	mul.lo.s32 	%r244, %r608, %r18;
	sub.f32 	%f688, %f1269, %f1271;
	mul.f32 	%f161, %f688, %f688;
	mov.u32 	%r917, %r908;
	@%p271 bra 	$L__BB1_252;
	setp.eq.s32 	%p272, %r210, 1;
	add.s32 	%r609, %r244, %r908;
	shl.b32 	%r610, %r609, 2;
	mov.u32 	%r611, buffer;
	add.s32 	%r245, %r611, %r610;
	atom.shared.add.f32 	%f689, [%r245+-4], 0f3F800000;
	add.s32 	%r246, %r6, %r610;
	atom.shared.add.f32 	%f690, [%r246+-4], %f120;
	add.s32 	%r247, %r246, %r8;
	atom.shared.add.f32 	%f691, [%r247+-4], %f1271;
	add.s32 	%r248, %r246, %r7;
	atom.shared.add.f32 	%f692, [%r248+-4], %f1269;
	add.s32 	%r249, %r245, %r7;
	atom.shared.add.f32 	%f693, [%r249+-4], %f161;
	mov.u32 	%r917, %r211;
	@%p272 bra 	$L__BB1_252;
	setp.eq.s32 	%p273, %r210, 2;
	atom.shared.add.f32 	%f694, [%r245], 0f3F800000;
	atom.shared.add.f32 	%f695, [%r246], %f120;
	atom.shared.add.f32 	%f696, [%r247], %f1271;
	atom.shared.add.f32 	%f697, [%r248], %f1269;
	atom.shared.add.f32 	%f698, [%r249], %f161;
	mov.u32 	%r917, %r212;
	@%p273 bra 	$L__BB1_252;
	atom.shared.add.f32 	%f699, [%r245+4], 0f3F800000;
	atom.shared.add.f32 	%f700, [%r246+4], %f120;
	atom.shared.add.f32 	%f701, [%r247+4], %f1271;
	atom.shared.add.f32 	%f702, [%r248+4], %f1269;
	atom.shared.add.f32 	%f703, [%r249+4], %f161;
	mov.u32 	%r917, %r213;
$L__BB1_252:
	setp.lt.u32 	%p274, %r209, 3;
	@%p274 bra 	$L__BB1_261;
$L__BB1_253:
	add.s32 	%r612, %r244, %r917;
	shl.b32 	%r613, %r612, 2;
	mov.u32 	%r614, buffer;
	add.s32 	%r615, %r614, %r613;
	atom.shared.add.f32 	%f704, [%r615+-4], 0f3F800000;
	add.s32 	%r616, %r6, %r613;
	atom.shared.add.f32 	%f705, [%r616+-4], %f120;
	add.s32 	%r617, %r616, %r8;
	atom.shared.add.f32 	%f706, [%r617+-4], %f1271;
	add.s32 	%r618, %r616, %r7;
	atom.shared.add.f32 	%f707, [%r618+-4], %f1269;
	add.s32 	%r619, %r615, %r7;
	atom.shared.add.f32 	%f708, [%r619+-4], %f161;
	atom.shared.add.f32 	%f709, [%r615], 0f3F800000;
	atom.shared.add.f32 	%f710, [%r616], %f120;
	atom.shared.add.f32 	%f711, [%r617], %f1271;
	atom.shared.add.f32 	%f712, [%r618], %f1269;
	atom.shared.add.f32 	%f713, [%r619], %f161;
	atom.shared.add.f32 	%f714, [%r615+4], 0f3F800000;
	atom.shared.add.f32 	%f715, [%r616+4], %f120;
	atom.shared.add.f32 	%f716, [%r617+4], %f1271;
	atom.shared.add.f32 	%f717, [%r618+4], %f1269;
	atom.shared.add.f32 	%f718, [%r619+4], %f161;
	atom.shared.add.f32 	%f719, [%r615+8], 0f3F800000;
	atom.shared.add.f32 	%f720, [%r616+8], %f120;
	atom.shared.add.f32 	%f721, [%r617+8], %f1271;
	atom.shared.add.f32 	%f722, [%r618+8], %f1269;
	atom.shared.add.f32 	%f723, [%r619+8], %f161;
	add.s32 	%r917, %r917, 4;
	setp.eq.s32 	%p275, %r917, %r208;
	@%p275 bra 	$L__BB1_261;
	bra.uni 	$L__BB1_253;
$L__BB1_254:
	setp.lt.s32 	%p263, %r909, %r908;
	or.pred  	%p264, %p251, %p263;
	@%p264 bra 	$L__BB1_261;
	setp.eq.s32 	%p265, %r210, 0;
	add.s32 	%r596, %r916, %r215;
	mul.lo.s32 	%r253, %r596, %r18;
	add.f32 	%f649, %f1271, %f1274;
	mul.f32 	%f162, %f649, 0f3F000000;
	add.f32 	%f650, %f1269, %f1273;
	mul.f32 	%f163, %f650, 0f3F000000;
	sub.f32 	%f651, %f1273, %f1269;
	sub.f32 	%f652, %f1271, %f1274;
	mul.f32 	%f164, %f651, %f652;
	mov.u32 	%r919, %r908;
	@%p265 bra 	$L__BB1_259;
	setp.eq.s32 	%p266, %r210, 1;
	add.s32 	%r597, %r253, %r908;
	shl.b32 	%r598, %r597, 2;
	mov.u32 	%r599, buffer;
	add.s32 	%r254, %r599, %r598;
	atom.shared.add.f32 	%f653, [%r254+-4], 0f3F800000;
	add.s32 	%r255, %r6, %r598;
	atom.shared.add.f32 	%f654, [%r255+-4], %f120;
	add.s32 	%r256, %r255, %r8;
	atom.shared.add.f32 	%f655, [%r256+-4], %f162;
	add.s32 	%r257, %r255, %r7;
	atom.shared.add.f32 	%f656, [%r257+-4], %f163;
	add.s32 	%r258, %r254, %r7;
	atom.shared.add.f32 	%f657, [%r258+-4], %f164;
	mov.u32 	%r919, %r211;
	@%p266 bra 	$L__BB1_259;
	setp.eq.s32 	%p267, %r210, 2;
	atom.shared.add.f32 	%f658, [%r254], 0f3F800000;
	atom.shared.add.f32 	%f659, [%r255], %f120;
	atom.shared.add.f32 	%f660, [%r256], %f162;
	atom.shared.add.f32 	%f661, [%r257], %f163;
	atom.shared.add.f32 	%f662, [%r258], %f164;
	mov.u32 	%r919, %r212;
	@%p267 bra 	$L__BB1_259;
	atom.shared.add.f32 	%f663, [%r254+4], 0f3F800000;
	atom.shared.add.f32 	%f664, [%r255+4], %f120;
	atom.shared.add.f32 	%f665, [%r256+4], %f162;
	atom.shared.add.f32 	%f666, [%r257+4], %f163;
	atom.shared.add.f32 	%f667, [%r258+4], %f164;
	mov.u32 	%r919, %r213;
$L__BB1_259:
	setp.lt.u32 	%p268, %r209, 3;
	@%p268 bra 	$L__BB1_261;
$L__BB1_260:
	add.s32 	%r600, %r253, %r919;
	shl.b32 	%r601, %r600, 2;
	mov.u32 	%r602, buffer;
	add.s32 	%r603, %r602, %r601;
	atom.shared.add.f32 	%f668, [%r603+-4], 0f3F800000;
	add.s32 	%r604, %r6, %r601;
	atom.shared.add.f32 	%f669, [%r604+-4], %f120;
	add.s32 	%r605, %r604, %r8;
	atom.shared.add.f32 	%f670, [%r605+-4], %f162;
	add.s32 	%r606, %r604, %r7;
	atom.shared.add.f32 	%f671, [%r606+-4], %f163;
	add.s32 	%r607, %r603, %r7;
	atom.shared.add.f32 	%f672, [%r607+-4], %f164;
	atom.shared.add.f32 	%f673, [%r603], 0f3F800000;
	atom.shared.add.f32 	%f674, [%r604], %f120;
	atom.shared.add.f32 	%f675, [%r605], %f162;
	atom.shared.add.f32 	%f676, [%r606], %f163;
	atom.shared.add.f32 	%f677, [%r607], %f164;
	atom.shared.add.f32 	%f678, [%r603+4], 0f3F800000;
	atom.shared.add.f32 	%f679, [%r604+4], %f120;
	atom.shared.add.f32 	%f680, [%r605+4], %f162;
	atom.shared.add.f32 	%f681, [%r606+4], %f163;
	atom.shared.add.f32 	%f682, [%r607+4], %f164;
	atom.shared.add.f32 	%f683, [%r603+8], 0f3F800000;
	atom.shared.add.f32 	%f684, [%r604+8], %f120;
	atom.shared.add.f32 	%f685, [%r605+8], %f162;
	atom.shared.add.f32 	%f686, [%r606+8], %f163;
	atom.shared.add.f32 	%f687, [%r607+8], %f164;
	add.s32 	%r919, %r919, 4;
	setp.ne.s32 	%p269, %r919, %r208;
	@%p269 bra 	$L__BB1_260;
$L__BB1_261:
	add.s32 	%r916, %r916, 1;
	setp.ne.s32 	%p276, %r916, %r351;
	@%p276 bra 	$L__BB1_240;
$L__BB1_262:
	add.s32 	%r910, %r910, 1;
	setp.ne.s32 	%p277, %r910, %r350;
	@%p277 bra 	$L__BB1_193;
$L__BB1_263:
	add.s32 	%r264, %r856, %r4;
	ld.global.f32 	%f724, [%rd17];
	mul.wide.s32 	%rd169, %r4, 4;
	add.s64 	%rd170, %rd23, %rd169;
	ld.global.f32 	%f725, [%rd170];
	sub.f32 	%f167, %f724, %f725;
	ld.global.f32 	%f726, [%rd18];
	add.s64 	%rd171, %rd24, %rd169;
	ld.global.f32 	%f727, [%rd171];
	sub.f32 	%f168, %f726, %f727;
	ld.global.f32 	%f728, [%rd19];
	add.s64 	%rd172, %rd25, %rd169;
	ld.global.f32 	%f729, [%rd172];
	sub.f32 	%f169, %f728, %f729;
	mul.f32 	%f730, %f168, %f168;
	fma.rn.f32 	%f170, %f167, %f167, %f730;
	fma.rn.f32 	%f171, %f169, %f169, %f170;
	setp.gtu.f32 	%p278, %f171, %f229;
	@%p278 bra 	$L__BB1_347;
	setp.lt.s32 	%p279, %r348, 0;
	sqrt.rn.f32 	%f172, %f171;
	setp.le.f32 	%p280, %f172, %f226;
	or.pred  	%p281, %p280, %p279;
	selp.b32 	%r929, 1, -1, %p280;
	mov.u32 	%r930, %r929;
	@%p281 bra 	$L__BB1_272;
	setp.lt.s32 	%p282, %r18, 5;
	mov.b32 	%r930, -1;
	mov.b32 	%r926, 2;
	mov.u32 	%r929, %r930;
	@%p282 bra 	$L__BB1_268;
	mov.b32 	%r930, -1;
	mov.b32 	%r926, 2;
$L__BB1_267:
	add.s32 	%r625, %r926, -2;
	cvt.rn.f32.s32 	%f731, %r625;
	mul.f32 	%f732, %f227, %f731;
	sub.f32 	%f733, %f732, %f228;
	setp.ltu.f32 	%p283, %f172, %f733;
	add.f32 	%f734, %f228, %f732;
	setp.gtu.f32 	%p284, %f172, %f734;
	or.pred  	%p285, %p283, %p284;
	setp.lt.s32 	%p286, %r929, 0;
	selp.b32 	%r626, %r926, %r929, %p286;
	selp.b32 	%r627, %r929, %r626, %p285;
	selp.b32 	%r628, %r930, %r926, %p285;
	add.s32 	%r629, %r926, 1;
	add.s32 	%r630, %r926, -1;
	cvt.rn.f32.s32 	%f735, %r630;
	mul.f32 	%f736, %f227, %f735;
	sub.f32 	%f737, %f736, %f228;
	setp.ltu.f32 	%p287, %f172, %f737;
	add.f32 	%f738, %f228, %f736;
	setp.gtu.f32 	%p288, %f172, %f738;
	or.pred  	%p289, %p287, %p288;
	setp.lt.s32 	%p290, %r627, 0;
	selp.b32 	%r631, %r629, %r627, %p290;
	selp.b32 	%r632, %r627, %r631, %p289;
	selp.b32 	%r633, %r628, %r629, %p289;
	add.s32 	%r634, %r926, 2;
	cvt.rn.f32.s32 	%f739, %r926;
	mul.f32 	%f740, %f227, %f739;
	sub.f32 	%f741, %f740, %f228;
	setp.ltu.f32 	%p291, %f172, %f741;
	add.f32 	%f742, %f228, %f740;
	setp.gtu.f32 	%p292, %f172, %f742;
	or.pred  	%p293, %p291, %p292;
	setp.lt.s32 	%p294, %r632, 0;
	selp.b32 	%r635, %r634, %r632, %p294;
	selp.b32 	%r636, %r632, %r635, %p293;
	selp.b32 	%r637, %r633, %r634, %p293;
	add.s32 	%r638, %r926, 3;
	cvt.rn.f32.s32 	%f743, %r629;
	mul.f32 	%f744, %f227, %f743;
	sub.f32 	%f745, %f744, %f228;
	setp.ltu.f32 	%p295, %f172, %f745;
	add.f32 	%f746, %f228, %f744;
	setp.gtu.f32 	%p296, %f172, %f746;
	or.pred  	%p297, %p295, %p296;
	setp.lt.s32 	%p298, %r636, 0;
	selp.b32 	%r639, %r638, %r636, %p298;
	selp.b32 	%r929, %r636, %r639, %p297;
	selp.b32 	%r930, %r637, %r638, %p297;
	add.s32 	%r926, %r926, 4;
	setp.ne.s32 	%p299, %r634, %r20;
	@%p299 bra 	$L__BB1_267;
$L__BB1_268:
	setp.eq.s32 	%p300, %r19, 0;
	@%p300 bra 	$L__BB1_272;
	setp.eq.s32 	%p301, %r19, 1;
	add.s32 	%r640, %r926, -2;
	cvt.rn.f32.s32 	%f747, %r640;
	mul.f32 	%f748, %f227, %f747;
	sub.f32 	%f749, %f748, %f228;
	setp.ltu.f32 	%p302, %f172, %f749;
	add.f32 	%f750, %f228, %f748;
	setp.gtu.f32 	%p303, %f172, %f750;
	or.pred  	%p304, %p302, %p303;
	setp.lt.s32 	%p305, %r929, 0;
	selp.b32 	%r641, %r926, %r929, %p305;
	selp.b32 	%r929, %r929, %r641, %p304;
	selp.b32 	%r930, %r930, %r926, %p304;
	@%p301 bra 	$L__BB1_272;
	setp.eq.s32 	%p306, %r19, 2;
	add.s32 	%r642, %r926, 1;
	add.s32 	%r643, %r926, -1;
	cvt.rn.f32.s32 	%f751, %r643;
	mul.f32 	%f752, %f227, %f751;
	sub.f32 	%f753, %f752, %f228;
	setp.ltu.f32 	%p307, %f172, %f753;
	add.f32 	%f754, %f228, %f752;
	setp.gtu.f32 	%p308, %f172, %f754;
	or.pred  	%p309, %p307, %p308;
	setp.lt.s32 	%p310, %r929, 0;
	selp.b32 	%r644, %r642, %r929, %p310;
	selp.b32 	%r929, %r929, %r644, %p309;
	selp.b32 	%r930, %r930, %r642, %p309;
	@%p306 bra 	$L__BB1_272;
	add.s32 	%r645, %r926, 2;
	cvt.rn.f32.s32 	%f755, %r926;
	mul.f32 	%f756, %f227, %f755;
	sub.f32 	%f757, %f756, %f228;
	setp.ltu.f32 	%p311, %f172, %f757;
	add.f32 	%f758, %f228, %f756;
	setp.gtu.f32 	%p312, %f172, %f758;
	or.pred  	%p313, %p311, %p312;
	setp.lt.s32 	%p314, %r929, 0;
	selp.b32 	%r646, %r645, %r929, %p314;
	selp.b32 	%r929, %r929, %r646, %p313;
	selp.b32 	%r930, %r930, %r645, %p313;
$L__BB1_272:
	setp.lt.s32 	%p315, %r350, 1;
	setp.lt.s32 	%p316, %r930, 0;
	or.pred  	%p317, %p316, %p315;
	@%p317 bra 	$L__BB1_347;
	setp.ge.f32 	%p318, %f170, 0f00000000;
	selp.f32 	%f760, %f170, 0f00000000, %p318;
	sqrt.rn.f32 	%f173, %f760;
	neg.f32 	%f174, %f173;
	add.s32 	%r285, %r930, 1;
	sub.s32 	%r648, %r285, %r929;
	sub.s32 	%r286, %r930, %r929;
	and.b32  	%r287, %r648, 3;
	add.s32 	%r288, %r929, 1;
	add.s32 	%r289, %r929, 2;
	add.s32 	%r290, %r929, 3;
	mov.b32 	%r931, 0;
$L__BB1_274:
	setp.lt.f32 	%p319, %f173, %f226;
	mov.f32 	%f1277, 0f3F800000;
	@%p319 bra 	$L__BB1_276;
	mul.wide.u32 	%rd173, %r931, 4;
	add.s64 	%rd174, %rd13, %rd173;
	ld.global.f32 	%f762, [%rd174];
	add.s64 	%rd175, %rd12, %rd173;
	ld.global.f32 	%f763, [%rd175];
	mul.f32 	%f764, %f168, %f763;
	fma.rn.f32 	%f765, %f167, %f762, %f764;
	div.rn.f32 	%f1277, %f765, %f173;
$L__BB1_276:
	abs.f32 	%f766, %f1277;
	mul.wide.u32 	%rd176, %r931, 4;
	add.s64 	%rd177, %rd11, %rd176;
	ld.global.f32 	%f767, [%rd177];
	setp.ltu.f32 	%p320, %f766, %f767;
	@%p320 bra 	$L__BB1_346;
	mul.wide.u32 	%rd178, %r931, 4;
	add.s64 	%rd179, %rd13, %rd178;
	ld.global.f32 	%f768, [%rd179];
	mul.f32 	%f769, %f168, %f768;
	add.s64 	%rd180, %rd12, %rd178;
	ld.global.f32 	%f770, [%rd180];
	mul.f32 	%f771, %f167, %f770;
	sub.f32 	%f772, %f769, %f771;
	abs.f32 	%f773, %f772;
	add.s64 	%rd181, %rd10, %rd178;
	ld.global.f32 	%f774, [%rd181];
	setp.geu.f32 	%p321, %f773, %f774;
	@%p321 bra 	$L__BB1_346;
	setp.ne.s32 	%p322, %r929, 1;
	setp.lt.f32 	%p323, %f1277, 0f00000000;
	selp.f32 	%f179, %f174, %f173, %p323;
	@%p322 bra 	$L__BB1_280;
	mul.wide.u32 	%rd185, %r931, 4;
	add.s64 	%rd186, %rd9, %rd185;
	ld.global.f32 	%f1279, [%rd186];
	add.s64 	%rd187, %rd8, %rd185;
	ld.global.f32 	%f1278, [%rd187];
	mov.f32 	%f1280, 0f00000000;
	bra.uni 	$L__BB1_281;
$L__BB1_280:
	mul.wide.u32 	%rd182, %r931, 4;
	add.s64 	%rd183, %rd9, %rd182;
	ld.global.f32 	%f1279, [%rd183];
	add.s64 	%rd184, %rd8, %rd182;
	ld.global.f32 	%f1278, [%rd184];
	mul.f32 	%f775, %f169, %f1278;
	fma.rn.f32 	%f776, %f179, %f1279, %f775;
	div.rn.f32 	%f1280, %f776, %f172;
$L__BB1_281:
	mul.f32 	%f778, %f169, %f1279;
	mul.f32 	%f779, %f179, %f1278;
	sub.f32 	%f188, %f778, %f779;
	abs.f32 	%f780, %f1280;
	mul.wide.u32 	%rd188, %r931, 4;
	add.s64 	%rd189, %rd7, %rd188;
	ld.global.f32 	%f781, [%rd189];
	setp.ltu.f32 	%p324, %f780, %f781;
	@%p324 bra 	$L__BB1_346;
	abs.f32 	%f782, %f188;
	mul.wide.u32 	%rd190, %r931, 4;
	add.s64 	%rd191, %rd6, %rd190;
	ld.global.f32 	%f783, [%rd191];
	setp.gtu.f32 	%p325, %f782, %f783;
	@%p325 bra 	$L__BB1_346;
	setp.lt.s32 	%p326, %r351, 1;
	@%p326 bra 	$L__BB1_346;
	mul.wide.u32 	%rd192, %r931, 4;
	add.s64 	%rd193, %rd5, %rd192;
	ld.global.f32 	%f784, [%rd193];
	setp.ltu.f32 	%p327, %f784, 0f42B40000;
	setp.ge.f32 	%p328, %f1277, 0f00000000;
	setp.ge.f32 	%p329, %f1280, 0f00000000;
	and.pred  	%p7, %p328, %p329;
	mul.lo.s32 	%r292, %r931, %r351;
	@%p327 bra 	$L__BB1_321;
	mov.b32 	%r932, 0;
$L__BB1_286:
	mul.wide.u32 	%rd194, %r932, 4;
	add.s64 	%rd195, %rd4, %rd194;
	ld.global.u32 	%r294, [%rd195];
	@%p7 bra 	$L__BB1_288;
	mul.wide.u32 	%rd196, %r932, 4;
	add.s64 	%rd197, %rd3, %rd196;
	ld.global.u32 	%r650, [%rd197];
	add.s32 	%r651, %r650, -1;
	mul.lo.s32 	%r652, %r651, %r347;
	add.s32 	%r653, %r652, %r264;
	mul.wide.s32 	%rd198, %r653, 4;
	add.s64 	%rd199, %rd2, %rd198;
	add.s64 	%rd200, %rd1, %rd196;
	ld.global.u32 	%r654, [%rd200];
	add.s32 	%r655, %r654, -1;
	mul.lo.s32 	%r656, %r655, %r347;
	add.s32 	%r657, %r656, %r23;
	mul.wide.s32 	%rd201, %r657, 4;
	add.s64 	%rd202, %rd2, %rd201;
	ld.global.f32 	%f199, [%rd202];
	ld.global.f32 	%f197, [%rd199];
	add.s32 	%r658, %r656, %r264;
	mul.wide.s32 	%rd203, %r658, 4;
	add.s64 	%rd204, %rd2, %rd203;
	ld.global.f32 	%f1292, [%rd204];
	add.s32 	%r659, %r652, %r23;
	mul.wide.s32 	%rd205, %r659, 4;
	add.s64 	%rd206, %rd2, %rd205;
	ld.global.f32 	%f1291, [%rd206];
	bra.uni 	$L__BB1_289;
$L__BB1_288:
	mul.wide.u32 	%rd207, %r932, 4;
	add.s64 	%rd208, %rd3, %rd207;
	ld.global.u32 	%r660, [%rd208];
	add.s32 	%r661, %r660, -1;
	mul.lo.s32 	%r662, %r661, %r347;
	add.s32 	%r663, %r662, %r23;
	mul.wide.s32 	%rd209, %r663, 4;
	add.s64 	%rd210, %rd2, %rd209;
	add.s64 	%rd211, %rd1, %rd207;
	ld.global.u32 	%r664, [%rd211];
	add.s32 	%r665, %r664, -1;
	mul.lo.s32 	%r666, %r665, %r347;
	add.s32 	%r667, %r666, %r264;
	mul.wide.s32 	%rd212, %r667, 4;
	add.s64 	%rd213, %rd2, %rd212;
	ld.global.f32 	%f199, [%rd213];
	ld.global.f32 	%f197, [%rd210];
	add.s32 	%r668, %r666, %r23;
	mul.wide.s32 	%rd214, %r668, 4;
	add.s64 	%rd215, %rd2, %rd214;
	ld.global.f32 	%f1292, [%rd215];
	add.s32 	%r669, %r662, %r264;
	mul.wide.s32 	%rd216, %r669, 4;
	add.s64 	%rd217, %rd2, %rd216;
	ld.global.f32 	%f1291, [%rd217];
$L__BB1_289:
	setp.ge.f32 	%p330, %f199, %f231;
	setp.ge.f32 	%p331, %f197, %f231;
	and.pred  	%p332, %p330, %p331;
	setp.le.f32 	%p333, %f199, %f230;
	and.pred  	%p334, %p333, %p332;
	setp.le.f32 	%p335, %f197, %f230;
	and.pred  	%p336, %p334, %p335;
	setp.ne.s32 	%p337, %r294, 2;
	and.pred  	%p338, %p336, %p337;
	@%p338 bra 	$L__BB1_291;
	setp.ltu.f32 	%p339, %f1292, %f231;
	setp.ltu.f32 	%p340, %f1291, %f231;
	or.pred  	%p341, %p339, %p340;
	setp.gtu.f32 	%p342, %f1292, %f230;
	or.pred  	%p343, %p342, %p341;
	setp.gtu.f32 	%p344, %f1291, %f230;
	or.pred  	%p345, %p343, %p344;
	@%p345 bra 	$L__BB1_300;
$L__BB1_291:
	or.b32  	%r670, %r294, 4;
	setp.eq.s32 	%p346, %r670, 5;
	@%p346 bra 	$L__BB1_301;
	setp.gt.s32 	%p347, %r294, 8;
	@%p347 bra 	$L__BB1_301;
	setp.lt.s32 	%p349, %r930, %r929;
	or.pred  	%p350, %p337, %p349;
	@%p350 bra 	$L__BB1_300;
	setp.eq.s32 	%p351, %r287, 0;
	add.s32 	%r671, %r932, %r292;
	mul.lo.s32 	%r295, %r671, %r18;
	add.f32 	%f786, %f199, %f1292;
	mul.f32 	%f201, %f786, 0f3F000000;
	add.f32 	%f787, %f197, %f1291;
	mul.f32 	%f202, %f787, 0f3F000000;
	sub.f32 	%f788, %f1291, %f197;
	sub.f32 	%f789, %f199, %f1292;
	mul.f32 	%f203, %f788, %f789;
	mov.u32 	%r933, %r929;
	@%p351 bra 	$L__BB1_298;
	setp.eq.s32 	%p352, %r287, 1;
	add.s32 	%r672, %r295, %r929;
	shl.b32 	%r673, %r672, 2;
	mov.u32 	%r674, buffer;
	add.s32 	%r296, %r674, %r673;
	atom.shared.add.f32 	%f790, [%r296+-4], 0f3F800000;
	add.s32 	%r297, %r6, %r673;
	atom.shared.add.f32 	%f791, [%r297+-4], %f172;
	add.s32 	%r298, %r297, %r8;
	atom.shared.add.f32 	%f792, [%r298+-4], %f201;
	add.s32 	%r299, %r297, %r7;
	atom.shared.add.f32 	%f793, [%r299+-4], %f202;
	add.s32 	%r300, %r296, %r7;
	atom.shared.add.f32 	%f794, [%r300+-4], %f203;
	mov.u32 	%r933, %r288;
	@%p352 bra 	$L__BB1_298;
	setp.eq.s32 	%p353, %r287, 2;
	atom.shared.add.f32 	%f795, [%r296], 0f3F800000;
	atom.shared.add.f32 	%f796, [%r297], %f172;
	atom.shared.add.f32 	%f797, [%r298], %f201;
	atom.shared.add.f32 	%f798, [%r299], %f202;
	atom.shared.add.f32 	%f799, [%r300], %f203;
	mov.u32 	%r933, %r289;
	@%p353 bra 	$L__BB1_298;
	atom.shared.add.f32 	%f800, [%r296+4], 0f3F800000;
	atom.shared.add.f32 	%f801, [%r297+4], %f172;
	atom.shared.add.f32 	%f802, [%r298+4], %f201;
	atom.shared.add.f32 	%f803, [%r299+4], %f202;
	atom.shared.add.f32 	%f804, [%r300+4], %f203;
	mov.u32 	%r933, %r290;
$L__BB1_298:
	setp.lt.u32 	%p354, %r286, 3;
	@%p354 bra 	$L__BB1_300;
$L__BB1_299:
	add.s32 	%r675, %r295, %r933;
	shl.b32 	%r676, %r675, 2;
	mov.u32 	%r677, buffer;
	add.s32 	%r678, %r677, %r676;
	atom.shared.add.f32 	%f805, [%r678+-4], 0f3F800000;
	add.s32 	%r679, %r6, %r676;
	atom.shared.add.f32 	%f806, [%r679+-4], %f172;
	add.s32 	%r680, %r679, %r8;
	atom.shared.add.f32 	%f807, [%r680+-4], %f201;
	add.s32 	%r681, %r679, %r7;
	atom.shared.add.f32 	%f808, [%r681+-4], %f202;
	add.s32 	%r682, %r678, %r7;
	atom.shared.add.f32 	%f809, [%r682+-4], %f203;
	atom.shared.add.f32 	%f810, [%r678], 0f3F800000;
	atom.shared.add.f32 	%f811, [%r679], %f172;
	atom.shared.add.f32 	%f812, [%r680], %f201;
	atom.shared.add.f32 	%f813, [%r681], %f202;
	atom.shared.add.f32 	%f814, [%r682], %f203;
	atom.shared.add.f32 	%f815, [%r678+4], 0f3F800000;
	atom.shared.add.f32 	%f816, [%r679+4], %f172;
	atom.shared.add.f32 	%f817, [%r680+4], %f201;
	atom.shared.add.f32 	%f818, [%r681+4], %f202;
	atom.shared.add.f32 	%f819, [%r682+4], %f203;
	atom.shared.add.f32 	%f820, [%r678+8], 0f3F800000;
	atom.shared.add.f32 	%f821, [%r679+8], %f172;
	atom.shared.add.f32 	%f822, [%r680+8], %f201;
	atom.shared.add.f32 	%f823, [%r681+8], %f202;
	atom.shared.add.f32 	%f824, [%r682+8], %f203;
	add.s32 	%r933, %r933, 4;
	setp.eq.s32 	%p355, %r933, %r285;
	@%p355 bra 	$L__BB1_300;
	bra.uni 	$L__BB1_299;
$L__BB1_300:
	add.s32 	%r932, %r932, 1;
	setp.eq.s32 	%p375, %r932, %r351;
	@%p375 bra 	$L__BB1_346;
	bra.uni 	$L__BB1_286;
$L__BB1_301:
	setp.lt.s32 	%p356, %r930, %r929;
	@%p356 bra 	$L__BB1_300;
	setp.eq.s32 	%p357, %r287, 0;
	add.s32 	%r683, %r932, %r292;
	mul.lo.s32 	%r304, %r683, %r18;
	sub.f32 	%f825, %f197, %f199;
	mul.f32 	%f204, %f825, %f825;
	setp.ge.f32 	%p358, %f1292, %f231;
	setp.ge.f32 	%p359, %f1291, %f231;
	and.pred  	%p360, %p358, %p359;
	setp.lt.f32 	%p361, %f1292, %f230;
	and.pred  	%p362, %p361, %p360;
	setp.lt.f32 	%p363, %f1291, %f230;
	and.pred  	%p8, %p362, %p363;
	sub.f32 	%f826, %f1291, %f1292;
	mul.f32 	%f205, %f826, %f826;
	mov.u32 	%r935, %r929;
	@%p357 bra 	$L__BB1_311;
	add.s32 	%r684, %r304, %r929;
	shl.b32 	%r685, %r684, 2;
	mov.u32 	%r686, buffer;
	add.s32 	%r306, %r686, %r685;
	atom.shared.add.f32 	%f827, [%r306+-4], 0f3F800000;
	add.s32 	%r307, %r6, %r685;
	atom.shared.add.f32 	%f828, [%r307+-4], %f172;
	add.s32 	%r308, %r307, %r8;
	atom.shared.add.f32 	%f829, [%r308+-4], %f199;
	add.s32 	%r309, %r307, %r7;
	atom.shared.add.f32 	%f830, [%r309+-4], %f197;
	add.s32 	%r310, %r306, %r7;
	atom.shared.add.f32 	%f831, [%r310+-4], %f204;
	not.pred 	%p364, %p8;
	@%p364 bra 	$L__BB1_305;
	atom.shared.add.f32 	%f832, [%r306+-4], 0f3F800000;
	atom.shared.add.f32 	%f833, [%r307+-4], %f172;
	atom.shared.add.f32 	%f834, [%r308+-4], %f1292;
	atom.shared.add.f32 	%f835, [%r309+-4], %f1291;
	atom.shared.add.f32 	%f836, [%r310+-4], %f205;
$L__BB1_305:
	setp.eq.s32 	%p365, %r287, 1;
	mov.u32 	%r935, %r288;
	@%p365 bra 	$L__BB1_311;
	atom.shared.add.f32 	%f837, [%r306], 0f3F800000;
	atom.shared.add.f32 	%f838, [%r307], %f172;
	atom.shared.add.f32 	%f839, [%r308], %f199;
	atom.shared.add.f32 	%f840, [%r309], %f197;
	atom.shared.add.f32 	%f841, [%r310], %f204;
	@%p364 bra 	$L__BB1_308;
	atom.shared.add.f32 	%f842, [%r306], 0f3F800000;
	atom.shared.add.f32 	%f843, [%r307], %f172;
	atom.shared.add.f32 	%f844, [%r308], %f1292;
	atom.shared.add.f32 	%f845, [%r309], %f1291;
	atom.shared.add.f32 	%f846, [%r310], %f205;
$L__BB1_308:
	setp.eq.s32 	%p367, %r287, 2;
	mov.u32 	%r935, %r289;
	@%p367 bra 	$L__BB1_311;
	atom.shared.add.f32 	%f847, [%r306+4], 0f3F800000;
	atom.shared.add.f32 	%f848, [%r307+4], %f172;
	atom.shared.add.f32 	%f849, [%r308+4], %f199;
	atom.shared.add.f32 	%f850, [%r309+4], %f197;
	atom.shared.add.f32 	%f851, [%r310+4], %f204;
	mov.u32 	%r935, %r290;
	@%p364 bra 	$L__BB1_311;
	atom.shared.add.f32 	%f852, [%r306+4], 0f3F800000;
	atom.shared.add.f32 	%f853, [%r307+4], %f172;
	atom.shared.add.f32 	%f854, [%r308+4], %f1292;
	atom.shared.add.f32 	%f855, [%r309+4], %f1291;
	atom.shared.add.f32 	%f856, [%r310+4], %f205;
	mov.u32 	%r935, %r290;
$L__BB1_311:
	setp.lt.u32 	%p369, %r286, 3;
	@%p369 bra 	$L__BB1_300;
$L__BB1_312:
	add.s32 	%r687, %r304, %r935;
	shl.b32 	%r688, %r687, 2;
	mov.u32 	%r689, buffer;
	add.s32 	%r313, %r689, %r688;
	atom.shared.add.f32 	%f857, [%r313+-4], 0f3F800000;
	add.s32 	%r314, %r6, %r688;
	atom.shared.add.f32 	%f858, [%r314+-4], %f172;
	add.s32 	%r315, %r314, %r8;
	atom.shared.add.f32 	%f859, [%r315+-4], %f199;
	add.s32 	%r316, %r314, %r7;
	atom.shared.add.f32 	%f860, [%r316+-4], %f197;
	add.s32 	%r317, %r313, %r7;
	atom.shared.add.f32 	%f861, [%r317+-4], %f204;
	not.pred 	%p370, %p8;
	@%p370 bra 	$L__BB1_314;
	atom.shared.add.f32 	%f862, [%r313+-4], 0f3F800000;
	atom.shared.add.f32 	%f863, [%r314+-4], %f172;
	atom.shared.add.f32 	%f864, [%r315+-4], %f1292;
	atom.shared.add.f32 	%f865, [%r316+-4], %f1291;
	atom.shared.add.f32 	%f866, [%r317+-4], %f205;
$L__BB1_314:
	atom.shared.add.f32 	%f867, [%r313], 0f3F800000;
	atom.shared.add.f32 	%f868, [%r314], %f172;
	atom.shared.add.f32 	%f869, [%r315], %f199;
	atom.shared.add.f32 	%f870, [%r316], %f197;
	atom.shared.add.f32 	%f871, [%r317], %f204;
	@%p370 bra 	$L__BB1_316;
	atom.shared.add.f32 	%f872, [%r313], 0f3F800000;
	atom.shared.add.f32 	%f873, [%r314], %f172;
	atom.shared.add.f32 	%f874, [%r315], %f1292;
	atom.shared.add.f32 	%f875, [%r316], %f1291;
	atom.shared.add.f32 	%f876, [%r317], %f205;
$L__BB1_316:
	atom.shared.add.f32 	%f877, [%r313+4], 0f3F800000;
	atom.shared.add.f32 	%f878, [%r314+4], %f172;
	atom.shared.add.f32 	%f879, [%r315+4], %f199;
	atom.shared.add.f32 	%f880, [%r316+4], %f197;
	atom.shared.add.f32 	%f881, [%r317+4], %f204;
	@%p370 bra 	$L__BB1_318;
	atom.shared.add.f32 	%f882, [%r313+4], 0f3F800000;
	atom.shared.add.f32 	%f883, [%r314+4], %f172;
	atom.shared.add.f32 	%f884, [%r315+4], %f1292;
	atom.shared.add.f32 	%f885, [%r316+4], %f1291;
	atom.shared.add.f32 	%f886, [%r317+4], %f205;
$L__BB1_318:
	atom.shared.add.f32 	%f887, [%r313+8], 0f3F800000;
	atom.shared.add.f32 	%f888, [%r314+8], %f172;
	atom.shared.add.f32 	%f889, [%r315+8], %f199;
	atom.shared.add.f32 	%f890, [%r316+8], %f197;
	atom.shared.add.f32 	%f891, [%r317+8], %f204;
	@%p370 bra 	$L__BB1_320;
	atom.shared.add.f32 	%f892, [%r313+8], 0f3F800000;
	atom.shared.add.f32 	%f893, [%r314+8], %f172;
	atom.shared.add.f32 	%f894, [%r315+8], %f1292;
	atom.shared.add.f32 	%f895, [%r316+8], %f1291;
	atom.shared.add.f32 	%f896, [%r317+8], %f205;
$L__BB1_320:
	add.s32 	%r935, %r935, 4;
	setp.eq.s32 	%p374, %r935, %r285;
	@%p374 bra 	$L__BB1_300;
	bra.uni 	$L__BB1_312;
$L__BB1_321:
	mov.b32 	%r937, 0;
$L__BB1_322:
	mul.wide.u32 	%rd218, %r937, 4;
	add.s64 	%rd219, %rd4, %rd218;
	ld.global.u32 	%r320, [%rd219];
	not.pred 	%p376, %p7;
	@%p376 bra 	$L__BB1_325;
	mul.wide.u32 	%rd231, %r937, 4;
	add.s64 	%rd232, %rd3, %rd231;
	ld.global.u32 	%r699, [%rd232];
	add.s32 	%r700, %r699, -1;
	mul.lo.s32 	%r321, %r700, %r347;
	add.s32 	%r701, %r321, %r23;
	mul.wide.s32 	%rd233, %r701, 4;
	add.s64 	%rd234, %rd2, %rd233;
	ld.global.f32 	%f1287, [%rd234];
	add.s64 	%rd235, %rd1, %rd231;
	ld.global.u32 	%r702, [%rd235];
	add.s32 	%r703, %r702, -1;
	mul.lo.s32 	%r322, %r703, %r347;
	add.s32 	%r704, %r322, %r264;
	mul.wide.s32 	%rd236, %r704, 4;
	add.s64 	%rd237, %rd2, %rd236;
	ld.global.f32 	%f1289, [%rd237];
	setp.ne.s32 	%p378, %r320, 2;
	@%p378 bra 	$L__BB1_327;
	add.s32 	%r705, %r322, %r23;
	mul.wide.s32 	%rd238, %r705, 4;
	add.s64 	%rd239, %rd2, %rd238;
	ld.global.f32 	%f1292, [%rd239];
	add.s32 	%r706, %r321, %r264;
	mul.wide.s32 	%rd240, %r706, 4;
	add.s64 	%rd241, %rd2, %rd240;
	ld.global.f32 	%f1291, [%rd241];
	bra.uni 	$L__BB1_327;
$L__BB1_325:
	mul.wide.u32 	%rd220, %r937, 4;
	add.s64 	%rd221, %rd3, %rd220;
	ld.global.u32 	%r691, [%rd221];
	add.s32 	%r692, %r691, -1;
	mul.lo.s32 	%r323, %r692, %r347;
	add.s32 	%r693, %r323, %r264;
	mul.wide.s32 	%rd222, %r693, 4;
	add.s64 	%rd223, %rd2, %rd222;
	ld.global.f32 	%f1287, [%rd223];
	add.s64 	%rd224, %rd1, %rd220;
	ld.global.u32 	%r694, [%rd224];
	add.s32 	%r695, %r694, -1;
	mul.lo.s32 	%r324, %r695, %r347;
	add.s32 	%r696, %r324, %r23;
	mul.wide.s32 	%rd225, %r696, 4;
	add.s64 	%rd226, %rd2, %rd225;
	ld.global.f32 	%f1289, [%rd226];
	setp.ne.s32 	%p377, %r320, 2;
	@%p377 bra 	$L__BB1_327;
	add.s32 	%r697, %r324, %r264;
	mul.wide.s32 	%rd227, %r697, 4;
	add.s64 	%rd228, %rd2, %rd227;
	ld.global.f32 	%f1292, [%rd228];
	add.s32 	%r698, %r323, %r23;
	mul.wide.s32 	%rd229, %r698, 4;
	add.s64 	%rd230, %rd2, %rd229;
	ld.global.f32 	%f1291, [%rd230];
$L__BB1_327:
	setp.ge.f32 	%p379, %f1289, %f231;
	setp.ge.f32 	%p380, %f1287, %f231;
	and.pred  	%p381, %p379, %p380;
	setp.le.f32 	%p382, %f1289, %f230;
	and.pred  	%p383, %p382, %p381;
	setp.le.f32 	%p384, %f1287, %f230;
	and.pred  	%p385, %p383, %p384;
	setp.ne.s32 	%p386, %r320, 2;
	and.pred  	%p387, %p385, %p386;
	@%p387 bra 	$L__BB1_329;
	setp.ltu.f32 	%p388, %f1292, %f231;
	setp.ltu.f32 	%p389, %f1291, %f231;
	or.pred  	%p390, %p388, %p389;
	setp.gtu.f32 	%p391, %f1292, %f230;
	or.pred  	%p392, %p391, %p390;
	setp.gtu.f32 	%p393, %f1291, %f230;
	or.pred  	%p394, %p392, %p393;
	@%p394 bra 	$L__BB1_345;
$L__BB1_329:
	or.b32  	%r707, %r320, 4;
	setp.eq.s32 	%p395, %r707, 5;
	@%p395 bra 	$L__BB1_331;
	setp.lt.s32 	%p396, %r320, 9;
	@%p396 bra 	$L__BB1_338;
$L__BB1_331:
	setp.lt.s32 	%p405, %r930, %r929;
	@%p405 bra 	$L__BB1_345;
	setp.eq.s32 	%p406, %r287, 0;
	add.s32 	%r720, %r937, %r292;
	mul.lo.s32 	%r325, %r720, %r18;
	sub.f32 	%f936, %f1287, %f1289;
	mul.f32 	%f220, %f936, %f936;
	mov.u32 	%r938, %r929;
	@%p406 bra 	$L__BB1_336;
	setp.eq.s32 	%p407, %r287, 1;
	add.s32 	%r721, %r325, %r929;
	shl.b32 	%r722, %r721, 2;
	mov.u32 	%r723, buffer;
	add.s32 	%r326, %r723, %r722;
	atom.shared.add.f32 	%f937, [%r326+-4], 0f3F800000;
	add.s32 	%r327, %r6, %r722;
	atom.shared.add.f32 	%f938, [%r327+-4], %f172;
	add.s32 	%r328, %r327, %r8;
	atom.shared.add.f32 	%f939, [%r328+-4], %f1289;
	add.s32 	%r329, %r327, %r7;
	atom.shared.add.f32 	%f940, [%r329+-4], %f1287;
	add.s32 	%r330, %r326, %r7;
	atom.shared.add.f32 	%f941, [%r330+-4], %f220;
	mov.u32 	%r938, %r288;
	@%p407 bra 	$L__BB1_336;
	setp.eq.s32 	%p408, %r287, 2;
	atom.shared.add.f32 	%f942, [%r326], 0f3F800000;
	atom.shared.add.f32 	%f943, [%r327], %f172;
	atom.shared.add.f32 	%f944, [%r328], %f1289;
	atom.shared.add.f32 	%f945, [%r329], %f1287;
	atom.shared.add.f32 	%f946, [%r330], %f220;
	mov.u32 	%r938, %r289;
	@%p408 bra 	$L__BB1_336;
	atom.shared.add.f32 	%f947, [%r326+4], 0f3F800000;
	atom.shared.add.f32 	%f948, [%r327+4], %f172;
	atom.shared.add.f32 	%f949, [%r328+4], %f1289;
	atom.shared.add.f32 	%f950, [%r329+4], %f1287;
	atom.shared.add.f32 	%f951, [%r330+4], %f220;
	mov.u32 	%r938, %r290;
$L__BB1_336:
	setp.lt.u32 	%p409, %r286, 3;
	@%p409 bra 	$L__BB1_345;
$L__BB1_337:
	add.s32 	%r724, %r325, %r938;
	shl.b32 	%r725, %r724, 2;
	mov.u32 	%r726, buffer;
	add.s32 	%r727, %r726, %r725;
	atom.shared.add.f32 	%f952, [%r727+-4], 0f3F800000;
	add.s32 	%r728, %r6, %r725;
	atom.shared.add.f32 	%f953, [%r728+-4], %f172;
	add.s32 	%r729, %r728, %r8;
	atom.shared.add.f32 	%f954, [%r729+-4], %f1289;
	add.s32 	%r730, %r728, %r7;
	atom.shared.add.f32 	%f955, [%r730+-4], %f1287;
	add.s32 	%r731, %r727, %r7;
	atom.shared.add.f32 	%f956, [%r731+-4], %f220;
	atom.shared.add.f32 	%f957, [%r727], 0f3F800000;
	atom.shared.add.f32 	%f958, [%r728], %f172;
	atom.shared.add.f32 	%f959, [%r729], %f1289;
	atom.shared.add.f32 	%f960, [%r730], %f1287;
	atom.shared.add.f32 	%f961, [%r731], %f220;
	atom.shared.add.f32 	%f962, [%r727+4], 0f3F800000;
	atom.shared.add.f32 	%f963, [%r728+4], %f172;
	atom.shared.add.f32 	%f964, [%r729+4], %f1289;
	atom.shared.add.f32 	%f965, [%r730+4], %f1287;
	atom.shared.add.f32 	%f966, [%r731+4], %f220;
	atom.shared.add.f32 	%f967, [%r727+8], 0f3F800000;
	atom.shared.add.f32 	%f968, [%r728+8], %f172;
	atom.shared.add.f32 	%f969, [%r729+8], %f1289;
	atom.shared.add.f32 	%f970, [%r730+8], %f1287;
	atom.shared.add.f32 	%f971, [%r731+8], %f220;
	add.s32 	%r938, %r938, 4;
	setp.eq.s32 	%p410, %r938, %r285;
	@%p410 bra 	$L__BB1_345;
	bra.uni 	$L__BB1_337;
$L__BB1_338:
	setp.lt.s32 	%p398, %r930, %r929;
	or.pred  	%p399, %p386, %p398;
	@%p399 bra 	$L__BB1_345;
	setp.eq.s32 	%p400, %r287, 0;
	add.s32 	%r708, %r937, %r292;
	mul.lo.s32 	%r334, %r708, %r18;
	add.f32 	%f897, %f1289, %f1292;
	mul.f32 	%f221, %f897, 0f3F000000;
	add.f32 	%f898, %f1287, %f1291;
	mul.f32 	%f222, %f898, 0f3F000000;
	sub.f32 	%f899, %f1291, %f1287;
	sub.f32 	%f900, %f1289, %f1292;
	mul.f32 	%f223, %f899, %f900;
	mov.u32 	%r940, %r929;
	@%p400 bra 	$L__BB1_343;
	setp.eq.s32 	%p401, %r287, 1;
	add.s32 	%r709, %r334, %r929;
	shl.b32 	%r710, %r709, 2;
	mov.u32 	%r711, buffer;
	add.s32 	%r335, %r711, %r710;
	atom.shared.add.f32 	%f901, [%r335+-4], 0f3F800000;
	add.s32 	%r336, %r6, %r710;
	atom.shared.add.f32 	%f902, [%r336+-4], %f172;
	add.s32 	%r337, %r336, %r8;
	atom.shared.add.f32 	%f903, [%r337+-4], %f221;
	add.s32 	%r338, %r336, %r7;
	atom.shared.add.f32 	%f904, [%r338+-4], %f222;
	add.s32 	%r339, %r335, %r7;
	atom.shared.add.f32 	%f905, [%r339+-4], %f223;
	mov.u32 	%r940, %r288;
	@%p401 bra 	$L__BB1_343;
	setp.eq.s32 	%p402, %r287, 2;
	atom.shared.add.f32 	%f906, [%r335], 0f3F800000;
	atom.shared.add.f32 	%f907, [%r336], %f172;
	atom.shared.add.f32 	%f908, [%r337], %f221;
	atom.shared.add.f32 	%f909, [%r338], %f222;
	atom.shared.add.f32 	%f910, [%r339], %f223;
	mov.u32 	%r940, %r289;
	@%p402 bra 	$L__BB1_343;
	atom.shared.add.f32 	%f911, [%r335+4], 0f3F800000;
	atom.shared.add.f32 	%f912, [%r336+4], %f172;
	atom.shared.add.f32 	%f913, [%r337+4], %f221;
	atom.shared.add.f32 	%f914, [%r338+4], %f222;
	atom.shared.add.f32 	%f915, [%r339+4], %f223;
	mov.u32 	%r940, %r290;
$L__BB1_343:
	setp.lt.u32 	%p403, %r286, 3;
	@%p403 bra 	$L__BB1_345;
$L__BB1_344:
	add.s32 	%r712, %r334, %r940;
	shl.b32 	%r713, %r712, 2;
	mov.u32 	%r714, buffer;
	add.s32 	%r715, %r714, %r713;
	atom.shared.add.f32 	%f916, [%r715+-4], 0f3F800000;
	add.s32 	%r716, %r6, %r713;
	atom.shared.add.f32 	%f917, [%r716+-4], %f172;
	add.s32 	%r717, %r716, %r8;
	atom.shared.add.f32 	%f918, [%r717+-4], %f221;
	add.s32 	%r718, %r716, %r7;
	atom.shared.add.f32 	%f919, [%r718+-4], %f222;
	add.s32 	%r719, %r715, %r7;
	atom.shared.add.f32 	%f920, [%r719+-4], %f223;
	atom.shared.add.f32 	%f921, [%r715], 0f3F800000;
	atom.shared.add.f32 	%f922, [%r716], %f172;
	atom.shared.add.f32 	%f923, [%r717], %f221;
	atom.shared.add.f32 	%f924, [%r718], %f222;
	atom.shared.add.f32 	%f925, [%r719], %f223;
	atom.shared.add.f32 	%f926, [%r715+4], 0f3F800000;
	atom.shared.add.f32 	%f927, [%r716+4], %f172;
	atom.shared.add.f32 	%f928, [%r717+4], %f221;
	atom.shared.add.f32 	%f929, [%r718+4], %f222;
	atom.shared.add.f32 	%f930, [%r719+4], %f223;
	atom.shared.add.f32 	%f931, [%r715+8], 0f3F800000;
	atom.shared.add.f32 	%f932, [%r716+8], %f172;
	atom.shared.add.f32 	%f933, [%r717+8], %f221;
	atom.shared.add.f32 	%f934, [%r718+8], %f222;
	atom.shared.add.f32 	%f935, [%r719+8], %f223;
	add.s32 	%r940, %r940, 4;
	setp.ne.s32 	%p404, %r940, %r285;
	@%p404 bra 	$L__BB1_344;
$L__BB1_345:
	add.s32 	%r937, %r937, 1;
	setp.ne.s32 	%p411, %r937, %r351;
	@%p411 bra 	$L__BB1_322;
$L__BB1_346:
	add.s32 	%r931, %r931, 1;
	setp.ne.s32 	%p412, %r931, %r350;
	@%p412 bra 	$L__BB1_274;
$L__BB1_347:
	add.s32 	%r856, %r856, %r352;
	setp.lt.s32 	%p548, %r856, %r4;
	@%p548 bra 	$L__BB1_11;
$L__BB1_348:
	add.s32 	%r855, %r855, %r352;
	setp.lt.s32 	%p549, %r855, %r4;
	@%p549 bra 	$L__BB1_9;
$L__BB1_349:
	setp.ge.s32 	%p550, %r3, %r349;
	bar.sync 	0;
	@%p550 bra 	$L__BB1_351;
	ld.param.u64 	%rd322, [_Z15variogramKerneliiiiPfS_S_fiffiPdS0_S0_S0_S0_fffiiS_S_S_S_S_S_S_S_S_PiS1_S1_S_i_param_12];
	cvta.to.global.u64 	%rd311, %rd322;
	mul.wide.u32 	%rd312, %r3, 8;
	add.s64 	%rd313, %rd311, %rd312;
	shl.b32 	%r844, %r3, 2;
	mov.u32 	%r845, buffer;
	add.s32 	%r846, %r845, %r844;
	ld.shared.f32 	%f1220, [%r846];
	cvt.f64.f32 	%fd1, %f1220;
	atom.global.add.f64 	%fd2, [%rd313], %fd1;
	cvta.to.global.u64 	%rd314, %rd27;
	add.s64 	%rd315, %rd314, %rd312;
	add.s32 	%r847, %r6, %r844;
	ld.shared.f32 	%f1221, [%r847];
	cvt.f64.f32 	%fd3, %f1221;
	atom.global.add.f64 	%fd4, [%rd315], %fd3;
	cvta.to.global.u64 	%rd316, %rd30;
	add.s64 	%rd317, %rd316, %rd312;
	add.s32 	%r848, %r847, %r8;
	ld.shared.f32 	%f1222, [%r848];
	cvt.f64.f32 	%fd5, %f1222;
	atom.global.add.f64 	%fd6, [%rd317], %fd5;
	cvta.to.global.u64 	%rd318, %rd29;
	add.s64 	%rd319, %rd318, %rd312;
	add.s32 	%r849, %r847, %r7;
	ld.shared.f32 	%f1223, [%r849];
	cvt.f64.f32 	%fd7, %f1223;
	atom.global.add.f64 	%fd8, [%rd319], %fd7;
	cvta.to.global.u64 	%rd320, %rd28;
	add.s64 	%rd321, %rd320, %rd312;
	add.s32 	%r850, %r846, %r7;
	ld.shared.f32 	%f1224, [%r850];
	cvt.f64.f32 	%fd9, %f1224;
	atom.global.add.f64 	%fd10, [%rd321], %fd9;
$L__BB1_351:
	ret;

}


// ===== COMPILED SASS (sm_100) =====

	.target	sm_100

	.elftype	@"ET_EXEC"


//--------------------- .note.nv.tkinfo           --------------------------
	.section	.note.nv.tkinfo,"",@"SHT_NOTE"
	.sectionflags	@"SHF_NOTE_NV_TKINFO"
	.tkinfo
        /*0018*/ 	.word	0x00000002
        /*0030*/ 	.string	""
        /*0030*/ 	.string	"ptxas"
        /*0030*/ 	.string	"Cuda compilation tools, release 13.0, V13.0.88"
        /*0030*/ 	.string	"Build cuda_13.0.r13.0/compiler.36424714_0"
        /*0030*/ 	.string	"-arch sm_100 -m 64 "



//--------------------- .note.nv.cuinfo           --------------------------
	.section	.note.nv.cuinfo,"",@"SHT_NOTE"
	.sectionflags	@"SHF_NOTE_NV_CUINFO"
        /*0018*/ 	.short	0x0002
        /*001a*/ 	.short	0x0064
        /*001c*/ 	.short	0x0082
	.zero		2


//--------------------- .nv.info                  --------------------------
	.section	.nv.info,"",@"SHT_CUDA_INFO"
	.align	4


	//----- nvinfo : EIATTR_REGCOUNT
	.align		4
        /*0000*/ 	.byte	0x04, 0x2f
        /*0002*/ 	.short	(.L_1 - .L_0)
	.align		4
.L_0:
        /*0004*/ 	.word	index@(_Z30variogramKernelMemoryOptimizediiiiPfS_S_fiffiPdS0_S0_S0_S0_fffiiS_S_S_S_S_S_S_S_S_PiS1_S1_S_ii)
        /*0008*/ 	.word	0x00000048


	//----- nvinfo : EIATTR_FRAME_SIZE
	.align		4
.L_1:
        /*000c*/ 	.byte	0x04, 0x11
        /*000e*/ 	.short	(.L_3 - .L_2)
	.align		4
.L_2:
        /*0010*/ 	.word	index@($__internal_3_$__cuda_sm3x_div_rn_noftz_f32_slowpath)
        /*0014*/ 	.word	0x00000000


	//----- nvinfo : EIATTR_FRAME_SIZE
	.align		4
.L_3:
        /*0018*/ 	.byte	0x04, 0x11
        /*001a*/ 	.short	(.L_5 - .L_4)
	.align		4
.L_4:
        /*001c*/ 	.word	index@($__internal_2_$__cuda_sm20_sqrt_rn_f32_slowpath)
        /*0020*/ 	.word	0x00000000


	//----- nvinfo : EIATTR_FRAME_SIZE
	.align		4
.L_5:
        /*0024*/ 	.byte	0x04, 0x11
        /*0026*/ 	.short	(.L_7 - .L_6)
	.align		4
.L_6:
        /*0028*/ 	.word	index@(_Z30variogramKernelMemoryOptimizediiiiPfS_S_fiffiPdS0_S0_S0_S0_fffiiS_S_S_S_S_S_S_S_S_PiS1_S1_S_ii)
        /*002c*/ 	.word	0x00000000


	//----- nvinfo : EIATTR_REGCOUNT
	.align		4
.L_7:
        /*0030*/ 	.byte	0x04, 0x2f
        /*0032*/ 	.short	(.L_9 - .L_8)
	.align		4
.L_8:
        /*0034*/ 	.word	index@(_Z15variogramKerneliiiiPfS_S_fiffiPdS0_S0_S0_S0_fffiiS_S_S_S_S_S_S_S_S_PiS1_S1_S_i)
        /*0038*/ 	.word	0x00000046


	//----- nvinfo : EIATTR_FRAME_SIZE
	.align		4
.L_9:
        /*003c*/ 	.byte	0x04, 0x11
        /*003e*/ 	.short	(.L_11 - .L_10)
	.align		4
.L_10:
        /*0040*/ 	.word	index@($__internal_1_$__cuda_sm3x_div_rn_noftz_f32_slowpath)
        /*0044*/ 	.word	0x00000000


	//----- nvinfo : EIATTR_FRAME_SIZE
	.align		4
.L_11:
        /*0048*/ 	.byte	0x04, 0x11
        /*004a*/ 	.short	(.L_13 - .L_12)
	.align		4
.L_12:
        /*004c*/ 	.word	index@($__internal_0_$__cuda_sm20_sqrt_rn_f32_slowpath)
        /*0050*/ 	.word	0x00000000


	//----- nvinfo : EIATTR_FRAME_SIZE
	.align		4
.L_13:
        /*0054*/ 	.byte	0x04, 0x11
        /*0056*/ 	.short	(.L_15 - .L_14)
	.align		4
.L_14:
        /*0058*/ 	.word	index@(_Z15variogramKerneliiiiPfS_S_fiffiPdS0_S0_S0_S0_fffiiS_S_S_S_S_S_S_S_S_PiS1_S1_S_i)
        /*005c*/ 	.word	0x00000000


	//----- nvinfo : EIATTR_MIN_STACK_SIZE
	.align		4
.L_15:
        /*0060*/ 	.byte	0x04, 0x12
        /*0062*/ 	.short	(.L_17 - .L_16)
	.align		4
.L_16:
        /*0064*/ 	.word	index@(_Z15variogramKerneliiiiPfS_S_fiffiPdS0_S0_S0_S0_fffiiS_S_S_S_S_S_S_S_S_PiS1_S1_S_i)
        /*0068*/ 	.word	0x00000000


	//----- nvinfo : EIATTR_MIN_STACK_SIZE
	.align		4
.L_17:
        /*006c*/ 	.byte	0x04, 0x12
        /*006e*/ 	.short	(.L_19 - .L_18)
	.align		4
.L_18:
        /*0070*/ 	.word	index@(_Z30variogramKernelMemoryOptimizediiiiPfS_S_fiffiPdS0_S0_S0_S0_fffiiS_S_S_S_S_S_S_S_S_PiS1_S1_S_ii)
        /*0074*/ 	.word	0x00000000
.L_19:


//--------------------- .nv.compat                --------------------------
	.section	.nv.compat,"",@"SHT_CUDA_COMPAT_INFO"
	.align	4
        /*0000*/ 	.byte	0x02, 0x09, 0x00, 0x00, 0x02, 0x02, 0x01, 0x00, 0x02, 0x05, 0x05, 0x00, 0x03, 0x07, 0x01, 0x01
        /*0010*/ 	.byte	0x02, 0x03, 0x00, 0x00, 0x02, 0x06, 0x01, 0x00, 0x04, 0x0b, 0x08, 0x00, 0x01, 0x00, 0x00, 0x00
        /*0020*/ 	.byte	0x00, 0x00, 0x00, 0x00


//--------------------- .nv.info._Z15variogramKerneliiiiPfS_S_fiffiPdS0_S0_S0_S0_fffiiS_S_S_S_S_S_S_S_S_PiS1_S1_S_i --------------------------
	.section	.nv.info._Z15variogramKerneliiiiPfS_S_fiffiPdS0_S0_S0_S0_fffiiS_S_S_S_S_S_S_S_S_PiS1_S1_S_i,"",@"SHT_CUDA_INFO"
	.sectionflags	@""
	.align	4


	//----- nvinfo : EIATTR_CUDA_API_VERSION
	.align		4
        /*0000*/ 	.byte	0x04, 0x37
        /*0002*/ 	.short	(.L_21 - .L_20)
.L_20:
        /*0004*/ 	.word	0x00000082


	//----- nvinfo : EIATTR_KPARAM_INFO
	.align		4
.L_21:
        /*0008*/ 	.byte	0x04, 0x17
        /*000a*/ 	.short	(.L_23 - .L_22)
.L_22:
        /*000c*/ 	.word	0x00000000
        /*0010*/ 	.short	0x0023
        /*0012*/ 	.short	0x00e8
        /*0014*/ 	.byte	0x00, 0xf0, 0x11, 0x00


	//----- nvinfo : EIATTR_KPARAM_INFO
	.align		4
.L_23:
        /*0018*/ 	.byte	0x04, 0x17
        /*001a*/ 	.short	(.L_25 - .L_24)
.L_24:
        /*001c*/ 	.word	0x00000000
        /*0020*/ 	.short	0x0022
        /*0022*/ 	.short	0x00e0
        /*0024*/ 	.byte	0x00, 0xf5, 0x21, 0x00


	//----- nvinfo : EIATTR_KPARAM_INFO
	.align		4
.L_25:
        /*0028*/ 	.byte	0x04, 0x17
        /*002a*/ 	.short	(.L_27 - .L_26)
.L_26:
        /*002c*/ 	.word	0x00000000
        /*0030*/ 	.short	0x0021
        /*0032*/ 	.short	0x00d8
        /*0034*/ 	.byte	0x00, 0xf5, 0x21, 0x00


	//----- nvinfo : EIATTR_KPARAM_INFO
	.align		4
.L_27:
        /*0038*/ 	.byte	0x04, 0x17
        /*003a*/ 	.short	(.L_29 - .L_28)
.L_28:
        /*003c*/ 	.word	0x00000000
        /*0040*/ 	.short	0x0020
        /*0042*/ 	.short	0x00d0
        /*0044*/ 	.byte	0x00, 0xf5, 0x21, 0x00


	//----- nvinfo : EIATTR_KPARAM_INFO
	.align		4
.L_29:
        /*0048*/ 	.byte	0x04, 0x17
        /*004a*/ 	.short	(.L_31 - .L_30)
.L_30:
        /*004c*/ 	.word	0x00000000
        /*0050*/ 	.short	0x001f
        /*0052*/ 	.short	0x00c8
        /*0054*/ 	.byte	0x00, 0xf5, 0x21, 0x00


	//----- nvinfo : EIATTR_KPARAM_INFO
	.align		4
.L_31:
        /*0058*/ 	.byte	0x04, 0x17
        /*005a*/ 	.short	(.L_33 - .L_32)
.L_32:
        /*005c*/ 	.word	0x00000000
        /*0060*/ 	.short	0x001e
        /*0062*/ 	.short	0x00c0
        /*0064*/ 	.byte	0x00, 0xf5, 0x21, 0x00


	//----- nvinfo : EIATTR_KPARAM_INFO
	.align		4
.L_33:
        /*0068*/ 	.byte	0x04, 0x17
        /*006a*/ 	.short	(.L_35 - .L_34)
.L_34:
        /*006c*/ 	.word	0x00000000
        /*0070*/ 	.short	0x001d
        /*0072*/ 	.short	0x00b8
        /*0074*/ 	.byte	0x00, 0xf5, 0x21, 0x00


	//----- nvinfo : EIATTR_KPARAM_INFO
	.align		4
.L_35:
        /*0078*/ 	.byte	0x04, 0x17
        /*007a*/ 	.short	(.L_37 - .L_36)
.L_36:
        /*007c*/ 	.word	0x00000000
        /*0080*/ 	.short	0x001c
        /*0082*/ 	.short	0x00b0
        /*0084*/ 	.byte	0x00, 0xf5, 0x21, 0x00


	//----- nvinfo : EIATTR_KPARAM_INFO
	.align		4
.L_37:
        /*0088*/ 	.byte	0x04, 0x17
        /*008a*/ 	.short	(.L_39 - .L_38)
.L_38:
        /*008c*/ 	.word	0x00000000
        /*0090*/ 	.short	0x001b
        /*0092*/ 	.short	0x00a8
        /*0094*/ 	.byte	0x00, 0xf5, 0x21, 0x00


	//----- nvinfo : EIATTR_KPARAM_INFO
	.align		4
.L_39:
        /*0098*/ 	.byte	0x04, 0x17
        /*009a*/ 	.short	(.L_41 - .L_40)
.L_40:
        /*009c*/ 	.word	0x00000000
        /*00a0*/ 	.short	0x001a
        /*00a2*/ 	.short	0x00a0
        /*00a4*/ 	.byte	0x00, 0xf5, 0x21, 0x00


	//----- nvinfo : EIATTR_KPARAM_INFO
	.align		4
.L_41:
        /*00a8*/ 	.byte	0x04, 0x17
        /*00aa*/ 	.short	(.L_43 - .L_42)
.L_42:
        /*00ac*/ 	.word	0x00000000
        /*00b0*/ 	.short	0x0019
        /*00b2*/ 	.short	0x0098
        /*00b4*/ 	.byte	0x00, 0xf5, 0x21, 0x00


	//----- nvinfo : EIATTR_KPARAM_INFO
	.align		4
.L_43:
        /*00b8*/ 	.byte	0x04, 0x17
        /*00ba*/ 	.short	(.L_45 - .L_44)
.L_44:
        /*00bc*/ 	.word	0x00000000
        /*00c0*/ 	.short	0x0018
        /*00c2*/ 	.short	0x0090
        /*00c4*/ 	.byte	0x00, 0xf5, 0x21, 0x00


	//----- nvinfo : EIATTR_KPARAM_INFO
	.align		4
.L_45:
        /*00c8*/ 	.byte	0x04, 0x17
        /*00ca*/ 	.short	(.L_47 - .L_46)
.L_46:
        /*00cc*/ 	.word	0x00000000
        /*00d0*/ 	.short	0x0017
        /*00d2*/ 	.short	0x0088
        /*00d4*/ 	.byte	0x00, 0xf5, 0x21, 0x00


	//----- nvinfo : EIATTR_KPARAM_INFO
	.align		4
.L_47:
        /*00d8*/ 	.byte	0x04, 0x17
        /*00da*/ 	.short	(.L_49 - .L_48)
.L_48:
        /*00dc*/ 	.word	0x00000000
        /*00e0*/ 	.short	0x0016
        /*00e2*/ 	.short	0x0080
        /*00e4*/ 	.byte	0x00, 0xf5, 0x21, 0x00


	//----- nvinfo : EIATTR_KPARAM_INFO
	.align		4
.L_49:
        /*00e8*/ 	.byte	0x04, 0x17
        /*00ea*/ 	.short	(.L_51 - .L_50)
.L_50:
        /*00ec*/ 	.word	0x00000000
        /*00f0*/ 	.short	0x0015
        /*00f2*/ 	.short	0x0078
        /*00f4*/ 	.byte	0x00, 0xf0, 0x11, 0x00


	//----- nvinfo : EIATTR_KPARAM_INFO
	.align		4
.L_51:
        /*00f8*/ 	.byte	0x04, 0x17
        /*00fa*/ 	.short	(.L_53 - .L_52)
.L_52:
        /*00fc*/ 	.word	0x00000000
        /*0100*/ 	.short	0x0014
        /*0102*/ 	.short	0x0074
        /*0104*/ 	.byte	0x00, 0xf0, 0x11, 0x00


	//----- nvinfo : EIATTR_KPARAM_INFO
	.align		4
.L_53:
        /*0108*/ 	.byte	0x04, 0x17
        /*010a*/ 	.short	(.L_55 - .L_54)
.L_54:
        /*010c*/ 	.word	0x00000000
        /*0110*/ 	.short	0x0013
        /*0112*/ 	.short	0x0070
        /*0114*/ 	.byte	0x00, 0xf0, 0x11, 0x00


	//----- nvinfo : EIATTR_KPARAM_INFO
	.align		4
.L_55:
        /*0118*/ 	.byte	0x04, 0x17
        /*011a*/ 	.short	(.L_57 - .L_56)
.L_56:
        /*011c*/ 	.word	0x00000000
        /*0120*/ 	.short	0x0012
        /*0122*/ 	.short	0x006c
        /*0124*/ 	.byte	0x00, 0xf0, 0x11, 0x00


	//----- nvinfo : EIATTR_KPARAM_INFO
	.align		4
.L_57:
        /*0128*/ 	.byte	0x04, 0x17
        /*012a*/ 	.short	(.L_59 - .L_58)
.L_58:
        /*012c*/ 	.word	0x00000000
        /*0130*/ 	.short	0x0011
        /*0132*/ 	.short	0x0068
        /*0134*/ 	.byte	0x00, 0xf0, 0x11, 0x00


	//----- nvinfo : EIATTR_KPARAM_INFO
	.align		4
.L_59:
        /*0138*/ 	.byte	0x04, 0x17
        /*013a*/ 	.short	(.L_61 - .L_60)
.L_60:
        /*013c*/ 	.word	0x00000000
        /*0140*/ 	.short	0x0010
        /*0142*/ 	.short	0x0060
        /*0144*/ 	.byte	0x00, 0xf5, 0x21, 0x00


	//----- nvinfo : EIATTR_KPARAM_INFO
	.align		4
.L_61:
        /*0148*/ 	.byte	0x04, 0x17
        /*014a*/ 	.short	(.L_63 - .L_62)
.L_62:
        /*014c*/ 	.word	0x00000000
        /*0150*/ 	.short	0x000f
        /*0152*/ 	.short	0x0058
        /*0154*/ 	.byte	0x00, 0xf5, 0x21, 0x00


	//----- nvinfo : EIATTR_KPARAM_INFO
	.align		4
.L_63:
        /*0158*/ 	.byte	0x04, 0x17
        /*015a*/ 	.short	(.L_65 - .L_64)
.L_64:
        /*015c*/ 	.word	0x00000000
        /*0160*/ 	.short	0x000e
        /*0162*/ 	.short	0x0050
        /*0164*/ 	.byte	0x00, 0xf5, 0x21, 0x00


	//----- nvinfo : EIATTR_KPARAM_INFO
	.align		4
.L_65:
        /*0168*/ 	.byte	0x04, 0x17
        /*016a*/ 	.short	(.L_67 - .L_66)
.L_66:
        /*016c*/ 	.word	0x00000000
        /*0170*/ 	.short	0x000d
        /*0172*/ 	.short	0x0048
        /*0174*/ 	.byte	0x00, 0xf5, 0x21, 0x00


	//----- nvinfo : EIATTR_KPARAM_INFO
	.align		4
.L_67:
        /*0178*/ 	.byte	0x04, 0x17
        /*017a*/ 	.short	(.L_69 - .L_68)
.L_68:
        /*017c*/ 	.word	0x00000000
        /*0180*/ 	.short	0x000c
        /*0182*/ 	.short	0x0040
        /*0184*/ 	.byte	0x00, 0xf5, 0x21, 0x00


	//----- nvinfo : EIATTR_KPARAM_INFO
	.align		4
.L_69:
        /*0188*/ 	.byte	0x04, 0x17
        /*018a*/ 	.short	(.L_71 - .L_70)
.L_70:
        /*018c*/ 	.word	0x00000000
        /*0190*/ 	.short	0x000b
        /*0192*/ 	.short	0x0038
        /*0194*/ 	.byte	0x00, 0xf0, 0x11, 0x00


	//----- nvinfo : EIATTR_KPARAM_INFO
	.align		4
.L_71:
        /*0198*/ 	.byte	0x04, 0x17
        /*019a*/ 	.short	(.L_73 - .L_72)
.L_72:
        /*019c*/ 	.word	0x00000000
        /*01a0*/ 	.short	0x000a
        /*01a2*/ 	.short	0x0034
        /*01a4*/ 	.byte	0x00, 0xf0, 0x11, 0x00


	//----- nvinfo : EIATTR_KPARAM_INFO
	.align		4
.L_73:
        /*01a8*/ 	.byte	0x04, 0x17
        /*01aa*/ 	.short	(.L_75 - .L_74)
.L_74:
        /*01ac*/ 	.word	0x00000000
        /*01b0*/ 	.short	0x0009
        /*01b2*/ 	.short	0x0030
        /*01b4*/ 	.byte	0x00, 0xf0, 0x11, 0x00


	//----- nvinfo : EIATTR_KPARAM_INFO
	.align		4
.L_75:
        /*01b8*/ 	.byte	0x04, 0x17
        /*01ba*/ 	.short	(.L_77 - .L_76)
.L_76:
        /*01bc*/ 	.word	0x00000000
        /*01c0*/ 	.short	0x0008
        /*01c2*/ 	.short	0x002c
        /*01c4*/ 	.byte	0x00, 0xf0, 0x11, 0x00


	//----- nvinfo : EIATTR_KPARAM_INFO
	.align		4
.L_77:
        /*01c8*/ 	.byte	0x04, 0x17
        /*01ca*/ 	.short	(.L_79 - .L_78)
.L_78:
        /*01cc*/ 	.word	0x00000000
        /*01d0*/ 	.short	0x0007
        /*01d2*/ 	.short	0x0028
        /*01d4*/ 	.byte	0x00, 0xf0, 0x11, 0x00


	//----- nvinfo : EIATTR_KPARAM_INFO
	.align		4
.L_79:
        /*01d8*/ 	.byte	0x04, 0x17
        /*01da*/ 	.short	(.L_81 - .L_80)
.L_80:
        /*01dc*/ 	.word	0x00000000
        /*01e0*/ 	.short	0x0006
        /*01e2*/ 	.short	0x0020
        /*01e4*/ 	.byte	0x00, 0xf5, 0x21, 0x00


	//----- nvinfo : EIATTR_KPARAM_INFO
	.align		4
.L_81:
        /*01e8*/ 	.byte	0x04, 0x17
        /*01ea*/ 	.short	(.L_83 - .L_82)
.L_82:
        /*01ec*/ 	.word	0x00000000
        /*01f0*/ 	.short	0x0005
        /*01f2*/ 	.short	0x0018
        /*01f4*/ 	.byte	0x00, 0xf5, 0x21, 0x00


	//----- nvinfo : EIATTR_KPARAM_INFO
	.align		4
.L_83:
        /*01f8*/ 	.byte	0x04, 0x17
        /*01fa*/ 	.short	(.L_85 - .L_84)
.L_84:
        /*01fc*/ 	.word	0x00000000
        /*0200*/ 	.short	0x0004
        /*0202*/ 	.short	0x0010
        /*0204*/ 	.byte	0x00, 0xf5, 0x21, 0x00


	//----- nvinfo : EIATTR_KPARAM_INFO
	.align		4
.L_85:
        /*0208*/ 	.byte	0x04, 0x17
        /*020a*/ 	.short	(.L_87 - .L_86)
.L_86:
        /*020c*/ 	.word	0x00000000
        /*0210*/ 	.short	0x0003
        /*0212*/ 	.short	0x000c
        /*0214*/ 	.byte	0x00, 0xf0, 0x11, 0x00


	//----- nvinfo : EIATTR_KPARAM_INFO
	.align		4
.L_87:
        /*0218*/ 	.byte	0x04, 0x17
        /*021a*/ 	.short	(.L_89 - .L_88)
.L_88:
        /*021c*/ 	.word	0x00000000
        /*0220*/ 	.short	0x0002
        /*0222*/ 	.short	0x0008
        /*0224*/ 	.byte	0x00, 0xf0, 0x11, 0x00


	//----- nvinfo : EIATTR_KPARAM_INFO
	.align		4
.L_89:
        /*0228*/ 	.byte	0x04, 0x17
        /*022a*/ 	.short	(.L_91 - .L_90)
.L_90:
        /*022c*/ 	.word	0x00000000
        /*0230*/ 	.short	0x0001
        /*0232*/ 	.short	0x0004
        /*0234*/ 	.byte	0x00, 0xf0, 0x11, 0x00


	//----- nvinfo : EIATTR_KPARAM_INFO
	.align		4
.L_91:
        /*0238*/ 	.byte	0x04, 0x17
        /*023a*/ 	.short	(.L_93 - .L_92)
.L_92:
        /*023c*/ 	.word	0x00000000
        /*0240*/ 	.short	0x0000
        /*0242*/ 	.short	0x0000
        /*0244*/ 	.byte	0x00, 0xf0, 0x11, 0x00


	//----- nvinfo : EIATTR_SPARSE_MMA_MASK
	.align		4
.L_93:
        /*0248*/ 	.byte	0x03, 0x50
        /*024a*/ 	.short	0x0000


	//----- nvinfo : EIATTR_MAXREG_COUNT
	.align		4
        /*024c*/ 	.byte	0x03, 0x1b
        /*024e*/ 	.short	0x00ff


	//----- nvinfo : EIATTR_NUM_BARRIERS
	.align		4
        /*0250*/ 	.byte	0x02, 0x4c
        /*0252*/ 	.byte	0x01
	.zero		1


	//----- nvinfo : EIATTR_MERCURY_ISA_VERSION
	.align		4
        /*0254*/ 	.byte	0x03, 0x5f
        /*0256*/ 	.short	0x0101


	//----- nvinfo : EIATTR_VRC_CTA_INIT_COUNT
	.align		4
        /*0258*/ 	.byte	0x02, 0x4a
	.zero		1
	.zero		1


	//----- nvinfo : EIATTR_EXIT_INSTR_OFFSETS
	.align		4
        /*025c*/ 	.byte	0x04, 0x1c
        /*025e*/ 	.short	(.L_95 - .L_94)


	//   ....[0]....
.L_94:
        /*0260*/ 	.word	0x0001eac0


	//   ....[1]....
        /*0264*/ 	.word	0x0001ece0


	//----- nvinfo : EIATTR_CRS_STACK_SIZE
	.align		4
.L_95:
        /*0268*/ 	.byte	0x04, 0x1e
        /*026a*/ 	.short	(.L_97 - .L_96)
.L_96:
        /*026c*/ 	.word	0x00000000


	//----- nvinfo : EIATTR_CBANK_PARAM_SIZE
	.align		4
.L_97:
        /*0270*/ 	.byte	0x03, 0x19
        /*0272*/ 	.short	0x00ec


	//----- nvinfo : EIATTR_PARAM_CBANK
	.align		4
        /*0274*/ 	.byte	0x04, 0x0a
        /*0276*/ 	.short	(.L_99 - .L_98)
	.align		4
.L_98:
        /*0278*/ 	.word	index@(.nv.constant0._Z15variogramKerneliiiiPfS_S_fiffiPdS0_S0_S0_S0_fffiiS_S_S_S_S_S_S_S_S_PiS1_S1_S_i)
        /*027c*/ 	.short	0x0380
        /*027e*/ 	.short	0x00ec


	//----- nvinfo : EIATTR_SW_WAR
	.align		4
.L_99:
        /*0280*/ 	.byte	0x04, 0x36
        /*0282*/ 	.short	(.L_101 - .L_100)
.L_100:
        /*0284*/ 	.word	0x00000008
.L_101:


//--------------------- .nv.info._Z30variogramKernelMemoryOptimizediiiiPfS_S_fiffiPdS0_S0_S0_S0_fffiiS_S_S_S_S_S_S_S_S_PiS1_S1_S_ii --------------------------
	.section	.nv.info._Z30variogramKernelMemoryOptimizediiiiPfS_S_fiffiPdS0_S0_S0_S0_fffiiS_S_S_S_S_S_S_S_S_PiS1_S1_S_ii,"",@"SHT_CUDA_INFO"
	.sectionflags	@""
	.align	4


	//----- nvinfo : EIATTR_CUDA_API_VERSION
	.align		4
        /*0000*/ 	.byte	0x04, 0x37
        /*0002*/ 	.short	(.L_103 - .L_102)
.L_102:
        /*0004*/ 	.word	0x00000082


	//----- nvinfo : EIATTR_KPARAM_INFO
	.align		4
.L_103:
        /*0008*/ 	.byte	0x04, 0x17
        /*000a*/ 	.short	(.L_105 - .L_104)
.L_104:
        /*000c*/ 	.word	0x00000000
        /*0010*/ 	.short	0x0024
        /*0012*/ 	.short	0x00ec
        /*0014*/ 	.byte	0x00, 0xf0, 0x11, 0x00


	//----- nvinfo : EIATTR_KPARAM_INFO
	.align		4
.L_105:
        /*0018*/ 	.byte	0x04, 0x17
        /*001a*/ 	.short	(.L_107 - .L_106)
.L_106:
        /*001c*/ 	.word	0x00000000
        /*0020*/ 	.short	0x0023
        /*0022*/ 	.short	0x00e8
        /*0024*/ 	.byte	0x00, 0xf0, 0x11, 0x00


	//----- nvinfo : EIATTR_KPARAM_INFO
	.align		4
.L_107:
        /*0028*/ 	.byte	0x04, 0x17
        /*002a*/ 	.short	(.L_109 - .L_108)
.L_108:
        /*002c*/ 	.word	0x00000000
        /*0030*/ 	.short	0x0022
        /*0032*/ 	.short	0x00e0
        /*0034*/ 	.byte	0x00, 0xf5, 0x21, 0x00


	//----- nvinfo : EIATTR_KPARAM_INFO
	.align		4
.L_109:
        /*0038*/ 	.byte	0x04, 0x17
        /*003a*/ 	.short	(.L_111 - .L_110)
.L_110:
        /*003c*/ 	.word	0x00000000
        /*0040*/ 	.short	0x0021
        /*0042*/ 	.short	0x00d8
        /*0044*/ 	.byte	0x00, 0xf5, 0x21, 0x00


	//----- nvinfo : EIATTR_KPARAM_INFO
	.align		4
.L_111:
        /*0048*/ 	.byte	0x04, 0x17
        /*004a*/ 	.short	(.L_113 - .L_112)
.L_112:
        /*004c*/ 	.word	0x00000000
        /*0050*/ 	.short	0x0020
        /*0052*/ 	.short	0x00d0
        /*0054*/ 	.byte	0x00, 0xf5, 0x21, 0x00


	//----- nvinfo : EIATTR_KPARAM_INFO
	.align		4
.L_113:
        /*0058*/ 	.byte	0x04, 0x17
        /*005a*/ 	.short	(.L_115 - .L_114)
.L_114:
        /*005c*/ 	.word	0x00000000
        /*0060*/ 	.short	0x001f
        /*0062*/ 	.short	0x00c8
        /*0064*/ 	.byte	0x00, 0xf5, 0x21, 0x00


	//----- nvinfo : EIATTR_KPARAM_INFO
	.align		4
.L_115:
        /*0068*/ 	.byte	0x04, 0x17
        /*006a*/ 	.short	(.L_117 - .L_116)
.L_116:
        /*006c*/ 	.word	0x00000000
        /*0070*/ 	.short	0x001e
        /*0072*/ 	.short	0x00c0
        /*0074*/ 	.byte	0x00, 0xf5, 0x21, 0x00


	//----- nvinfo : EIATTR_KPARAM_INFO
	.align		4
.L_117:
        /*0078*/ 	.byte	0x04, 0x17
        /*007a*/ 	.short	(.L_119 - .L_118)
.L_118:
        /*007c*/ 	.word	0x00000000
        /*0080*/ 	.short	0x001d
        /*0082*/ 	.short	0x00b8
        /*0084*/ 	.byte	0x00, 0xf5, 0x21, 0x00


	//----- nvinfo : EIATTR_KPARAM_INFO
	.align		4
.L_119:
        /*0088*/ 	.byte	0x04, 0x17
        /*008a*/ 	.short	(.L_121 - .L_120)
.L_120:
        /*008c*/ 	.word	0x00000000
        /*0090*/ 	.short	0x001c
        /*0092*/ 	.short	0x00b0
        /*0094*/ 	.byte	0x00, 0xf5, 0x21, 0x00


	//----- nvinfo : EIATTR_KPARAM_INFO
	.align		4
.L_121:
        /*0098*/ 	.byte	0x04, 0x17
        /*009a*/ 	.short	(.L_123 - .L_122)
.L_122:
        /*009c*/ 	.word	0x00000000
        /*00a0*/ 	.short	0x001b
        /*00a2*/ 	.short	0x00a8
        /*00a4*/ 	.byte	0x00, 0xf5, 0x21, 0x00


	//----- nvinfo : EIATTR_KPARAM_INFO
	.align		4
.L_123:
        /*00a8*/ 	.byte	0x04, 0x17
        /*00aa*/ 	.short	(.L_125 - .L_124)
.L_124:
        /*00ac*/ 	.word	0x00000000
        /*00b0*/ 	.short	0x001a
        /*00b2*/ 	.short	0x00a0
        /*00b4*/ 	.byte	0x00, 0xf5, 0x21, 0x00


	//----- nvinfo : EIATTR_KPARAM_INFO
	.align		4
.L_125:
        /*00b8*/ 	.byte	0x04, 0x17
        /*00ba*/ 	.short	(.L_127 - .L_126)
.L_126:
        /*00bc*/ 	.word	0x00000000
        /*00c0*/ 	.short	0x0019
        /*00c2*/ 	.short	0x0098
        /*00c4*/ 	.byte	0x00, 0xf5, 0x21, 0x00


	//----- nvinfo : EIATTR_KPARAM_INFO
	.align		4
.L_127:
        /*00c8*/ 	.byte	0x04, 0x17
        /*00ca*/ 	.short	(.L_129 - .L_128)
.L_128:
        /*00cc*/ 	.word	0x00000000
        /*00d0*/ 	.short	0x0018
        /*00d2*/ 	.short	0x0090
        /*00d4*/ 	.byte	0x00, 0xf5, 0x21, 0x00


	//----- nvinfo : EIATTR_KPARAM_INFO
	.align		4
.L_129:
        /*00d8*/ 	.byte	0x04, 0x17
        /*00da*/ 	.short	(.L_131 - .L_130)
.L_130:
        /*00dc*/ 	.word	0x00000000
        /*00e0*/ 	.short	0x0017
        /*00e2*/ 	.short	0x0088
        /*00e4*/ 	.byte	0x00, 0xf5, 0x21, 0x00


	//----- nvinfo : EIATTR_KPARAM_INFO
	.align		4
.L_131:
        /*00e8*/ 	.byte	0x04, 0x17
        /*00ea*/ 	.short	(.L_133 - .L_132)
.L_132:
        /*00ec*/ 	.word	0x00000000
        /*00f0*/ 	.short	0x0016
        /*00f2*/ 	.short	0x0080
        /*00f4*/ 	.byte	0x00, 0xf5, 0x21, 0x00


	//----- nvinfo : EIATTR_KPARAM_INFO
	.align		4
.L_133:
        /*00f8*/ 	.byte	0x04, 0x17
        /*00fa*/ 	.short	(.L_135 - .L_134)
.L_134:
        /*00fc*/ 	.word	0x00000000
        /*0100*/ 	.short	0x0015
        /*0102*/ 	.short	0x0078
        /*0104*/ 	.byte	0x00, 0xf0, 0x11, 0x00


	//----- nvinfo : EIATTR_KPARAM_INFO
	.align		4
.L_135:
        /*0108*/ 	.byte	0x04, 0x17
        /*010a*/ 	.short	(.L_137 - .L_136)
.L_136:
        /*010c*/ 	.word	0x00000000
        /*0110*/ 	.short	0x0014
        /*0112*/ 	.short	0x0074
        /*0114*/ 	.byte	0x00, 0xf0, 0x11, 0x00


	//----- nvinfo : EIATTR_KPARAM_INFO
	.align		4
.L_137:
        /*0118*/ 	.byte	0x04, 0x17
        /*011a*/ 	.short	(.L_139 - .L_138)
.L_138:
        /*011c*/ 	.word	0x00000000
        /*0120*/ 	.short	0x0013
        /*0122*/ 	.short	0x0070
        /*0124*/ 	.byte	0x00, 0xf0, 0x11, 0x00


	//----- nvinfo : EIATTR_KPARAM_INFO
	.align		4
.L_139:
        /*0128*/ 	.byte	0x04, 0x17
        /*012a*/ 	.short	(.L_141 - .L_140)
.L_140:
        /*012c*/ 	.word	0x00000000
        /*0130*/ 	.short	0x0012
        /*0132*/ 	.short	0x006c
        /*0134*/ 	.byte	0x00, 0xf0, 0x11, 0x00


	//----- nvinfo : EIATTR_KPARAM_INFO
	.align		4
.L_141:
        /*0138*/ 	.byte	0x04, 0x17
        /*013a*/ 	.short	(.L_143 - .L_142)
.L_142:
        /*013c*/ 	.word	0x00000000
        /*0140*/ 	.short	0x0011
        /*0142*/ 	.short	0x0068
        /*0144*/ 	.byte	0x00, 0xf0, 0x11, 0x00


	//----- nvinfo : EIATTR_KPARAM_INFO
	.align		4
.L_143:
        /*0148*/ 	.byte	0x04, 0x17
        /*014a*/ 	.short	(.L_145 - .L_144)
.L_144:
        /*014c*/ 	.word	0x00000000
        /*0150*/ 	.short	0x0010
        /*0152*/ 	.short	0x0060
        /*0154*/ 	.byte	0x00, 0xf5, 0x21, 0x00


	//----- nvinfo : EIATTR_KPARAM_INFO
	.align		4
.L_145:
        /*0158*/ 	.byte	0x04, 0x17
        /*015a*/ 	.short	(.L_147 - .L_146)
.L_146:
        /*015c*/ 	.word	0x00000000
        /*0160*/ 	.short	0x000f
        /*0162*/ 	.short	0x0058
        /*0164*/ 	.byte	0x00, 0xf5, 0x21, 0x00


	//----- nvinfo : EIATTR_KPARAM_INFO
	.align		4
.L_147:
        /*0168*/ 	.byte	0x04, 0x17
        /*016a*/ 	.short	(.L_149 - .L_148)
.L_148:
        /*016c*/ 	.word	0x00000000
        /*0170*/ 	.short	0x000e
        /*0172*/ 	.short	0x0050
        /*0174*/ 	.byte	0x00, 0xf5, 0x21, 0x00


	//----- nvinfo : EIATTR_KPARAM_INFO
	.align		4
.L_149:
        /*0178*/ 	.byte	0x04, 0x17
        /*017a*/ 	.short	(.L_151 - .L_150)
.L_150:
        /*017c*/ 	.word	0x00000000
        /*0180*/ 	.short	0x000d
        /*0182*/ 	.short	0x0048
        /*0184*/ 	.byte	0x00, 0xf5, 0x21, 0x00


	//----- nvinfo : EIATTR_KPARAM_INFO
	.align		4
.L_151:
        /*0188*/ 	.byte	0x04, 0x17
        /*018a*/ 	.short	(.L_153 - .L_152)
.L_152:
        /*018c*/ 	.word	0x00000000
        /*0190*/ 	.short	0x000c
        /*0192*/ 	.short	0x0040
        /*0194*/ 	.byte	0x00, 0xf5, 0x21, 0x00


	//----- nvinfo : EIATTR_KPARAM_INFO
	.align		4
.L_153:
        /*0198*/ 	.byte	0x04, 0x17
        /*019a*/ 	.short	(.L_155 - .L_154)
.L_154:
        /*019c*/ 	.word	0x00000000
        /*01a0*/ 	.short	0x000b
        /*01a2*/ 	.short	0x0038
        /*01a4*/ 	.byte	0x00, 0xf0, 0x11, 0x00


	//----- nvinfo : EIATTR_KPARAM_INFO
	.align		4
.L_155:
        /*01a8*/ 	.byte	0x04, 0x17
        /*01aa*/ 	.short	(.L_157 - .L_156)
.L_156:
        /*01ac*/ 	.word	0x00000000
        /*01b0*/ 	.short	0x000a
        /*01b2*/ 	.short	0x0034
        /*01b4*/ 	.byte	0x00, 0xf0, 0x11, 0x00


	//----- nvinfo : EIATTR_KPARAM_INFO
	.align		4
.L_157:
        /*01b8*/ 	.byte	0x04, 0x17
        /*01ba*/ 	.short	(.L_159 - .L_158)
.L_158:
        /*01bc*/ 	.word	0x00000000
        /*01c0*/ 	.short	0x0009
        /*01c2*/ 	.short	0x0030
        /*01c4*/ 	.byte	0x00, 0xf0, 0x11, 0x00


	//----- nvinfo : EIATTR_KPARAM_INFO
	.align		4
.L_159:
        /*01c8*/ 	.byte	0x04, 0x17
        /*01ca*/ 	.short	(.L_161 - .L_160)
.L_160:
        /*01cc*/ 	.word	0x00000000
        /*01d0*/ 	.short	0x0008
        /*01d2*/ 	.short	0x002c
        /*01d4*/ 	.byte	0x00, 0xf0, 0x11, 0x00


	//----- nvinfo : EIATTR_KPARAM_INFO
	.align		4
.L_161:
        /*01d8*/ 	.byte	0x04, 0x17
        /*01da*/ 	.short	(.L_163 - .L_162)
.L_162:
        /*01dc*/ 	.word	0x00000000
        /*01e0*/ 	.short	0x0007
        /*01e2*/ 	.short	0x0028
        /*01e4*/ 	.byte	0x00, 0xf0, 0x11, 0x00


	//----- nvinfo : EIATTR_KPARAM_INFO
	.align		4
.L_163:
        /*01e8*/ 	.byte	0x04, 0x17
        /*01ea*/ 	.short	(.L_165 - .L_164)
.L_164:
        /*01ec*/ 	.word	0x00000000
        /*01f0*/ 	.short	0x0006
        /*01f2*/ 	.short	0x0020
        /*01f4*/ 	.byte	0x00, 0xf5, 0x21, 0x00


	//----- nvinfo : EIATTR_KPARAM_INFO
	.align		4
.L_165:
        /*01f8*/ 	.byte	0x04, 0x17
        /*01fa*/ 	.short	(.L_167 - .L_166)
.L_166:
        /*01fc*/ 	.word	0x00000000
        /*0200*/ 	.short	0x0005
        /*0202*/ 	.short	0x0018
        /*0204*/ 	.byte	0x00, 0xf5, 0x21, 0x00


	//----- nvinfo : EIATTR_KPARAM_INFO
	.align		4
.L_167:
        /*0208*/ 	.byte	0x04, 0x17
        /*020a*/ 	.short	(.L_169 - .L_168)
.L_168:
        /*020c*/ 	.word	0x00000000
        /*0210*/ 	.short	0x0004
        /*0212*/ 	.short	0x0010
        /*0214*/ 	.byte	0x00, 0xf5, 0x21, 0x00


	//----- nvinfo : EIATTR_KPARAM_INFO
	.align		4
.L_169:
        /*0218*/ 	.byte	0x04, 0x17
        /*021a*/ 	.short	(.L_171 - .L_170)
.L_170:
        /*021c*/ 	.word	0x00000000
        /*0220*/ 	.short	0x0003
        /*0222*/ 	.short	0x000c
        /*0224*/ 	.byte	0x00, 0xf0, 0x11, 0x00


	//----- nvinfo : EIATTR_KPARAM_INFO
	.align		4
.L_171:
        /*0228*/ 	.byte	0x04, 0x17
        /*022a*/ 	.short	(.L_173 - .L_172)
.L_172:
        /*022c*/ 	.word	0x00000000
        /*0230*/ 	.short	0x0002
        /*0232*/ 	.short	0x0008
        /*0234*/ 	.byte	0x00, 0xf0, 0x11, 0x00


	//----- nvinfo : EIATTR_KPARAM_INFO
	.align		4
.L_173:
        /*0238*/ 	.byte	0x04, 0x17
        /*023a*/ 	.short	(.L_175 - .L_174)
.L_174:
        /*023c*/ 	.word	0x00000000
        /*0240*/ 	.short	0x0001
        /*0242*/ 	.short	0x0004
        /*0244*/ 	.byte	0x00, 0xf0, 0x11, 0x00


	//----- nvinfo : EIATTR_KPARAM_INFO
	.align		4
.L_175:
        /*0248*/ 	.byte	0x04, 0x17
        /*024a*/ 	.short	(.L_177 - .L_176)
.L_176:
        /*024c*/ 	.word	0x00000000
        /*0250*/ 	.short	0x0000
        /*0252*/ 	.short	0x0000
        /*0254*/ 	.byte	0x00, 0xf0, 0x11, 0x00


	//----- nvinfo : EIATTR_SPARSE_MMA_MASK
	.align		4
.L_177:
        /*0258*/ 	.byte	0x03, 0x50
        /*025a*/ 	.short	0x0000


	//----- nvinfo : EIATTR_MAXREG_COUNT
	.align		4
        /*025c*/ 	.byte	0x03, 0x1b
        /*025e*/ 	.short	0x00ff


	//----- nvinfo : EIATTR_NUM_BARRIERS
	.align		4
        /*0260*/ 	.byte	0x02, 0x4c
        /*0262*/ 	.byte	0x01
	.zero		1


	//----- nvinfo : EIATTR_MERCURY_ISA_VERSION
	.align		4
        /*0264*/ 	.byte	0x03, 0x5f
        /*0266*/ 	.short	0x0101


	//----- nvinfo : EIATTR_VRC_CTA_INIT_COUNT
	.align		4
        /*0268*/ 	.byte	0x02, 0x4a
	.zero		1
	.zero		1


	//----- nvinfo : EIATTR_EXIT_INSTR_OFFSETS
	.align		4
        /*026c*/ 	.byte	0x04, 0x1c
        /*026e*/ 	.short	(.L_179 - .L_178)


	//   ....[0]....
.L_178:
        /*0270*/ 	.word	0x0001f0b0


	//   ....[1]....
        /*0274*/ 	.word	0x0001f630


	//----- nvinfo : EIATTR_CRS_STACK_SIZE
	.align		4
.L_179:
        /*0278*/ 	.byte	0x04, 0x1e
        /*027a*/ 	.short	(.L_181 - .L_180)
.L_180:
        /*027c*/ 	.word	0x00000000


	//----- nvinfo : EIATTR_CBANK_PARAM_SIZE
	.align		4
.L_181:
        /*0280*/ 	.byte	0x03, 0x19
        /*0282*/ 	.short	0x00f0


	//----- nvinfo : EIATTR_PARAM_CBANK
	.align		4
        /*0284*/ 	.byte	0x04, 0x0a
        /*0286*/ 	.short	(.L_183 - .L_182)
	.align		4
.L_182:
        /*0288*/ 	.word	index@(.nv.constant0._Z30variogramKernelMemoryOptimizediiiiPfS_S_fiffiPdS0_S0_S0_S0_fffiiS_S_S_S_S_S_S_S_S_PiS1_S1_S_ii)
        /*028c*/ 	.short	0x0380
        /*028e*/ 	.short	0x00f0


	//----- nvinfo : EIATTR_SW_WAR
	.align		4
.L_183:
        /*0290*/ 	.byte	0x04, 0x36
        /*0292*/ 	.short	(.L_185 - .L_184)
.L_184:
        /*0294*/ 	.word	0x00000008
.L_185:


//--------------------- .nv.callgraph             --------------------------
	.section	.nv.callgraph,"",@"SHT_CUDA_CALLGRAPH"
	.align	4
	.sectionentsize	8
	.align		4
        /*0000*/ 	.word	0x00000000
	.align		4
        /*0004*/ 	.word	0xffffffff
	.align		4
        /*0008*/ 	.word	0x00000000
	.align		4
        /*000c*/ 	.word	0xfffffffe
	.align		4
        /*0010*/ 	.word	0x00000000
	.align		4
        /*0014*/ 	.word	0xfffffffd
	.align		4
        /*0018*/ 	.word	0x00000000
	.align		4
        /*001c*/ 	.word	0xfffffffc


//--------------------- .text._Z15variogramKerneliiiiPfS_S_fiffiPdS0_S0_S0_S0_fffiiS_S_S_S_S_S_S_S_S_PiS1_S1_S_i --------------------------
	.section	.text._Z15variogramKerneliiiiPfS_S_fiffiPdS0_S0_S0_S0_fffiiS_S_S_S_S_S_S_S_S_PiS1_S1_S_i,"ax",@progbits
	.align	128
        .global         _Z15variogramKerneliiiiPfS_S_fiffiPdS0_S0_S0_S0_fffiiS_S_S_S_S_S_S_S_S_PiS1_S1_S_i
        .type           _Z15variogramKerneliiiiPfS_S_fiffiPdS0_S0_S0_S0_fffiiS_S_S_S_S_S_S_S_S_PiS1_S1_S_i,@function
        .size           _Z15variogramKerneliiiiPfS_S_fiffiPdS0_S0_S0_S0_fffiiS_S_S_S_S_S_S_S_S_PiS1_S1_S_i,(.L_x_3930 - _Z15variogramKerneliiiiPfS_S_fiffiPdS0_S0_S0_S0_fffiiS_S_S_S_S_S_S_S_S_PiS1_S1_S_i)
        .other          _Z15variogramKerneliiiiPfS_S_fiffiPdS0_S0_S0_S0_fffiiS_S_S_S_S_S_S_S_S_PiS1_S1_S_i,@"STO_CUDA_ENTRY STV_DEFAULT"
_Z15variogramKerneliiiiPfS_S_fiffiPdS0_S0_S0_S0_fffiiS_S_S_S_S_S_S_S_S_PiS1_S1_S_i:
.text._Z15variogramKerneliiiiPfS_S_fiffiPdS0_S0_S0_S0_fffiiS_S_S_S_S_S_S_S_S_PiS1_S1_S_i:
[----:B------:R-:W-:Y:S01]  /*0000*/  LDC R1, c[0x0][0x37c] ;  /* 0x0000df00ff017b82 */ /* 0x000fe20000000800 */
[----:B------:R-:W0:Y:S07]  /*0010*/  S2R R2, SR_TID.X ;  /* 0x0000000000027919 */ /* 0x000e2e0000002100 */
[----:B------:R-:W0:Y:S01]  /*0020*/  LDC R7, c[0x0][0x360] ;  /* 0x0000d800ff077b82 */ /* 0x000e220000000800 */
[----:B------:R-:W1:Y:S01]  /*0030*/  LDCU UR12, c[0x0][0x3b8] ;  /* 0x00007700ff0c77ac */ /* 0x000e620008000800 */
[----:B------:R-:W-:Y:S01]  /*0040*/  BSSY.RECONVERGENT B0, `(.L_x_0) ;  /* 0x0000072000007945 */ /* 0x000fe20003800200 */
[----:B------:R-:W0:Y:S01]  /*0050*/  S2R R3, SR_TID.Y ;  /* 0x0000000000037919 */ /* 0x000e220000002200 */
[----:B------:R-:W2:Y:S04]  /*0060*/  LDCU UR4, c[0x0][0x380] ;  /* 0x00007000ff0477ac */ /* 0x000ea80008000800 */
[----:B------:R-:W3:Y:S01]  /*0070*/  S2UR UR6, SR_CgaCtaId ;  /* 0x00000000000679c3 */ /* 0x000ee20000008800 */
[----:B------:R-:W-:Y:S01]  /*0080*/  UMOV UR5, 0x400 ;  /* 0x0000040000057882 */ /* 0x000fe20000000000 */
[----:B------:R-:W4:Y:S06]  /*0090*/  LDCU.64 UR8, c[0x0][0x358] ;  /* 0x00006b00ff0877ac */ /* 0x000f2c0008000a00 */
[----:B------:R-:W5:Y:S01]  /*00a0*/  S2UR UR10, SR_CTAID.X ;  /* 0x00000000000a79c3 */ /* 0x000f620000002500 */
[----:B--2---:R-:W-:-:S07]  /*00b0*/  ULEA.HI UR4, UR4, UR4, URZ, 0x1 ;  /* 0x0000000404047291 */ /* 0x004fce000f8f08ff */
[----:B------:R-:W2:Y:S01]  /*00c0*/  S2UR UR11, SR_CTAID.Y ;  /* 0x00000000000b79c3 */ /* 0x000ea20000002600 */
[----:B------:R-:W-:-:S07]  /*00d0*/  USHF.R.S32.HI UR4, URZ, 0x1, UR4 ;  /* 0x00000001ff047899 */ /* 0x000fce0008011404 */
[----:B------:R-:W2:Y:S01]  /*00e0*/  LDC R4, c[0x0][0x364] ;  /* 0x0000d900ff047b82 */ /* 0x000ea20000000800 */
[----:B---3--:R-:W-:Y:S01]  /*00f0*/  ULEA UR5, UR6, UR5, 0x18 ;  /* 0x0000000506057291 */ /* 0x008fe2000f8ec0ff */
[----:B0-----:R-:W-:-:S03]  /*0100*/  IMAD R0, R3, R7, R2 ;  /* 0x0000000703007224 */ /* 0x001fc600078e0202 */
[----:B-1----:R-:W-:Y:S02]  /*0110*/  ULEA UR7, UR12, UR5, 0x2 ;  /* 0x000000050c077291 */ /* 0x002fe4000f8e10ff */
[----:B------:R-:W-:Y:S01]  /*0120*/  ISETP.GE.AND P0, PT, R0, UR12, PT ;  /* 0x0000000c00007c0c */ /* 0x000fe2000bf06270 */
[C---:B-----5:R-:W-:Y:S02]  /*0130*/  IMAD R2, R7.reuse, UR10, R2 ;  /* 0x0000000a07027c24 */ /* 0x060fe4000f8e0202 */
[----:B--2---:R-:W-:Y:S02]  /*0140*/  IMAD R3, R4, UR11, R3 ;  /* 0x0000000b04037c24 */ /* 0x004fe4000f8e0203 */
[----:B------:R-:W-:-:S08]  /*0150*/  IMAD R7, R7, R4, RZ ;  /* 0x0000000407077224 */ /* 0x000fd000078e02ff */
[----:B----4-:R-:W-:Y:S05]  /*0160*/  @P0 BRA `(.L_x_1) ;  /* 0x00000004007c0947 */ /* 0x010fea0003800000 */
[----:B------:R-:W0:Y:S01]  /*0170*/  I2F.U32.RP R10, R7 ;  /* 0x00000007000a7306 */ /* 0x000e220000209000 */
[-C--:B------:R-:W-:Y:S01]  /*0180*/  IADD3 R6, PT, PT, R0, R7.reuse, RZ ;  /* 0x0000000700067210 */ /* 0x080fe20007ffe0ff */
[----:B------:R-:W-:Y:S01]  /*0190*/  BSSY.RECONVERGENT B1, `(.L_x_2) ;  /* 0x000002f000017945 */ /* 0x000fe20003800200 */
[----:B------:R-:W-:Y:S02]  /*01a0*/  IADD3 R11, PT, PT, RZ, -R7, RZ ;  /* 0x80000007ff0b7210 */ /* 0x000fe40007ffe0ff */
[C---:B------:R-:W-:Y:S02]  /*01b0*/  ISETP.GE.U32.AND P0, PT, R6.reuse, UR12, PT ;  /* 0x0000000c06007c0c */ /* 0x040fe4000bf06070 */
[----:B------:R-:W-:Y:S02]  /*01c0*/  VIMNMX.U32 R9, PT, PT, R6, UR12, !PT ;  /* 0x0000000c06097c48 */ /* 0x000fe4000ffe0000 */
[----:B------:R-:W-:Y:S02]  /*01d0*/  SEL R8, RZ, 0x1, P0 ;  /* 0x00000001ff087807 */ /* 0x000fe40000000000 */
[----:B------:R-:W-:-:S02]  /*01e0*/  ISETP.NE.U32.AND P2, PT, R7, RZ, PT ;  /* 0x000000ff0700720c */ /* 0x000fc40003f45070 */
[----:B------:R-:W-:Y:S01]  /*01f0*/  IADD3 R6, PT, PT, R9, -R6, -R8 ;  /* 0x8000000609067210 */ /* 0x000fe20007ffe808 */
[----:B0-----:R-:W0:Y:S02]  /*0200*/  MUFU.RCP R10, R10 ;  /* 0x0000000a000a7308 */ /* 0x001e240000001000 */
[----:B0-----:R-:W-:-:S06]  /*0210*/  IADD3 R4, PT, PT, R10, 0xffffffe, RZ ;  /* 0x0ffffffe0a047810 */ /* 0x001fcc0007ffe0ff */
[----:B------:R0:W1:Y:S02]  /*0220*/  F2I.FTZ.U32.TRUNC.NTZ R5, R4 ;  /* 0x0000000400057305 */ /* 0x000064000021f000 */
[----:B0-----:R-:W-:Y:S02]  /*0230*/  HFMA2 R4, -RZ, RZ, 0, 0 ;  /* 0x00000000ff047431 */ /* 0x001fe400000001ff */
[----:B-1----:R-:W-:-:S04]  /*0240*/  IMAD R11, R11, R5, RZ ;  /* 0x000000050b0b7224 */ /* 0x002fc800078e02ff */
[----:B------:R-:W-:-:S06]  /*0250*/  IMAD.HI.U32 R5, R5, R11, R4 ;  /* 0x0000000b05057227 */ /* 0x000fcc00078e0004 */
[----:B------:R-:W-:-:S05]  /*0260*/  IMAD.HI.U32 R5, R5, R6, RZ ;  /* 0x0000000605057227 */ /* 0x000fca00078e00ff */
[----:B------:R-:W-:-:S05]  /*0270*/  IADD3 R4, PT, PT, -R5, RZ, RZ ;  /* 0x000000ff05047210 */ /* 0x000fca0007ffe1ff */
[----:B------:R-:W-:-:S05]  /*0280*/  IMAD R6, R7, R4, R6 ;  /* 0x0000000407067224 */ /* 0x000fca00078e0206 */
[----:B------:R-:W-:-:S13]  /*0290*/  ISETP.GE.U32.AND P0, PT, R6, R7, PT ;  /* 0x000000070600720c */ /* 0x000fda0003f06070 */
[----:B------:R-:W-:Y:S02]  /*02a0*/  @P0 IADD3 R6, PT, PT, -R7, R6, RZ ;  /* 0x0000000607060210 */ /* 0x000fe40007ffe1ff */
[----:B------:R-:W-:Y:S02]  /*02b0*/  @P0 IADD3 R5, PT, PT, R5, 0x1, RZ ;  /* 0x0000000105050810 */ /* 0x000fe40007ffe0ff */
[----:B------:R-:W-:-:S13]  /*02c0*/  ISETP.GE.U32.AND P1, PT, R6, R7, PT ;  /* 0x000000070600720c */ /* 0x000fda0003f26070 */
[----:B------:R-:W-:Y:S02]  /*02d0*/  @P1 IADD3 R5, PT, PT, R5, 0x1, RZ ;  /* 0x0000000105051810 */ /* 0x000fe40007ffe0ff */
[----:B------:R-:W-:-:S04]  /*02e0*/  @!P2 LOP3.LUT R5, RZ, R7, RZ, 0x33, !PT ;  /* 0x00000007ff05a212 */ /* 0x000fc800078e33ff */
[----:B------:R-:W-:-:S04]  /*02f0*/  IADD3 R5, PT, PT, R8, R5, RZ ;  /* 0x0000000508057210 */ /* 0x000fc80007ffe0ff */
[C---:B------:R-:W-:Y:S02]  /*0300*/  LOP3.LUT R4, R5.reuse, 0x3, RZ, 0xc0, !PT ;  /* 0x0000000305047812 */ /* 0x040fe400078ec0ff */
[----:B------:R-:W-:Y:S02]  /*0310*/  ISETP.GE.U32.AND P1, PT, R5, 0x3, PT ;  /* 0x000000030500780c */ /* 0x000fe40003f26070 */
[----:B------:R-:W-:Y:S02]  /*0320*/  ISETP.NE.AND P0, PT, R4, 0x3, PT ;  /* 0x000000030400780c */ /* 0x000fe40003f05270 */
[----:B------:R-:W-:-:S11]  /*0330*/  MOV R4, R0 ;  /* 0x0000000000047202 */ /* 0x000fd60000000f00 */
[----:B------:R-:W-:Y:S05]  /*0340*/  @!P0 BRA `(.L_x_3) ;  /* 0x00000000004c8947 */ /* 0x000fea0003800000 */
[----:B------:R-:W-:Y:S02]  /*0350*/  IADD3 R5, PT, PT, R5, 0x1, RZ ;  /* 0x0000000105057810 */ /* 0x000fe40007ffe0ff */
[----:B------:R-:W-:Y:S02]  /*0360*/  MOV R6, RZ ;  /* 0x000000ff00067202 */ /* 0x000fe40000000f00 */
[----:B------:R-:W-:Y:S02]  /*0370*/  MOV R4, R0 ;  /* 0x0000000000047202 */ /* 0x000fe40000000f00 */
[----:B------:R-:W-:-:S07]  /*0380*/  LOP3.LUT R5, R5, 0x3, RZ, 0xc0, !PT ;  /* 0x0000000305057812 */ /* 0x000fce00078ec0ff */
.L_x_4:
[C---:B------:R-:W-:Y:S02]  /*0390*/  LEA R8, R4.reuse, UR5, 0x2 ;  /* 0x0000000504087c11 */ /* 0x040fe4000f8e10ff */
[----:B------:R-:W-:Y:S02]  /*03a0*/  MOV R13, UR12 ;  /* 0x0000000c000d7c02 */ /* 0x000fe40008000f00 */
[----:B------:R-:W-:Y:S01]  /*03b0*/  LEA R9, R4, UR7, 0x2 ;  /* 0x0000000704097c11 */ /* 0x000fe2000f8e10ff */
[----:B------:R0:W-:Y:S01]  /*03c0*/  STS [R8], RZ ;  /* 0x000000ff08007388 */ /* 0x0001e20000000800 */
[C---:B------:R-:W-:Y:S02]  /*03d0*/  LEA R10, R13.reuse, R8, 0x3 ;  /* 0x000000080d0a7211 */ /* 0x040fe400078e18ff */
[C---:B------:R-:W-:Y:S01]  /*03e0*/  LEA R11, R13.reuse, R9, 0x3 ;  /* 0x000000090d0b7211 */ /* 0x040fe200078e18ff */
[----:B------:R0:W-:Y:S01]  /*03f0*/  STS [R9], RZ ;  /* 0x000000ff09007388 */ /* 0x0001e20000000800 */
[----:B------:R-:W-:-:S02]  /*0400*/  LEA R12, R13, R10, 0x3 ;  /* 0x0000000a0d0c7211 */ /* 0x000fc400078e18ff */
[----:B------:R-:W-:Y:S01]  /*0410*/  IADD3 R6, PT, PT, R6, 0x1, RZ ;  /* 0x0000000106067810 */ /* 0x000fe20007ffe0ff */
[----:B------:R0:W-:Y:S01]  /*0420*/  STS [R10], RZ ;  /* 0x000000ff0a007388 */ /* 0x0001e20000000800 */
[----:B------:R-:W-:Y:S02]  /*0430*/  IADD3 R4, PT, PT, R7, R4, RZ ;  /* 0x0000000407047210 */ /* 0x000fe40007ffe0ff */
[----:B------:R-:W-:Y:S01]  /*0440*/  ISETP.NE.AND P0, PT, R6, R5, PT ;  /* 0x000000050600720c */ /* 0x000fe20003f05270 */
[----:B------:R0:W-:Y:S04]  /*0450*/  STS [R11], RZ ;  /* 0x000000ff0b007388 */ /* 0x0001e80000000800 */
[----:B------:R0:W-:Y:S08]  /*0460*/  STS [R12], RZ ;  /* 0x000000ff0c007388 */ /* 0x0001f00000000800 */
[----:B0-----:R-:W-:Y:S05]  /*0470*/  @P0 BRA `(.L_x_4) ;  /* 0xfffffffc00c40947 */ /* 0x001fea000383ffff */
.L_x_3:
[----:B------:R-:W-:Y:S05]  /*0480*/  BSYNC.RECONVERGENT B1 ;  /* 0x0000000000017941 */ /* 0x000fea0003800200 */
.L_x_2:
[----:B------:R-:W-:Y:S05]  /*0490*/  @!P1 BRA `(.L_x_1) ;  /* 0x0000000000b09947 */ /* 0x000fea0003800000 */
.L_x_5:
[C---:B--2---:R-:W-:Y:S02]  /*04a0*/  LEA R10, R4.reuse, UR5, 0x2 ;  /* 0x00000005040a7c11 */ /* 0x044fe4000f8e10ff */
[----:B------:R-:W-:Y:S02]  /*04b0*/  MOV R16, UR12 ;  /* 0x0000000c00107c02 */ /* 0x000fe40008000f00 */
[----:B------:R-:W-:Y:S01]  /*04c0*/  LEA R14, R4, UR7, 0x2 ;  /* 0x00000007040e7c11 */ /* 0x000fe2000f8e10ff */
[----:B------:R0:W-:Y:S01]  /*04d0*/  STS [R10], RZ ;  /* 0x000000ff0a007388 */ /* 0x0001e20000000800 */
[CC--:B------:R-:W-:Y:S02]  /*04e0*/  LEA R11, R16.reuse, R10.reuse, 0x3 ;  /* 0x0000000a100b7211 */ /* 0x0c0fe400078e18ff */
[----:B------:R-:W-:Y:S01]  /*04f0*/  LEA R6, R7, R10, 0x2 ;  /* 0x0000000a07067211 */ /* 0x000fe200078e10ff */
[----:B------:R1:W-:Y:S01]  /*0500*/  STS [R14], RZ ;  /* 0x000000ff0e007388 */ /* 0x0003e20000000800 */
[----:B------:R-:W-:-:S02]  /*0510*/  LEA R13, R16, R14, 0x3 ;  /* 0x0000000e100d7211 */ /* 0x000fc400078e18ff */
[C---:B------:R-:W-:Y:S01]  /*0520*/  LEA R8, R7.reuse, R14, 0x2 ;  /* 0x0000000e07087211 */ /* 0x040fe200078e10ff */
[----:B------:R2:W-:Y:S01]  /*0530*/  STS [R11], RZ ;  /* 0x000000ff0b007388 */ /* 0x0005e20000000800 */
[C---:B------:R-:W-:Y:S02]  /*0540*/  LEA R15, R16.reuse, R11, 0x3 ;  /* 0x0000000b100f7211 */ /* 0x040fe400078e18ff */
[CC--:B------:R-:W-:Y:S01]  /*0550*/  LEA R5, R16.reuse, R6.reuse, 0x3 ;  /* 0x0000000610057211 */ /* 0x0c0fe200078e18ff */
[----:B------:R3:W-:Y:S01]  /*0560*/  STS [R13], RZ ;  /* 0x000000ff0d007388 */ /* 0x0007e20000000800 */
[----:B------:R-:W-:Y:S02]  /*0570*/  LEA R12, R7, R6, 0x2 ;  /* 0x00000006070c7211 */ /* 0x000fe400078e10ff */
[C---:B------:R-:W-:Y:S01]  /*0580*/  LEA R9, R16.reuse, R8, 0x3 ;  /* 0x0000000810097211 */ /* 0x040fe200078e18ff */
[----:B------:R4:W-:Y:S01]  /*0590*/  STS [R15], RZ ;  /* 0x000000ff0f007388 */ /* 0x0009e20000000800 */
[----:B0-----:R-:W-:-:S02]  /*05a0*/  LEA R10, R16, R5, 0x3 ;  /* 0x00000005100a7211 */ /* 0x001fc400078e18ff */
[C---:B-1----:R-:W-:Y:S01]  /*05b0*/  LEA R14, R7.reuse, R8, 0x2 ;  /* 0x00000008070e7211 */ /* 0x042fe200078e10ff */
[----:B------:R0:W-:Y:S01]  /*05c0*/  STS [R6], RZ ;  /* 0x000000ff06007388 */ /* 0x0001e20000000800 */
[CC--:B--2---:R-:W-:Y:S02]  /*05d0*/  LEA R11, R16.reuse, R12.reuse, 0x3 ;  /* 0x0000000c100b7211 */ /* 0x0c4fe400078e18ff */
[C---:B---3--:R-:W-:Y:S01]  /*05e0*/  LEA R13, R7.reuse, R12, 0x2 ;  /* 0x0000000c070d7211 */ /* 0x048fe200078e10ff */
[----:B------:R1:W-:Y:S01]  /*05f0*/  STS [R8], RZ ;  /* 0x000000ff08007388 */ /* 0x0003e20000000800 */
[C---:B----4-:R-:W-:Y:S02]  /*0600*/  LEA R15, R7.reuse, R14, 0x2 ;  /* 0x0000000e070f7211 */ /* 0x050fe400078e10ff */
[----:B------:R-:W-:Y:S01]  /*0610*/  LEA R4, R7, R4, 0x2 ;  /* 0x0000000407047211 */ /* 0x000fe200078e10ff */
[----:B------:R2:W-:Y:S01]  /*0620*/  STS [R5], RZ ;  /* 0x000000ff05007388 */ /* 0x0005e20000000800 */
[----:B0-----:R-:W-:-:S02]  /*0630*/  LEA R6, R16, R14, 0x3 ;  /* 0x0000000e10067211 */ /* 0x001fc400078e18ff */
[----:B------:R-:W-:Y:S01]  /*0640*/  ISETP.GE.AND P0, PT, R4, UR12, PT ;  /* 0x0000000c04007c0c */ /* 0x000fe2000bf06270 */
[----:B------:R0:W-:Y:S01]  /*0650*/  STS [R9], RZ ;  /* 0x000000ff09007388 */ /* 0x0001e20000000800 */
[----:B-1----:R-:W-:-:S03]  /*0660*/  LEA R8, R16, R11, 0x3 ;  /* 0x0000000b10087211 */ /* 0x002fc600078e18ff */
[----:B------:R1:W-:Y:S01]  /*0670*/  STS [R10], RZ ;  /* 0x000000ff0a007388 */ /* 0x0003e20000000800 */
[----:B--2---:R-:W-:-:S03]  /*0680*/  LEA R5, R16, R13, 0x3 ;  /* 0x0000000d10057211 */ /* 0x004fc600078e18ff */
[----:B------:R2:W-:Y:S01]  /*0690*/  STS [R12], RZ ;  /* 0x000000ff0c007388 */ /* 0x0005e20000000800 */
[----:B0-----:R-:W-:-:S03]  /*06a0*/  LEA R9, R16, R15, 0x3 ;  /* 0x0000000f10097211 */ /* 0x001fc600078e18ff */
[----:B------:R2:W-:Y:S01]  /*06b0*/  STS [R14], RZ ;  /* 0x000000ff0e007388 */ /* 0x0005e20000000800 */
[----:B-1----:R-:W-:-:S03]  /*06c0*/  LEA R10, R16, R5, 0x3 ;  /* 0x00000005100a7211 */ /* 0x002fc600078e18ff */
[----:B------:R2:W-:Y:S04]  /*06d0*/  STS [R11], RZ ;  /* 0x000000ff0b007388 */ /* 0x0005e80000000800 */
[----:B------:R2:W-:Y:S04]  /*06e0*/  STS [R6], RZ ;  /* 0x000000ff06007388 */ /* 0x0005e80000000800 */
[----:B------:R2:W-:Y:S04]  /*06f0*/  STS [R8], RZ ;  /* 0x000000ff08007388 */ /* 0x0005e80000000800 */
[----:B------:R2:W-:Y:S04]  /*0700*/  STS [R13], RZ ;  /* 0x000000ff0d007388 */ /* 0x0005e80000000800 */
[----:B------:R2:W-:Y:S04]  /*0710*/  STS [R15], RZ ;  /* 0x000000ff0f007388 */ /* 0x0005e80000000800 */
[----:B------:R2:W-:Y:S04]  /*0720*/  STS [R5], RZ ;  /* 0x000000ff05007388 */ /* 0x0005e80000000800 */
[----:B------:R2:W-:Y:S04]  /*0730*/  STS [R9], RZ ;  /* 0x000000ff09007388 */ /* 0x0005e80000000800 */
[----:B------:R2:W-:Y:S01]  /*0740*/  STS [R10], RZ ;  /* 0x000000ff0a007388 */ /* 0x0005e20000000800 */
[----:B------:R-:W-:Y:S05]  /*0750*/  @!P0 BRA `(.L_x_5) ;  /* 0xfffffffc00508947 */ /* 0x000fea000383ffff */
.L_x_1:
[----:B------:R-:W-:Y:S05]  /*0760*/  BSYNC.RECONVERGENT B0 ;  /* 0x0000000000007941 */ /* 0x000fea0003800200 */
.L_x_0:
[----:B------:R-:W0:Y:S01]  /*0770*/  LDCU UR5, c[0x0][0x468] ;  /* 0x00008d00ff0577ac */ /* 0x000e220008000800 */
[----:B------:R-:W-:Y:S01]  /*0780*/  BAR.SYNC.DEFER_BLOCKING 0x0 ;  /* 0x0000000000007b1d */ /* 0x000fe20000010000 */
[----:B------:R-:W-:Y:S02]  /*0790*/  ISETP.GE.AND P0, PT, R2, UR4, PT ;  /* 0x0000000402007c0c */ /* 0x000fe4000bf06270 */
[----:B------:R-:W-:-:S04]  /*07a0*/  VIMNMX R4, PT, PT, R3, R2, !PT ;  /* 0x0000000203047248 */ /* 0x000fc80007fe0100 */
[----:B0-----:R-:W-:-:S13]  /*07b0*/  ISETP.GE.OR P0, PT, R4, UR5, P0 ;  /* 0x0000000504007c0c */ /* 0x001fda0008706670 */
[----:B------:R-:W-:Y:S05]  /*07c0*/  @P0 BRA `(.L_x_6) ;  /* 0x000001e000ac0947 */ /* 0x000fea0003800000 */
[----:B------:R-:W0:Y:S02]  /*07d0*/  LDC R4, c[0x0][0x3ac] ;  /* 0x0000eb00ff047b82 */ /* 0x000e240000000800 */
[----:B0-----:R-:W-:-:S04]  /*07e0*/  IADD3 R4, PT, PT, R4, 0x2, RZ ;  /* 0x0000000204047810 */ /* 0x001fc80007ffe0ff */
[----:B--2---:R-:W-:-:S04]  /*07f0*/  VIMNMX R5, PT, PT, R4, 0x2, !PT ;  /* 0x0000000204057848 */ /* 0x004fc80007fe0100 */
[----:B------:R-:W-:-:S04]  /*0800*/  IADD3 R6, PT, PT, R5, -0x1, RZ ;  /* 0xffffffff05067810 */ /* 0x000fc80007ffe0ff */
[C---:B------:R-:W-:Y:S02]  /*0810*/  LOP3.LUT R5, R6.reuse, 0xfffffffc, RZ, 0xc0, !PT ;  /* 0xfffffffc06057812 */ /* 0x040fe400078ec0ff */
[----:B------:R-:W-:Y:S02]  /*0820*/  LOP3.LUT R6, R6, 0x3, RZ, 0xc0, !PT ;  /* 0x0000000306067812 */ /* 0x000fe400078ec0ff */
[----:B------:R-:W-:-:S07]  /*0830*/  IADD3 R7, PT, PT, -R5, RZ, RZ ;  /* 0x000000ff05077210 */ /* 0x000fce0007ffe1ff */
.L_x_1951:
[----:B------:R-:W-:Y:S01]  /*0840*/  ISETP.GE.U32.AND P0, PT, R3, UR4, PT ;  /* 0x0000000403007c0c */ /* 0x000fe2000bf06070 */
[----:B------:R-:W-:-:S12]  /*0850*/  BSSY B0, `(.L_x_7) ;  /* 0x0001e1e000007945 */ /* 0x000fd80003800000 */
[----:B------:R-:W-:Y:S05]  /*0860*/  @P0 BRA `(.L_x_8) ;  /* 0x000001e000700947 */ /* 0x000fea0003800000 */
[----:B------:R-:W0:Y:S01]  /*0870*/  LDC.64 R54, c[0x0][0x390] ;  /* 0x0000e400ff367b82 */ /* 0x000e220000000a00 */
[----:B------:R-:W-:Y:S02]  /*0880*/  IADD3 R8, PT, PT, R2, UR4, RZ ;  /* 0x0000000402087c10 */ /* 0x000fe4000fffe0ff */
[----:B------:R-:W-:-:S05]  /*0890*/  MOV R9, R3 ;  /* 0x0000000300097202 */ /* 0x000fca0000000f00 */
[----:B------:R-:W1:Y:S08]  /*08a0*/  LDC.64 R46, c[0x0][0x398] ;  /* 0x0000e600ff2e7b82 */ /* 0x000e700000000a00 */
[----:B------:R-:W2:Y:S01]  /*08b0*/  LDC.64 R44, c[0x0][0x3a0] ;  /* 0x0000e800ff2c7b82 */ /* 0x000ea20000000a00 */
[----:B0-----:R-:W-:-:S04]  /*08c0*/  IMAD.WIDE R48, R2, 0x4, R54 ;  /* 0x0000000402307825 */ /* 0x001fc800078e0236 */
[----:B------:R-:W-:-:S04]  /*08d0*/  IMAD.WIDE R54, R8, 0x4, R54 ;  /* 0x0000000408367825 */ /* 0x000fc800078e0236 */
[----:B-1----:R-:W-:-:S04]  /*08e0*/  IMAD.WIDE R52, R8, 0x4, R46 ;  /* 0x0000000408347825 */ /* 0x002fc800078e022e */
[----:B------:R-:W-:-:S04]  /*08f0*/  IMAD.WIDE R46, R2, 0x4, R46 ;  /* 0x00000004022e7825 */ /* 0x000fc800078e022e */
[----:B--2---:R-:W-:-:S04]  /*0900*/  IMAD.WIDE R50, R8, 0x4, R44 ;  /* 0x0000000408327825 */ /* 0x004fc800078e022c */
[----:B------:R-:W-:-:S07]  /*0910*/  IMAD.WIDE R44, R2, 0x4, R44 ;  /* 0x00000004022c7825 */ /* 0x000fce00078e022c */
.L_x_1950:
[----:B------:R-:W0:Y:S01]  /*0920*/  LDC.64 R36, c[0x0][0x398] ;  /* 0x0000e600ff247b82 */ /* 0x000e220000000a00 */
[----:B------:R-:W2:Y:S01]  /*0930*/  LDG.E R10, desc[UR8][R52.64] ;  /* 0x00000008340a7981 */ /* 0x000ea2000c1e1900 */
[----:B------:R-:W1:Y:S03]  /*0940*/  LDCU UR5, c[0x0][0x3e8] ;  /* 0x00007d00ff0577ac */ /* 0x000e660008000800 */
[----:B------:R-:W3:Y:S03]  /*0950*/  LDG.E R19, desc[UR8][R54.64] ;  /* 0x0000000836137981 */ /* 0x000ee6000c1e1900 */
[----:B------:R-:W4:Y:S01]  /*0960*/  LDC.64 R42, c[0x0][0x390] ;  /* 0x0000e400ff2a7b82 */ /* 0x000f220000000a00 */
[----:B------:R-:W5:Y:S07]  /*0970*/  LDG.E R23, desc[UR8][R50.64] ;  /* 0x0000000832177981 */ /* 0x000f6e000c1e1900 */
[----:B------:R-:W1:Y:S01]  /*0980*/  LDC.64 R38, c[0x0][0x3a0] ;  /* 0x0000e800ff267b82 */ /* 0x000e620000000a00 */
[----:B0-----:R-:W-:-:S05]  /*0990*/  IMAD.WIDE R36, R9, 0x4, R36 ;  /* 0x0000000409247825 */ /* 0x001fca00078e0224 */
[----:B------:R-:W2:Y:S01]  /*09a0*/  LDG.E R21, desc[UR8][R36.64] ;  /* 0x0000000824157981 */ /* 0x000ea2000c1e1900 */
[----:B----4-:R-:W-:-:S05]  /*09b0*/  IMAD.WIDE R42, R9, 0x4, R42 ;  /* 0x00000004092a7825 */ /* 0x010fca00078e022a */
[----:B------:R-:W3:Y:S01]  /*09c0*/  LDG.E R24, desc[UR8][R42.64] ;  /* 0x000000082a187981 */ /* 0x000ee2000c1e1900 */
[----:B-1----:R-:W-:-:S05]  /*09d0*/  IMAD.WIDE R38, R9, 0x4, R38 ;  /* 0x0000000409267825 */ /* 0x002fca00078e0226 */
[----:B------:R-:W5:Y:S01]  /*09e0*/  LDG.E R12, desc[UR8][R38.64] ;  /* 0x00000008260c7981 */ /* 0x000f62000c1e1900 */
[----:B------:R-:W-:Y:S01]  /*09f0*/  BSSY B2, `(.L_x_9) ;  /* 0x0000787000027945 */ /* 0x000fe20003800000 */
[----:B--2---:R-:W-:-:S04]  /*0a00*/  FADD R21, R21, -R10 ;  /* 0x8000000a15157221 */ /* 0x004fc80000000000 */
[----:B------:R-:W-:Y:S01]  /*0a10*/  FMUL R59, R21, R21 ;  /* 0x00000015153b7220 */ /* 0x000fe20000400000 */
[----:B---3--:R-:W-:-:S04]  /*0a20*/  FADD R24, R24, -R19 ;  /* 0x8000001318187221 */ /* 0x008fc80000000000 */
[----:B------:R-:W-:Y:S01]  /*0a30*/  FFMA R59, R24, R24, R59 ;  /* 0x00000018183b7223 */ /* 0x000fe2000000003b */
[----:B-----5:R-:W-:-:S04]  /*0a40*/  FADD R10, R12, -R23 ;  /* 0x800000170c0a7221 */ /* 0x020fc80000000000 */
[----:B------:R-:W-:-:S05]  /*0a50*/  FFMA R18, R10, R10, R59 ;  /* 0x0000000a0a127223 */ /* 0x000fca000000003b */
[----:B------:R-:W-:-:S13]  /*0a60*/  FSETP.GTU.AND P0, PT, R18, UR5, PT ;  /* 0x0000000512007c0b */ /* 0x000fda000bf0c000 */
[----:B------:R-:W-:Y:S05]  /*0a70*/  @P0 BRA `(.L_x_10) ;  /* 0x0000007400f80947 */ /* 0x000fea0003800000 */
[----:B------:R-:W-:Y:S01]  /*0a80*/  IADD3 R12, PT, PT, R18, -0xd000000, RZ ;  /* 0xf3000000120c7810 */ /* 0x000fe20007ffe0ff */
[----:B------:R0:W1:Y:S01]  /*0a90*/  MUFU.RSQ R19, R18 ;  /* 0x0000001200137308 */ /* 0x0000620000001400 */
[----:B------:R-:W-:Y:S02]  /*0aa0*/  BSSY.RECONVERGENT B1, `(.L_x_11) ;  /* 0x000000b000017945 */ /* 0x000fe40003800200 */
[----:B------:R-:W-:-:S13]  /*0ab0*/  ISETP.GT.U32.AND P0, PT, R12, 0x727fffff, PT ;  /* 0x727fffff0c00780c */ /* 0x000fda0003f04070 */
[----:B0-----:R-:W-:Y:S05]  /*0ac0*/  @!P0 BRA `(.L_x_12) ;  /* 0x0000000000108947 */ /* 0x001fea0003800000 */
[----:B------:R-:W-:-:S07]  /*0ad0*/  MOV R22, 0xaf0 ;  /* 0x00000af000167802 */ /* 0x000fce0000000f00 */
[----:B-1----:R-:W-:Y:S05]  /*0ae0*/  CALL.REL.NOINC `($__internal_0_$__cuda_sm20_sqrt_rn_f32_slowpath) ;  /* 0x000001e000807944 */ /* 0x002fea0003c00000 */
[----:B------:R-:W-:Y:S01]  /*0af0*/  MOV R41, R26 ;  /* 0x0000001a00297202 */ /* 0x000fe20000000f00 */
[----:B------:R-:W-:Y:S06]  /*0b00*/  BRA `(.L_x_13) ;  /* 0x0000000000107947 */ /* 0x000fec0003800000 */
.L_x_12:
[----:B-1----:R-:W-:Y:S01]  /*0b10*/  FMUL.FTZ R41, R18, R19 ;  /* 0x0000001312297220 */ /* 0x002fe20000410000 */
[----:B------:R-:W-:-:S03]  /*0b20*/  FMUL.FTZ R14, R19, 0.5 ;  /* 0x3f000000130e7820 */ /* 0x000fc60000410000 */
[----:B------:R-:W-:-:S04]  /*0b30*/  FFMA R12, -R41, R41, R18 ;  /* 0x00000029290c7223 */ /* 0x000fc80000000112 */
[----:B------:R-:W-:-:S07]  /*0b40*/  FFMA R41, R12, R14, R41 ;  /* 0x0000000e0c297223 */ /* 0x000fce0000000029 */
.L_x_13:
[----:B------:R-:W-:Y:S05]  /*0b50*/  BSYNC.RECONVERGENT B1 ;  /* 0x0000000000017941 */ /* 0x000fea0003800200 */
.L_x_11:
[----:B------:R-:W0:Y:S01]  /*0b60*/  LDCU.64 UR10, c[0x0][0x3a8] ;  /* 0x00007500ff0a77ac */ /* 0x000e220008000a00 */
[----:B------:R-:W-:Y:S01]  /*0b70*/  HFMA2 R28, -RZ, RZ, 0, 5.9604644775390625e-08 ;  /* 0x00000001ff1c7431 */ /* 0x000fe200000001ff */
[----:B------:R-:W-:Y:S01]  /*0b80*/  BSSY.RECONVERGENT B1, `(.L_x_14) ;  /* 0x000005d000017945 */ /* 0x000fe20003800200 */
[----:B0-----:R-:W-:-:S04]  /*0b90*/  FSETP.GTU.AND P1, PT, R41, UR10, PT ;  /* 0x0000000a29007c0b */ /* 0x001fc8000bf2c000 */
[----:B------:R-:W-:Y:S02]  /*0ba0*/  ISETP.GT.OR P0, PT, RZ, UR11, !P1 ;  /* 0x0000000bff007c0c */ /* 0x000fe4000cf04670 */
[----:B------:R-:W-:-:S04]  /*0bb0*/  SEL R28, R28, 0xffffffff, !P1 ;  /* 0xffffffff1c1c7807 */ /* 0x000fc80004800000 */
[----:B------:R-:W-:-:S07]  /*0bc0*/  MOV R27, R28 ;  /* 0x0000001c001b7202 */ /* 0x000fce0000000f00 */
[----:B------:R-:W-:Y:S05]  /*0bd0*/  @P0 BRA `(.L_x_15) ;  /* 0x00000004005c0947 */ /* 0x000fea0003800000 */
[----:B------:R-:W-:Y:S02]  /*0be0*/  ISETP.GE.AND P0, PT, R4, 0x5, PT ;  /* 0x000000050400780c */ /* 0x000fe40003f06270 */
[----:B------:R-:W-:Y:S02]  /*0bf0*/  MOV R27, 0xffffffff ;  /* 0xffffffff001b7802 */ /* 0x000fe40000000f00 */
[----:B------:R-:W-:Y:S02]  /*0c00*/  MOV R12, 0x2 ;  /* 0x00000002000c7802 */ /* 0x000fe40000000f00 */
[----:B------:R-:W-:-:S07]  /*0c10*/  MOV R28, 0xffffffff ;  /* 0xffffffff001c7802 */ /* 0x000fce0000000f00 */
[----:B------:R-:W-:Y:S05]  /*0c20*/  @!P0 BRA `(.L_x_16) ;  /* 0x0000000000bc8947 */ /* 0x000fea0003800000 */
[----:B------:R-:W-:Y:S01]  /*0c30*/  HFMA2 R12, -RZ, RZ, 0, 2.98023223876953125e-07 ;  /* 0x00000005ff0c7431 */ /* 0x000fe200000001ff */
[----:B------:R-:W-:Y:S01]  /*0c40*/  BSSY.RECONVERGENT B3, `(.L_x_17) ;  /* 0x000002c000037945 */ /* 0x000fe20003800200 */
[----:B------:R-:W-:Y:S02]  /*0c50*/  MOV R27, 0xffffffff ;  /* 0xffffffff001b7802 */ /* 0x000fe40000000f00 */
[----:B------:R-:W-:-:S07]  /*0c60*/  MOV R14, R7 ;  /* 0x00000007000e7202 */ /* 0x000fce0000000f00 */
.L_x_18:
[----:B------:R-:W0:Y:S01]  /*0c70*/  LDC.64 R18, c[0x0][0x3b0] ;  /* 0x0000ec00ff127b82 */ /* 0x000e220000000a00 */
[C---:B------:R-:W-:Y:S02]  /*0c80*/  IADD3 R16, PT, PT, R12.reuse, -0x5, RZ ;  /* 0xfffffffb0c107810 */ /* 0x040fe40007ffe0ff */
[----:B------:R-:W-:Y:S02]  /*0c90*/  IADD3 R20, PT, PT, R12, -0x4, RZ ;  /* 0xfffffffc0c147810 */ /* 0x000fe40007ffe0ff */
[----:B------:R-:W-:Y:S02]  /*0ca0*/  I2FP.F32.S32 R16, R16 ;  /* 0x0000001000107245 */ /* 0x000fe40000201400 */
[----:B------:R-:W-:Y:S02]  /*0cb0*/  I2FP.F32.S32 R26, R20 ;  /* 0x00000014001a7245 */ /* 0x000fe40000201400 */
[----:B------:R-:W-:Y:S02]  /*0cc0*/  ISETP.GE.AND P3, PT, R28, RZ, PT ;  /* 0x000000ff1c00720c */ /* 0x000fe40003f66270 */
[----:B------:R-:W-:-:S02]  /*0cd0*/  IADD3 R23, PT, PT, R12, -0x2, RZ ;  /* 0xfffffffe0c177810 */ /* 0x000fc40007ffe0ff */
[----:B------:R-:W-:Y:S01]  /*0ce0*/  IADD3 R14, PT, PT, R14, 0x4, RZ ;  /* 0x000000040e0e7810 */ /* 0x000fe20007ffe0ff */
[CCC-:B0-----:R-:W-:Y:S01]  /*0cf0*/  FFMA R22, R16.reuse, R18.reuse, R19.reuse ;  /* 0x0000001210167223 */ /* 0x1c1fe20000000013 */
[-CC-:B------:R-:W-:Y:S01]  /*0d00*/  FFMA R20, R16, R18.reuse, -R19.reuse ;  /* 0x0000001210147223 */ /* 0x180fe20000000813 */
[----:B------:R-:W-:Y:S01]  /*0d10*/  IADD3 R16, PT, PT, R12, -0x3, RZ ;  /* 0xfffffffd0c107810 */ /* 0x000fe20007ffe0ff */
[CCC-:B------:R-:W-:Y:S01]  /*0d20*/  FFMA R30, R26.reuse, R18.reuse, R19.reuse ;  /* 0x000000121a1e7223 */ /* 0x1c0fe20000000013 */
[----:B------:R-:W-:Y:S01]  /*0d30*/  FFMA R26, R26, R18, -R19 ;  /* 0x000000121a1a7223 */ /* 0x000fe20000000813 */
[----:B------:R-:W-:-:S03]  /*0d40*/  FSETP.GTU.AND P0, PT, R41, R22, PT ;  /* 0x000000162900720b */ /* 0x000fc60003f0c000 */
[C---:B------:R-:W-:Y:S02]  /*0d50*/  FSETP.GTU.AND P1, PT, R41.reuse, R30, PT ;  /* 0x0000001e2900720b */ /* 0x040fe40003f2c000 */
[C---:B------:R-:W-:Y:S02]  /*0d60*/  FSETP.LTU.OR P0, PT, R41.reuse, R20, P0 ;  /* 0x000000142900720b */ /* 0x040fe40000709400 */
[----:B------:R-:W-:Y:S02]  /*0d70*/  I2FP.F32.S32 R20, R16 ;  /* 0x0000001000147245 */ /* 0x000fe40000201400 */
[----:B------:R-:W-:Y:S02]  /*0d80*/  FSETP.LTU.OR P1, PT, R41, R26, P1 ;  /* 0x0000001a2900720b */ /* 0x000fe40000f29400 */
[----:B------:R-:W-:Y:S01]  /*0d90*/  I2FP.F32.S32 R26, R23 ;  /* 0x00000017001a7245 */ /* 0x000fe20000201400 */
[CCC-:B------:R-:W-:Y:S01]  /*0da0*/  FFMA R22, R20.reuse, R18.reuse, R19.reuse ;  /* 0x0000001214167223 */ /* 0x1c0fe20000000013 */
[----:B------:R-:W-:-:S04]  /*0db0*/  FFMA R20, R20, R18, -R19 ;  /* 0x0000001214147223 */ /* 0x000fc80000000813 */
[C---:B------:R-:W-:Y:S01]  /*0dc0*/  FSETP.GTU.AND P2, PT, R41.reuse, R22, PT ;  /* 0x000000162900720b */ /* 0x040fe20003f4c000 */
[--C-:B------:R-:W-:Y:S01]  /*0dd0*/  FFMA R22, R26, R18, R19.reuse ;  /* 0x000000121a167223 */ /* 0x100fe20000000013 */
[----:B------:R-:W-:Y:S01]  /*0de0*/  @!P0 SEL R28, R16, R28, !P3 ;  /* 0x0000001c101c8207 */ /* 0x000fe20005800000 */
[----:B------:R-:W-:Y:S01]  /*0df0*/  FFMA R18, R26, R18, -R19 ;  /* 0x000000121a127223 */ /* 0x000fe20000000813 */
[----:B------:R-:W-:Y:S02]  /*0e00*/  FSETP.LTU.OR P2, PT, R41, R20, P2 ;  /* 0x000000142900720b */ /* 0x000fe40001749400 */
[----:B------:R-:W-:Y:S02]  /*0e10*/  ISETP.GE.AND P4, PT, R28, RZ, PT ;  /* 0x000000ff1c00720c */ /* 0x000fe40003f86270 */
[----:B------:R-:W-:Y:S02]  /*0e20*/  IADD3 R19, PT, PT, R12, -0x1, RZ ;  /* 0xffffffff0c137810 */ /* 0x000fe40007ffe0ff */
[----:B------:R-:W-:-:S02]  /*0e30*/  @!P1 SEL R28, R23, R28, !P4 ;  /* 0x0000001c171c9207 */ /* 0x000fc40006000000 */
[----:B------:R-:W-:Y:S02]  /*0e40*/  SEL R16, R27, R16, P0 ;  /* 0x000000101b107207 */ /* 0x000fe40000000000 */
[----:B------:R-:W-:Y:S02]  /*0e50*/  ISETP.GE.AND P4, PT, R28, RZ, PT ;  /* 0x000000ff1c00720c */ /* 0x000fe40003f86270 */
[----:B------:R-:W-:Y:S02]  /*0e60*/  FSETP.GTU.AND P3, PT, R41, R22, PT ;  /* 0x000000162900720b */ /* 0x000fe40003f6c000 */
[----:B------:R-:W-:Y:S02]  /*0e70*/  @!P2 SEL R28, R19, R28, !P4 ;  /* 0x0000001c131ca207 */ /* 0x000fe40006000000 */
[----:B------:R-:W-:Y:S02]  /*0e80*/  @P2 SEL R19, R16, R23, P1 ;  /* 0x0000001710132207 */ /* 0x000fe40000800000 */
[----:B------:R-:W-:-:S02]  /*0e90*/  ISETP.NE.AND P1, PT, R14, RZ, PT ;  /* 0x000000ff0e00720c */ /* 0x000fc40003f25270 */
[----:B------:R-:W-:Y:S02]  /*0ea0*/  FSETP.LTU.OR P3, PT, R41, R18, P3 ;  /* 0x000000122900720b */ /* 0x000fe40001f69400 */
[----:B------:R-:W-:Y:S02]  /*0eb0*/  ISETP.GE.AND P0, PT, R28, RZ, PT ;  /* 0x000000ff1c00720c */ /* 0x000fe40003f06270 */
[----:B------:R-:W-:-:S09]  /*0ec0*/  SEL R27, R19, R12, P3 ;  /* 0x0000000c131b7207 */ /* 0x000fd20001800000 */
[C---:B------:R-:W-:Y:S02]  /*0ed0*/  @!P3 SEL R28, R12.reuse, R28, !P0 ;  /* 0x0000001c0c1cb207 */ /* 0x040fe40004000000 */
[----:B------:R-:W-:Y:S01]  /*0ee0*/  IADD3 R12, PT, PT, R12, 0x4, RZ ;  /* 0x000000040c0c7810 */ /* 0x000fe20007ffe0ff */
[----:B------:R-:W-:Y:S06]  /*0ef0*/  @P1 BRA `(.L_x_18) ;  /* 0xfffffffc005c1947 */ /* 0x000fec000383ffff */
[----:B------:R-:W-:Y:S05]  /*0f00*/  BSYNC.RECONVERGENT B3 ;  /* 0x0000000000037941 */ /* 0x000fea0003800200 */
.L_x_17:
[----:B------:R-:W-:-:S07]  /*0f10*/  IADD3 R12, PT, PT, R12, -0x3, RZ ;  /* 0xfffffffd0c0c7810 */ /* 0x000fce0007ffe0ff */
.L_x_16:
[----:B------:R-:W-:-:S13]  /*0f20*/  ISETP.NE.AND P0, PT, R6, RZ, PT ;  /* 0x000000ff0600720c */ /* 0x000fda0003f05270 */
[----:B------:R-:W-:Y:S05]  /*0f30*/  @!P0 BRA `(.L_x_15) ;  /* 0x0000000000848947 */ /* 0x000fea0003800000 */
[----:B------:R-:W0:Y:S01]  /*0f40*/  LDC.64 R18, c[0x0][0x3b0] ;  /* 0x0000ec00ff127b82 */ /* 0x000e220000000a00 */
[----:B------:R-:W-:Y:S02]  /*0f50*/  IADD3 R14, PT, PT, R12, -0x2, RZ ;  /* 0xfffffffe0c0e7810 */ /* 0x000fe40007ffe0ff */
[----:B------:R-:W-:Y:S02]  /*0f60*/  ISETP.NE.AND P2, PT, R6, 0x1, PT ;  /* 0x000000010600780c */ /* 0x000fe40003f45270 */
[----:B------:R-:W-:Y:S02]  /*0f70*/  I2FP.F32.S32 R14, R14 ;  /* 0x0000000e000e7245 */ /* 0x000fe40000201400 */
[----:B------:R-:W-:-:S03]  /*0f80*/  ISETP.GE.AND P1, PT, R28, RZ, PT ;  /* 0x000000ff1c00720c */ /* 0x000fc60003f26270 */
[CCC-:B0-----:R-:W-:Y:S01]  /*0f90*/  FFMA R16, R14.reuse, R18.reuse, R19.reuse ;  /* 0x000000120e107223 */ /* 0x1c1fe20000000013 */
[----:B------:R-:W-:-:S04]  /*0fa0*/  FFMA R14, R14, R18, -R19 ;  /* 0x000000120e0e7223 */ /* 0x000fc80000000813 */
[----:B------:R-:W-:-:S04]  /*0fb0*/  FSETP.GTU.AND P0, PT, R41, R16, PT ;  /* 0x000000102900720b */ /* 0x000fc80003f0c000 */
[----:B------:R-:W-:-:S04]  /*0fc0*/  FSETP.LTU.OR P0, PT, R41, R14, P0 ;  /* 0x0000000e2900720b */ /* 0x000fc80000709400 */
[----:B------:R-:W-:-:S09]  /*0fd0*/  SEL R27, R27, R12, P0 ;  /* 0x0000000c1b1b7207 */ /* 0x000fd20000000000 */
[----:B------:R-:W-:Y:S01]  /*0fe0*/  @!P0 SEL R28, R12, R28, !P1 ;  /* 0x0000001c0c1c8207 */ /* 0x000fe20004800000 */
[----:B------:R-:W-:Y:S06]  /*0ff0*/  @!P2 BRA `(.L_x_15) ;  /* 0x000000000054a947 */ /* 0x000fec0003800000 */
[----:B------:R-:W-:Y:S02]  /*1000*/  IADD3 R14, PT, PT, R12, -0x1, RZ ;  /* 0xffffffff0c0e7810 */ /* 0x000fe40007ffe0ff */
[----:B------:R-:W-:Y:S02]  /*1010*/  ISETP.NE.AND P1, PT, R6, 0x2, PT ;  /* 0x000000020600780c */ /* 0x000fe40003f25270 */
[----:B------:R-:W-:Y:S02]  /*1020*/  I2FP.F32.S32 R14, R14 ;  /* 0x0000000e000e7245 */ /* 0x000fe40000201400 */
[----:B------:R-:W-:-:S03]  /*1030*/  ISETP.GE.AND P2, PT, R28, RZ, PT ;  /* 0x000000ff1c00720c */ /* 0x000fc60003f46270 */
[CCC-:B------:R-:W-:Y:S01]  /*1040*/  FFMA R16, R14.reuse, R18.reuse, R19.reuse ;  /* 0x000000120e107223 */ /* 0x1c0fe20000000013 */
[----:B------:R-:W-:-:S04]  /*1050*/  FFMA R14, R14, R18, -R19 ;  /* 0x000000120e0e7223 */ /* 0x000fc80000000813 */
[----:B------:R-:W-:-:S04]  /*1060*/  FSETP.GTU.AND P0, PT, R41, R16, PT ;  /* 0x000000102900720b */ /* 0x000fc80003f0c000 */
[----:B------:R-:W-:Y:S02]  /*1070*/  FSETP.LTU.OR P0, PT, R41, R14, P0 ;  /* 0x0000000e2900720b */ /* 0x000fe40000709400 */
[----:B------:R-:W-:-:S04]  /*1080*/  IADD3 R14, PT, PT, R12, 0x1, RZ ;  /* 0x000000010c0e7810 */ /* 0x000fc80007ffe0ff */
[----:B------:R-:W-:-:S07]  /*1090*/  SEL R27, R27, R14, P0 ;  /* 0x0000000e1b1b7207 */ /* 0x000fce0000000000 */
[----:B------:R-:W-:Y:S01]  /*10a0*/  @!P0 SEL R28, R14, R28, !P2 ;  /* 0x0000001c0e1c8207 */ /* 0x000fe20005000000 */
[----:B------:R-:W-:Y:S06]  /*10b0*/  @!P1 BRA `(.L_x_15) ;  /* 0x0000000000249947 */ /* 0x000fec0003800000 */
[----:B------:R-:W-:Y:S02]  /*10c0*/  I2FP.F32.S32 R14, R12 ;  /* 0x0000000c000e7245 */ /* 0x000fe40000201400 */
[----:B------:R-:W-:Y:S02]  /*10d0*/  ISETP.GE.AND P1, PT, R28, RZ, PT ;  /* 0x000000ff1c00720c */ /* 0x000fe40003f26270 */
[----:B------:R-:W-:Y:S01]  /*10e0*/  IADD3 R12, PT, PT, R12, 0x2, RZ ;  /* 0x000000020c0c7810 */ /* 0x000fe20007ffe0ff */
[CCC-:B------:R-:W-:Y:S01]  /*10f0*/  FFMA R16, R14.reuse, R18.reuse, R19.reuse ;  /* 0x000000120e107223 */ /* 0x1c0fe20000000013 */
[----:B------:R-:W-:-:S04]  /*1100*/  FFMA R14, R14, R18, -R19 ;  /* 0x000000120e0e7223 */ /* 0x000fc80000000813 */
[----:B------:R-:W-:-:S04]  /*1110*/  FSETP.GTU.AND P0, PT, R41, R16, PT ;  /* 0x000000102900720b */ /* 0x000fc80003f0c000 */
[----:B------:R-:W-:-:S04]  /*1120*/  FSETP.LTU.OR P0, PT, R41, R14, P0 ;  /* 0x0000000e2900720b */ /* 0x000fc80000709400 */
[----:B------:R-:W-:-:S09]  /*1130*/  SEL R27, R27, R12, P0 ;  /* 0x0000000c1b1b7207 */ /* 0x000fd20000000000 */
[----:B------:R-:W-:-:S07]  /*1140*/  @!P0 SEL R28, R12, R28, !P1 ;  /* 0x0000001c0c1c8207 */ /* 0x000fce0004800000 */
.L_x_15:
[----:B------:R-:W-:Y:S05]  /*1150*/  BSYNC.RECONVERGENT B1 ;  /* 0x0000000000017941 */ /* 0x000fea0003800200 */
.L_x_14:
[----:B------:R-:W0:Y:S02]  /*1160*/  LDC R12, c[0x0][0x3f4] ;  /* 0x0000fd00ff0c7b82 */ /* 0x000e240000000800 */
[----:B0-----:R-:W-:-:S04]  /*1170*/  ISETP.GE.AND P0, PT, R12, 0x1, PT ;  /* 0x000000010c00780c */ /* 0x001fc80003f06270 */
[----:B------:R-:W-:-:S13]  /*1180*/  ISETP.LT.OR P0, PT, R27, RZ, !P0 ;  /* 0x000000ff1b00720c */ /* 0x000fda0004701670 */
[----:B------:R-:W-:Y:S05]  /*1190*/  @P0 BRA `(.L_x_10) ;  /* 0x0000007000300947 */ /* 0x000fea0003800000 */
[C---:B------:R-:W-:Y:S01]  /*11a0*/  FSETP.GE.AND P0, PT, R59.reuse, RZ, PT ;  /* 0x000000ff3b00720b */ /* 0x040fe20003f06000 */
[----:B------:R-:W-:Y:S03]  /*11b0*/  BSSY.RECONVERGENT B1, `(.L_x_19) ;  /* 0x000000d000017945 */ /* 0x000fe60003800200 */
[----:B------:R-:W-:-:S04]  /*11c0*/  FSEL R18, R59, RZ, P0 ;  /* 0x000000ff3b127208 */ /* 0x000fc80000000000 */
[----:B------:R-:W-:Y:S01]  /*11d0*/  IADD3 R12, PT, PT, R18, -0xd000000, RZ ;  /* 0xf3000000120c7810 */ /* 0x000fe20007ffe0ff */
[----:B------:R0:W1:Y:S03]  /*11e0*/  MUFU.RSQ R19, R18 ;  /* 0x0000001200137308 */ /* 0x0000660000001400 */
[----:B------:R-:W-:-:S13]  /*11f0*/  ISETP.GT.U32.AND P0, PT, R12, 0x727fffff, PT ;  /* 0x727fffff0c00780c */ /* 0x000fda0003f04070 */
[----:B0-----:R-:W-:Y:S05]  /*1200*/  @!P0 BRA `(.L_x_20) ;  /* 0x00000000000c8947 */ /* 0x001fea0003800000 */
[----:B------:R-:W-:-:S07]  /*1210*/  MOV R22, 0x1230 ;  /* 0x0000123000167802 */ /* 0x000fce0000000f00 */
[----:B-1----:R-:W-:Y:S05]  /*1220*/  CALL.REL.NOINC `($__internal_0_$__cuda_sm20_sqrt_rn_f32_slowpath) ;  /* 0x000001d800b07944 */ /* 0x002fea0003c00000 */
[----:B------:R-:W-:Y:S05]  /*1230*/  BRA `(.L_x_21) ;  /* 0x0000000000107947 */ /* 0x000fea0003800000 */
.L_x_20:
[----:B-1----:R-:W-:Y:S01]  /*1240*/  FMUL.FTZ R26, R18, R19 ;  /* 0x00000013121a7220 */ /* 0x002fe20000410000 */
[----:B------:R-:W-:-:S03]  /*1250*/  FMUL.FTZ R12, R19, 0.5 ;  /* 0x3f000000130c7820 */ /* 0x000fc60000410000 */
[----:B------:R-:W-:-:S04]  /*1260*/  FFMA R19, -R26, R26, R18 ;  /* 0x0000001a1a137223 */ /* 0x000fc80000000112 */
[----:B------:R-:W-:-:S07]  /*1270*/  FFMA R26, R19, R12, R26 ;  /* 0x0000000c131a7223 */ /* 0x000fce000000001a */
.L_x_21:
[----:B------:R-:W-:Y:S05]  /*1280*/  BSYNC.RECONVERGENT B1 ;  /* 0x0000000000017941 */ /* 0x000fea0003800200 */
.L_x_19:
[C---:B------:R-:W-:Y:S01]  /*1290*/  IADD3 R12, PT, PT, R27.reuse, 0x1, RZ ;  /* 0x000000011b0c7810 */ /* 0x040fe20007ffe0ff */
[----:B------:R-:W-:Y:S01]  /*12a0*/  HFMA2 R25, -RZ, RZ, 0, 0 ;  /* 0x00000000ff197431 */ /* 0x000fe200000001ff */
[-C--:B------:R-:W-:Y:S02]  /*12b0*/  IADD3 R14, PT, PT, R27, -R28.reuse, RZ ;  /* 0x8000001c1b0e7210 */ /* 0x080fe40007ffe0ff */
[----:B------:R-:W-:Y:S02]  /*12c0*/  IADD3 R20, PT, PT, R12, -R28, RZ ;  /* 0x8000001c0c147210 */ /* 0x000fe40007ffe0ff */
[C---:B------:R-:W-:Y:S02]  /*12d0*/  IADD3 R16, PT, PT, R28.reuse, 0x1, RZ ;  /* 0x000000011c107810 */ /* 0x040fe40007ffe0ff */
[C---:B------:R-:W-:Y:S02]  /*12e0*/  IADD3 R18, PT, PT, R28.reuse, 0x2, RZ ;  /* 0x000000021c127810 */ /* 0x040fe40007ffe0ff */
[----:B------:R-:W-:-:S02]  /*12f0*/  IADD3 R19, PT, PT, R28, 0x3, RZ ;  /* 0x000000031c137810 */ /* 0x000fc40007ffe0ff */
[----:B------:R-:W-:-:S07]  /*1300*/  LOP3.LUT R20, R20, 0x3, RZ, 0xc0, !PT ;  /* 0x0000000314147812 */ /* 0x000fce00078ec0ff */
.L_x_495:
[----:B------:R-:W0:Y:S01]  /*1310*/  LDCU UR5, c[0x0][0x3a8] ;  /* 0x00007500ff0577ac */ /* 0x000e220008000800 */
[----:B------:R-:W-:Y:S01]  /*1320*/  BSSY.RECONVERGENT B1, `(.L_x_22) ;  /* 0x000001a000017945 */ /* 0x000fe20003800200 */
[----:B------:R-:W-:Y:S02]  /*1330*/  MOV R62, 0x3f800000 ;  /* 0x3f800000003e7802 */ /* 0x000fe40000000f00 */
[----:B0-----:R-:W-:-:S13]  /*1340*/  FSETP.GEU.AND P0, PT, R26, UR5, PT ;  /* 0x000000051a007c0b */ /* 0x001fda000bf0e000 */
[----:B------:R-:W-:Y:S05]  /*1350*/  @!P0 BRA `(.L_x_23) ;  /* 0x0000000000588947 */ /* 0x000fea0003800000 */
[----:B------:R-:W0:Y:S08]  /*1360*/  LDC.64 R22, c[0x0][0x408] ;  /* 0x00010200ff167b82 */ /* 0x000e300000000a00 */
[----:B------:R-:W1:Y:S01]  /*1370*/  LDC.64 R56, c[0x0][0x400] ;  /* 0x00010000ff387b82 */ /* 0x000e620000000a00 */
[----:B0-----:R-:W-:-:S06]  /*1380*/  IMAD.WIDE.U32 R22, R25, 0x4, R22 ;  /* 0x0000000419167825 */ /* 0x001fcc00078e0016 */
[----:B------:R-:W2:Y:S01]  /*1390*/  LDG.E R22, desc[UR8][R22.64] ;  /* 0x0000000816167981 */ /* 0x000ea2000c1e1900 */
[----:B-1----:R-:W-:-:S06]  /*13a0*/  IMAD.WIDE.U32 R56, R25, 0x4, R56 ;  /* 0x0000000419387825 */ /* 0x002fcc00078e0038 */
[----:B------:R-:W3:Y:S01]  /*13b0*/  LDG.E R57, desc[UR8][R56.64] ;  /* 0x0000000838397981 */ /* 0x000ee2000c1e1900 */
[----:B------:R-:W0:Y:S01]  /*13c0*/  MUFU.RCP R61, R26 ;  /* 0x0000001a003d7308 */ /* 0x000e220000001000 */
[----:B------:R-:W-:Y:S01]  /*13d0*/  BSSY.RECONVERGENT B3, `(.L_x_24) ;  /* 0x000000d000037945 */ /* 0x000fe20003800200 */
[----:B0-----:R-:W-:-:S04]  /*13e0*/  FFMA R30, R61, -R26, 1 ;  /* 0x3f8000003d1e7423 */ /* 0x001fc8000000081a */
[----:B------:R-:W-:Y:S01]  /*13f0*/  FFMA R61, R61, R30, R61 ;  /* 0x0000001e3d3d7223 */ /* 0x000fe2000000003d */
[----:B--2---:R-:W-:-:S04]  /*1400*/  FMUL R59, R21, R22 ;  /* 0x00000016153b7220 */ /* 0x004fc80000400000 */
[----:B---3--:R-:W-:-:S04]  /*1410*/  FFMA R58, R24, R57, R59 ;  /* 0x00000039183a7223 */ /* 0x008fc8000000003b */
[----:B------:R-:W0:Y:S01]  /*1420*/  FCHK P0, R58, R26 ;  /* 0x0000001a3a007302 */ /* 0x000e220000000000 */
[----:B------:R-:W-:-:S04]  /*1430*/  FFMA R59, R58, R61, RZ ;  /* 0x0000003d3a3b7223 */ /* 0x000fc800000000ff */
[----:B------:R-:W-:-:S04]  /*1440*/  FFMA R30, R59, -R26, R58 ;  /* 0x8000001a3b1e7223 */ /* 0x000fc8000000003a */
[----:B------:R-:W-:Y:S01]  /*1450*/  FFMA R30, R61, R30, R59 ;  /* 0x0000001e3d1e7223 */ /* 0x000fe2000000003b */
[----:B0-----:R-:W-:Y:S06]  /*1460*/  @!P0 BRA `(.L_x_25) ;  /* 0x00000000000c8947 */ /* 0x001fec0003800000 */
[----:B------:R-:W-:Y:S02]  /*1470*/  MOV R57, R26 ;  /* 0x0000001a00397202 */ /* 0x000fe40000000f00 */
[----:B------:R-:W-:-:S07]  /*1480*/  MOV R34, 0x14a0 ;  /* 0x000014a000227802 */ /* 0x000fce0000000f00 */
[----:B------:R-:W-:Y:S05]  /*1490*/  CALL.REL.NOINC `($__internal_1_$__cuda_sm3x_div_rn_noftz_f32_slowpath) ;  /* 0x000001d800687944 */ /* 0x000fea0003c00000 */
.L_x_25:
[----:B------:R-:W-:Y:S05]  /*14a0*/  BSYNC.RECONVERGENT B3 ;  /* 0x0000000000037941 */ /* 0x000fea0003800200 */
.L_x_24:
[----:B------:R-:W-:-:S07]  /*14b0*/  MOV R62, R30 ;  /* 0x0000001e003e7202 */ /* 0x000fce0000000f00 */
.L_x_23:
[----:B------:R-:W-:Y:S05]  /*14c0*/  BSYNC.RECONVERGENT B1 ;  /* 0x0000000000017941 */ /* 0x000fea0003800200 */
.L_x_22:
[----:B------:R-:W0:Y:S02]  /*14d0*/  LDC.64 R22, c[0x0][0x420] ;  /* 0x00010800ff167b82 */ /* 0x000e240000000a00 */
[----:B0-----:R-:W-:-:S06]  /*14e0*/  IMAD.WIDE.U32 R22, R25, 0x4, R22 ;  /* 0x0000000419167825 */ /* 0x001fcc00078e0016 */
[----:B------:R-:W2:Y:S01]  /*14f0*/  LDG.E R23, desc[UR8][R22.64] ;  /* 0x0000000816177981 */ /* 0x000ea2000c1e1900 */
[----:B------:R-:W-:Y:S01]  /*1500*/  BSSY B1, `(.L_x_26) ;  /* 0x00006d1000017945 */ /* 0x000fe20003800000 */
[----:B--2---:R-:W-:-:S13]  /*1510*/  FSETP.GE.AND P0, PT, |R62|, R23, PT ;  /* 0x000000173e00720b */ /* 0x004fda0003f06200 */
[----:B------:R-:W-:Y:S05]  /*1520*/  @!P0 BRA `(.L_x_27) ;  /* 0x0000006c00388947 */ /* 0x000fea0003800000 */
[----:B------:R-:W0:Y:S08]  /*1530*/  LDC.64 R22, c[0x0][0x408] ;  /* 0x00010200ff167b82 */ /* 0x000e300000000a00 */
[----:B------:R-:W1:Y:S08]  /*1540*/  LDC.64 R56, c[0x0][0x400] ;  /* 0x00010000ff387b82 */ /* 0x000e700000000a00 */
[----:B------:R-:W2:Y:S01]  /*1550*/  LDC.64 R58, c[0x0][0x430] ;  /* 0x00010c00ff3a7b82 */ /* 0x000ea20000000a00 */
[----:B0-----:R-:W-:-:S06]  /*1560*/  IMAD.WIDE.U32 R22, R25, 0x4, R22 ;  /* 0x0000000419167825 */ /* 0x001fcc00078e0016 */
[----:B------:R-:W3:Y:S01]  /*1570*/  LDG.E R23, desc[UR8][R22.64] ;  /* 0x0000000816177981 */ /* 0x000ee2000c1e1900 */
[----:B-1----:R-:W-:-:S06]  /*1580*/  IMAD.WIDE.U32 R56, R25, 0x4, R56 ;  /* 0x0000000419387825 */ /* 0x002fcc00078e0038 */
[----:B------:R-:W4:Y:S01]  /*1590*/  LDG.E R56, desc[UR8][R56.64] ;  /* 0x0000000838387981 */ /* 0x000f22000c1e1900 */
[----:B--2---:R-:W-:-:S06]  /*15a0*/  IMAD.WIDE.U32 R58, R25, 0x4, R58 ;  /* 0x00000004193a7825 */ /* 0x004fcc00078e003a */
[----:B------:R-:W2:Y:S01]  /*15b0*/  LDG.E R59, desc[UR8][R58.64] ;  /* 0x000000083a3b7981 */ /* 0x000ea2000c1e1900 */
[----:B---3--:R-:W-:-:S04]  /*15c0*/  FMUL R30, R24, R23 ;  /* 0x00000017181e7220 */ /* 0x008fc80000400000 */
[----:B----4-:R-:W-:-:S05]  /*15d0*/  FFMA R30, R21, R56, -R30 ;  /* 0x00000038151e7223 */ /* 0x010fca000000081e */
[----:B--2---:R-:W-:-:S13]  /*15e0*/  FSETP.GEU.AND P0, PT, |R30|, R59, PT ;  /* 0x0000003b1e00720b */ /* 0x004fda0003f0e200 */
[----:B------:R-:W-:Y:S05]  /*15f0*/  @P0 BRA `(.L_x_27) ;  /* 0x0000006c00040947 */ /* 0x000fea0003800000 */
[----:B------:R-:W0:Y:S08]  /*1600*/  LDC.64 R58, c[0x0][0x418] ;  /* 0x00010600ff3a7b82 */ /* 0x000e300000000a00 */
[----:B------:R-:W1:Y:S01]  /*1610*/  LDC.64 R56, c[0x0][0x410] ;  /* 0x00010400ff387b82 */ /* 0x000e620000000a00 */
[----:B0-----:R-:W-:-:S05]  /*1620*/  IMAD.WIDE.U32 R58, R25, 0x4, R58 ;  /* 0x00000004193a7825 */ /* 0x001fca00078e003a */
[----:B------:R0:W5:Y:S01]  /*1630*/  LDG.E R65, desc[UR8][R58.64] ;  /* 0x000000083a417981 */ /* 0x000162000c1e1900 */
[----:B-1----:R-:W-:-:S05]  /*1640*/  IMAD.WIDE.U32 R56, R25, 0x4, R56 ;  /* 0x0000000419387825 */ /* 0x002fca00078e0038 */
[----:B------:R0:W5:Y:S01]  /*1650*/  LDG.E R23, desc[UR8][R56.64] ;  /* 0x0000000838177981 */ /* 0x000162000c1e1900 */
[----:B------:R-:W-:Y:S01]  /*1660*/  ISETP.NE.AND P1, PT, R28, 0x1, PT ;  /* 0x000000011c00780c */ /* 0x000fe20003f25270 */
[----:B------:R-:W-:Y:S01]  /*1670*/  BSSY.RECONVERGENT B3, `(.L_x_28) ;  /* 0x0000014000037945 */ /* 0x000fe20003800200 */
[----:B------:R-:W-:Y:S01]  /*1680*/  FSETP.GEU.AND P0, PT, R62, RZ, PT ;  /* 0x000000ff3e00720b */ /* 0x000fe20003f0e000 */
[----:B------:R-:W-:-:S03]  /*1690*/  HFMA2 R30, -RZ, RZ, 0, 0 ;  /* 0x00000000ff1e7431 */ /* 0x000fc600000001ff */
[----:B------:R-:W-:-:S07]  /*16a0*/  FSEL R22, -R26, R26, !P0 ;  /* 0x0000001a1a167208 */ /* 0x000fce0004000100 */
[----:B0-----:R-:W-:Y:S05]  /*16b0*/  @!P1 BRA `(.L_x_29) ;  /* 0x00000000003c9947 */ /* 0x001fea0003800000 */
[----:B------:R-:W0:Y:S01]  /*16c0*/  MUFU.RCP R30, R41 ;  /* 0x00000029001e7308 */ /* 0x000e220000001000 */
[----:B-----5:R-:W-:Y:S01]  /*16d0*/  FMUL R57, R10, R23 ;  /* 0x000000170a397220 */ /* 0x020fe20000400000 */
[----:B------:R-:W-:Y:S03]  /*16e0*/  BSSY.RECONVERGENT B6, `(.L_x_29) ;  /* 0x000000c000067945 */ /* 0x000fe60003800200 */
[----:B------:R-:W-:-:S04]  /*16f0*/  FFMA R58, R22, R65, R57 ;  /* 0x00000041163a7223 */ /* 0x000fc80000000039 */
[----:B------:R-:W1:Y:S01]  /*1700*/  FCHK P0, R58, R41 ;  /* 0x000000293a007302 */ /* 0x000e620000000000 */
[----:B0-----:R-:W-:-:S04]  /*1710*/  FFMA R59, R30, -R41, 1 ;  /* 0x3f8000001e3b7423 */ /* 0x001fc80000000829 */
[----:B------:R-:W-:-:S04]  /*1720*/  FFMA R59, R30, R59, R30 ;  /* 0x0000003b1e3b7223 */ /* 0x000fc8000000001e */
[----:B------:R-:W-:-:S04]  /*1730*/  FFMA R30, R58, R59, RZ ;  /* 0x0000003b3a1e7223 */ /* 0x000fc800000000ff */
[----:B------:R-:W-:-:S04]  /*1740*/  FFMA R32, R30, -R41, R58 ;  /* 0x800000291e207223 */ /* 0x000fc8000000003a */
[----:B------:R-:W-:Y:S01]  /*1750*/  FFMA R30, R59, R32, R30 ;  /* 0x000000203b1e7223 */ /* 0x000fe2000000001e */
[----:B-1----:R-:W-:Y:S06]  /*1760*/  @!P0 BRA `(.L_x_30) ;  /* 0x00000000000c8947 */ /* 0x002fec0003800000 */
[----:B------:R-:W-:Y:S02]  /*1770*/  MOV R57, R41 ;  /* 0x0000002900397202 */ /* 0x000fe40000000f00 */
[----:B------:R-:W-:-:S07]  /*1780*/  MOV R34, 0x17a0 ;  /* 0x000017a000227802 */ /* 0x000fce0000000f00 */
[----:B------:R-:W-:Y:S05]  /*1790*/  CALL.REL.NOINC `($__internal_1_$__cuda_sm3x_div_rn_noftz_f32_slowpath) ;  /* 0x000001d400a87944 */ /* 0x000fea0003c00000 */
.L_x_30:
[----:B------:R-:W-:Y:S05]  /*17a0*/  BSYNC.RECONVERGENT B6 ;  /* 0x0000000000067941 */ /* 0x000fea0003800200 */
.L_x_29:
[----:B------:R-:W-:Y:S05]  /*17b0*/  BSYNC.RECONVERGENT B3 ;  /* 0x0000000000037941 */ /* 0x000fea0003800200 */
.L_x_28:
[----:B------:R-:W0:Y:S02]  /*17c0*/  LDC.64 R56, c[0x0][0x428] ;  /* 0x00010a00ff387b82 */ /* 0x000e240000000a00 */
[----:B0-----:R-:W-:-:S06]  /*17d0*/  IMAD.WIDE.U32 R56, R25, 0x4, R56 ;  /* 0x0000000419387825 */ /* 0x001fcc00078e0038 */
[----:B------:R-:W2:Y:S01]  /*17e0*/  LDG.E R57, desc[UR8][R56.64] ;  /* 0x0000000838397981 */ /* 0x000ea2000c1e1900 */
[----:B-----5:R-:W-:-:S04]  /*17f0*/  FMUL R23, R22, R23 ;  /* 0x0000001716177220 */ /* 0x020fc80000400000 */
[----:B------:R-:W-:Y:S01]  /*1800*/  FFMA R65, R10, R65, -R23 ;  /* 0x000000410a417223 */ /* 0x000fe20000000817 */
[----:B--2---:R-:W-:-:S13]  /*1810*/  FSETP.GE.AND P0, PT, |R30|, R57, PT ;  /* 0x000000391e00720b */ /* 0x004fda0003f06200 */
[----:B------:R-:W-:Y:S05]  /*1820*/  @!P0 BRA `(.L_x_27) ;  /* 0x0000006800788947 */ /* 0x000fea0003800000 */
[----:B------:R-:W0:Y:S08]  /*1830*/  LDC.64 R22, c[0x0][0x438] ;  /* 0x00010e00ff167b82 */ /* 0x000e300000000a00 */
[----:B------:R-:W1:Y:S01]  /*1840*/  LDC R32, c[0x0][0x3f8] ;  /* 0x0000fe00ff207b82 */ /* 0x000e620000000800 */
[----:B0-----:R-:W-:-:S06]  /*1850*/  IMAD.WIDE.U32 R22, R25, 0x4, R22 ;  /* 0x0000000419167825 */ /* 0x001fcc00078e0016 */
[----:B------:R-:W2:Y:S01]  /*1860*/  LDG.E R22, desc[UR8][R22.64] ;  /* 0x0000000816167981 */ /* 0x000ea2000c1e1900 */
[----:B-1----:R-:W-:-:S04]  /*1870*/  ISETP.GE.AND P0, PT, R32, 0x1, PT ;  /* 0x000000012000780c */ /* 0x002fc80003f06270 */
[----:B--2---:R-:W-:-:S13]  /*1880*/  FSETP.GTU.OR P0, PT, |R65|, R22, !P0 ;  /* 0x000000164100720b */ /* 0x004fda000470c600 */
[----:B------:R-:W-:Y:S05]  /*1890*/  @P0 BRA `(.L_x_27) ;  /* 0x00000068005c0947 */ /* 0x000fea0003800000 */
[----:B------:R-:W0:Y:S02]  /*18a0*/  LDC.64 R22, c[0x0][0x440] ;  /* 0x00011000ff167b82 */ /* 0x000e240000000a00 */
[----:B0-----:R-:W-:-:S06]  /*18b0*/  IMAD.WIDE.U32 R22, R25, 0x4, R22 ;  /* 0x0000000419167825 */ /* 0x001fcc00078e0016 */
[----:B------:R-:W2:Y:S01]  /*18c0*/  LDG.E R22, desc[UR8][R22.64] ;  /* 0x0000000816167981 */ /* 0x000ea2000c1e1900 */
[----:B------:R-:W-:Y:S02]  /*18d0*/  FSETP.GE.AND P1, PT, R30, RZ, PT ;  /* 0x000000ff1e00720b */ /* 0x000fe40003f26000 */
[C---:B------:R-:W-:Y:S02]  /*18e0*/  FSETP.GE.AND P2, PT, R62.reuse, RZ, PT ;  /* 0x000000ff3e00720b */ /* 0x040fe40003f46000 */
[----:B------:R-:W-:Y:S02]  /*18f0*/  FSETP.GE.AND P3, PT, R62, RZ, P1 ;  /* 0x000000ff3e00720b */ /* 0x000fe40000f66000 */
[----:B--2---:R-:W-:-:S13]  /*1900*/  FSETP.GE.AND P0, PT, R22, 90, PT ;  /* 0x42b400001600780b */ /* 0x004fda0003f06000 */
[----:B------:R-:W-:Y:S05]  /*1910*/  @!P0 BRA `(.L_x_31) ;  /* 0x0000003800e08947 */ /* 0x000fea0003800000 */
[----:B------:R-:W-:Y:S01]  /*1920*/  HFMA2 R30, -RZ, RZ, 0, 0 ;  /* 0x00000000ff1e7431 */ /* 0x000fe200000001ff */
[----:B------:R-:W-:Y:S06]  /*1930*/  BSSY B3, `(.L_x_32) ;  /* 0x00003b5000037945 */ /* 0x000fec0003800000 */
.L_x_298:
[----:B------:R-:W0:Y:S02]  /*1940*/  LDC.64 R22, c[0x0][0x448] ;  /* 0x00011200ff167b82 */ /* 0x000e240000000a00 */
[----:B0-----:R-:W-:-:S05]  /*1950*/  IMAD.WIDE.U32 R22, R30, 0x4, R22 ;  /* 0x000000041e167825 */ /* 0x001fca00078e0016 */
[----:B------:R0:W5:Y:S01]  /*1960*/  LDG.E R32, desc[UR8][R22.64] ;  /* 0x0000000816207981 */ /* 0x000162000c1e1900 */
[----:B------:R-:W-:Y:S05]  /*1970*/  YIELD ;  /* 0x0000000000007946 */ /* 0x000fea0003800000 */
[----:B------:R-:W-:Y:S04]  /*1980*/  BSSY.RECONVERGENT B4, `(.L_x_33) ;  /* 0x000002f000047945 */ /* 0x000fe80003800200 */
[----:B------:R-:W-:Y:S05]  /*1990*/  @P1 BRA P2, `(.L_x_34) ;  /* 0x00000000005c1947 */ /* 0x000fea0001000000 */
[----:B0-----:R-:W0:Y:S01]  /*19a0*/  LDC.64 R22, c[0x0][0x458] ;  /* 0x00011600ff167b82 */ /* 0x001e220000000a00 */
[----:B------:R-:W1:Y:S07]  /*19b0*/  LDCU UR5, c[0x0][0x388] ;  /* 0x00007100ff0577ac */ /* 0x000e6e0008000800 */
[----:B------:R-:W2:Y:S01]  /*19c0*/  LDC.64 R56, c[0x0][0x450] ;  /* 0x00011400ff387b82 */ /* 0x000ea20000000a00 */
[----:B0-----:R-:W-:-:S07]  /*19d0*/  IMAD.WIDE.U32 R58, R30, 0x4, R22 ;  /* 0x000000041e3a7825 */ /* 0x001fce00078e0016 */
[----:B------:R-:W0:Y:S01]  /*19e0*/  LDC.64 R22, c[0x0][0x460] ;  /* 0x00011800ff167b82 */ /* 0x000e220000000a00 */
[----:B------:R-:W3:Y:S01]  /*19f0*/  LDG.E R58, desc[UR8][R58.64] ;  /* 0x000000083a3a7981 */ /* 0x000ee2000c1e1900 */
[----:B--2---:R-:W-:-:S06]  /*1a00*/  IMAD.WIDE.U32 R56, R30, 0x4, R56 ;  /* 0x000000041e387825 */ /* 0x004fcc00078e0038 */
[----:B------:R-:W2:Y:S01]  /*1a10*/  LDG.E R56, desc[UR8][R56.64] ;  /* 0x0000000838387981 */ /* 0x000ea2000c1e1900 */
[----:B---3--:R-:W-:Y:S02]  /*1a20*/  IADD3 R13, PT, PT, R58, -0x1, RZ ;  /* 0xffffffff3a0d7810 */ /* 0x008fe40007ffe0ff */
[----:B--2---:R-:W-:-:S03]  /*1a30*/  IADD3 R11, PT, PT, R56, -0x1, RZ ;  /* 0xffffffff380b7810 */ /* 0x004fc60007ffe0ff */
[C-C-:B-1----:R-:W-:Y:S02]  /*1a40*/  IMAD R61, R13.reuse, UR5, R9.reuse ;  /* 0x000000050d3d7c24 */ /* 0x142fe4000f8e0209 */
[--C-:B------:R-:W-:Y:S02]  /*1a50*/  IMAD R63, R13, UR5, R8.reuse ;  /* 0x000000050d3f7c24 */ /* 0x100fe4000f8e0208 */
[C---:B------:R-:W-:Y:S02]  /*1a60*/  IMAD R13, R11.reuse, UR5, R8 ;  /* 0x000000050b0d7c24 */ /* 0x040fe4000f8e0208 */
[----:B------:R-:W-:Y:S02]  /*1a70*/  IMAD R11, R11, UR5, R9 ;  /* 0x000000050b0b7c24 */ /* 0x000fe4000f8e0209 */
[----:B0-----:R-:W-:-:S04]  /*1a80*/  IMAD.WIDE R60, R61, 0x4, R22 ;  /* 0x000000043d3c7825 */ /* 0x001fc800078e0216 */
[--C-:B------:R-:W-:Y:S01]  /*1a90*/  IMAD.WIDE R58, R63, 0x4, R22.reuse ;  /* 0x000000043f3a7825 */ /* 0x100fe200078e0216 */
[----:B------:R0:W5:Y:S03]  /*1aa0*/  LDG.E R65, desc[UR8][R60.64] ;  /* 0x000000083c417981 */ /* 0x000166000c1e1900 */
[----:B------:R-:W-:-:S04]  /*1ab0*/  IMAD.WIDE R56, R13, 0x4, R22 ;  /* 0x000000040d387825 */ /* 0x000fc800078e0216 */
[----:B------:R-:W-:Y:S01]  /*1ac0*/  IMAD.WIDE R22, R11, 0x4, R22 ;  /* 0x000000040b167825 */ /* 0x000fe200078e0216 */
[----:B------:R0:W5:Y:S04]  /*1ad0*/  LDG.E R63, desc[UR8][R56.64] ;  /* 0x00000008383f7981 */ /* 0x000168000c1e1900 */
[----:B------:R0:W5:Y:S04]  /*1ae0*/  LDG.E R11, desc[UR8][R58.64] ;  /* 0x000000083a0b7981 */ /* 0x000168000c1e1900 */
[----:B------:R0:W5:Y:S01]  /*1af0*/  LDG.E R13, desc[UR8][R22.64] ;  /* 0x00000008160d7981 */ /* 0x000162000c1e1900 */
[----:B------:R-:W-:Y:S05]  /*1b00*/  BRA `(.L_x_35) ;  /* 0x0000000000587947 */ /* 0x000fea0003800000 */
.L_x_34:
[----:B------:R-:W1:Y:S01]  /*1b10*/  LDC.64 R56, c[0x0][0x458] ;  /* 0x00011600ff387b82 */ /* 0x000e620000000a00 */
[----:B------:R-:W2:Y:S07]  /*1b20*/  LDCU UR5, c[0x0][0x388] ;  /* 0x00007100ff0577ac */ /* 0x000eae0008000800 */
[----:B0-----:R-:W0:Y:S01]  /*1b30*/  LDC.64 R22, c[0x0][0x450] ;  /* 0x00011400ff167b82 */ /* 0x001e220000000a00 */
[----:B-1----:R-:W-:-:S06]  /*1b40*/  IMAD.WIDE.U32 R56, R30, 0x4, R56 ;  /* 0x000000041e387825 */ /* 0x002fcc00078e0038 */
[----:B------:R-:W3:Y:S01]  /*1b50*/  LDG.E R56, desc[UR8][R56.64] ;  /* 0x0000000838387981 */ /* 0x000ee2000c1e1900 */
[----:B0-----:R-:W-:Y:S02]  /*1b60*/  IMAD.WIDE.U32 R62, R30, 0x4, R22 ;  /* 0x000000041e3e7825 */ /* 0x001fe400078e0016 */
[----:B------:R-:W0:Y:S04]  /*1b70*/  LDC.64 R22, c[0x0][0x460] ;  /* 0x00011800ff167b82 */ /* 0x000e280000000a00 */
[----:B------:R-:W4:Y:S01]  /*1b80*/  LDG.E R62, desc[UR8][R62.64] ;  /* 0x000000083e3e7981 */ /* 0x000f22000c1e1900 */
[----:B---3--:R-:W-:Y:S02]  /*1b90*/  IADD3 R13, PT, PT, R56, -0x1, RZ ;  /* 0xffffffff380d7810 */ /* 0x008fe40007ffe0ff */
[----:B----4-:R-:W-:-:S03]  /*1ba0*/  IADD3 R11, PT, PT, R62, -0x1, RZ ;  /* 0xffffffff3e0b7810 */ /* 0x010fc60007ffe0ff */
[C-C-:B--2---:R-:W-:Y:S02]  /*1bb0*/  IMAD R61, R13.reuse, UR5, R8.reuse ;  /* 0x000000050d3d7c24 */ /* 0x144fe4000f8e0208 */
        /* <DEDUP_REMOVED lines=10> */
[----:B------:R1:W5:Y:S02]  /*1c60*/  LDG.E R13, desc[UR8][R22.64] ;  /* 0x00000008160d7981 */ /* 0x000364000c1e1900 */
.L_x_35:
[----:B------:R-:W-:Y:S05]  /*1c70*/  BSYNC.RECONVERGENT B4 ;  /* 0x0000000000047941 */ /* 0x000fea0003800200 */
.L_x_33:
[----:B01----:R-:W0:Y:S01]  /*1c80*/  LDC R22, c[0x0][0x3f0] ;  /* 0x0000fc00ff167b82 */ /* 0x003e220000000800 */
[----:B-----5:R-:W-:Y:S01]  /*1c90*/  ISETP.NE.AND P4, PT, R32, 0x2, PT ;  /* 0x000000022000780c */ /* 0x020fe20003f85270 */
[----:B------:R-:W-:Y:S06]  /*1ca0*/  BSSY B4, `(.L_x_36) ;  /* 0x0000379000047945 */ /* 0x000fec0003800000 */
[----:B------:R-:W1:Y:S01]  /*1cb0*/  LDC R34, c[0x0][0x3ec] ;  /* 0x0000fb00ff227b82 */ /* 0x000e620000000800 */
[----:B0-----:R-:W-:-:S04]  /*1cc0*/  FSETP.GE.AND P0, PT, R63, R22, PT ;  /* 0x000000163f00720b */ /* 0x001fc80003f06000 */
[----:B------:R-:W-:-:S04]  /*1cd0*/  FSETP.GE.AND P0, PT, R65, R22, P0 ;  /* 0x000000164100720b */ /* 0x000fc80000706000 */
[-C--:B-1----:R-:W-:Y:S02]  /*1ce0*/  FSETP.LE.AND P3, PT, R65, R34.reuse, P0 ;  /* 0x000000224100720b */ /* 0x082fe40000763000 */
[----:B------:R-:W-:Y:S02]  /*1cf0*/  ISETP.NE.AND P0, PT, R32, 0x2, PT ;  /* 0x000000022000780c */ /* 0x000fe40003f05270 */
[----:B------:R-:W-:-:S13]  /*1d00*/  FSETP.LE.AND P3, PT, R63, R34, P3 ;  /* 0x000000223f00720b */ /* 0x000fda0001f63000 */
[----:B------:R-:W-:Y:S05]  /*1d10*/  @P3 BRA P4, `(.L_x_37) ;  /* 0x0000000000143947 */ /* 0x000fea0002000000 */
[----:B------:R-:W-:-:S04]  /*1d20*/  FSETP.GE.AND P3, PT, R13, R22, PT ;  /* 0x000000160d00720b */ /* 0x000fc80003f66000 */
[----:B------:R-:W-:-:S04]  /*1d30*/  FSETP.LTU.OR P3, PT, R11, R22, !P3 ;  /* 0x000000160b00720b */ /* 0x000fc80005f69400 */
[----:B------:R-:W-:-:S04]  /*1d40*/  FSETP.GTU.OR P3, PT, R11, R34, P3 ;  /* 0x000000220b00720b */ /* 0x000fc80001f6c400 */
[----:B------:R-:W-:-:S13]  /*1d50*/  FSETP.GTU.OR P3, PT, R13, R34, P3 ;  /* 0x000000220d00720b */ /* 0x000fda0001f6c400 */
[----:B------:R-:W-:Y:S05]  /*1d60*/  @P3 BRA `(.L_x_38) ;  /* 0x0000003400b03947 */ /* 0x000fea0003800000 */
.L_x_37:
[C---:B------:R-:W-:Y:S02]  /*1d70*/  ISETP.GT.AND P3, PT, R32.reuse, 0x8, PT ;  /* 0x000000082000780c */ /* 0x040fe40003f64270 */
[----:B------:R-:W-:-:S04]  /*1d80*/  LOP3.LUT R32, R32, 0x4, RZ, 0xfc, !PT ;  /* 0x0000000420207812 */ /* 0x000fc800078efcff */
[----:B------:R-:W-:-:S13]  /*1d90*/  ISETP.EQ.OR P3, PT, R32, 0x5, P3 ;  /* 0x000000052000780c */ /* 0x000fda0001f62670 */
[----:B------:R-:W-:Y:S05]  /*1da0*/  @P3 BRA `(.L_x_39) ;  /* 0x0000001800243947 */ /* 0x000fea0003800000 */
[----:B------:R-:W-:Y:S01]  /*1db0*/  ISETP.LT.OR P0, PT, R27, R28, P0 ;  /* 0x0000001c1b00720c */ /* 0x000fe20000701670 */
[----:B------:R-:W-:-:S12]  /*1dc0*/  BSSY B6, `(.L_x_40) ;  /* 0x0000186000067945 */ /* 0x000fd80003800000 */
[----:B------:R-:W-:Y:S05]  /*1dd0*/  @P0 BRA `(.L_x_41) ;  /* 0x0000001800100947 */ /* 0x000fea0003800000 */
[----:B------:R-:W0:Y:S01]  /*1de0*/  LDCU UR5, c[0x0][0x3f8] ;  /* 0x00007f00ff0577ac */ /* 0x000e220008000800 */
[----:B------:R-:W-:Y:S01]  /*1df0*/  ISETP.NE.AND P0, PT, R20, RZ, PT ;  /* 0x000000ff1400720c */ /* 0x000fe20003f05270 */
[C-C-:B------:R-:W-:Y:S01]  /*1e00*/  FADD R57, R13.reuse, -R63.reuse ;  /* 0x8000003f0d397221 */ /* 0x140fe20000000000 */
[----:B------:R-:W-:Y:S01]  /*1e10*/  FADD R59, R13, R63 ;  /* 0x0000003f0d3b7221 */ /* 0x000fe20000000000 */
[C-C-:B------:R-:W-:Y:S01]  /*1e20*/  FADD R22, -R11.reuse, R65.reuse ;  /* 0x000000410b167221 */ /* 0x140fe20000000100 */
[----:B------:R-:W-:Y:S01]  /*1e30*/  FADD R61, R11, R65 ;  /* 0x000000410b3d7221 */ /* 0x000fe20000000000 */
[----:B------:R-:W-:Y:S01]  /*1e40*/  BSSY.RECONVERGENT B5, `(.L_x_42) ;  /* 0x0000073000057945 */ /* 0x000fe20003800200 */
[----:B------:R-:W-:Y:S01]  /*1e50*/  MOV R34, R28 ;  /* 0x0000001c00227202 */ /* 0x000fe20000000f00 */
[----:B------:R-:W-:Y:S01]  /*1e60*/  FMUL R57, R57, R22 ;  /* 0x0000001639397220 */ /* 0x000fe20000400000 */
[----:B------:R-:W-:Y:S01]  /*1e70*/  FMUL R61, R61, 0.5 ;  /* 0x3f0000003d3d7820 */ /* 0x000fe20000400000 */
[----:B------:R-:W-:Y:S01]  /*1e80*/  FMUL R59, R59, 0.5 ;  /* 0x3f0000003b3b7820 */ /* 0x000fe20000400000 */
[----:B0-----:R-:W-:-:S04]  /*1e90*/  IMAD R63, R25, UR5, R30 ;  /* 0x00000005193f7c24 */ /* 0x001fc8000f8e021e */
[----:B------:R-:W-:Y:S01]  /*1ea0*/  IMAD R63, R4, R63, RZ ;  /* 0x0000003f043f7224 */ /* 0x000fe200078e02ff */
[----:B------:R-:W-:Y:S06]  /*1eb0*/  @!P0 BRA `(.L_x_43) ;  /* 0x0000000400ac8947 */ /* 0x000fec0003800000 */
[----:B------:R-:W0:Y:S01]  /*1ec0*/  S2UR UR6, SR_CgaCtaId ;  /* 0x00000000000679c3 */ /* 0x000e220000008800 */
[----:B------:R-:W-:Y:S01]  /*1ed0*/  UMOV UR5, 0x400 ;  /* 0x0000040000057882 */ /* 0x000fe20000000000 */
[----:B------:R-:W-:Y:S01]  /*1ee0*/  IADD3 R58, PT, PT, R63, R28, RZ ;  /* 0x0000001c3f3a7210 */ /* 0x000fe20007ffe0ff */
[----:B------:R-:W-:Y:S01]  /*1ef0*/  BSSY.RECONVERGENT B7, `(.L_x_44) ;  /* 0x0000008000077945 */ /* 0x000fe20003800200 */
[----:B------:R-:W-:Y:S01]  /*1f00*/  ISETP.NE.AND P0, PT, R20, 0x1, PT ;  /* 0x000000011400780c */ /* 0x000fe20003f05270 */
[----:B0-----:R-:W-:-:S06]  /*1f10*/  ULEA UR5, UR6, UR5, 0x18 ;  /* 0x0000000506057291 */ /* 0x001fcc000f8ec0ff */
[----:B------:R-:W-:-:S07]  /*1f20*/  LEA R60, R58, UR5, 0x2 ;  /* 0x000000053a3c7c11 */ /* 0x000fce000f8e10ff */
.L_x_45:
[----:B------:R-:W0:Y:S02]  /*1f30*/  LDS R22, [R60+-0x4] ;  /* 0xfffffc003c167984 */ /* 0x000e240000000800 */
[----:B0-----:R-:W-:-:S05]  /*1f40*/  FADD R23, R22, 1 ;  /* 0x3f80000016177421 */ /* 0x001fca0000000000 */
[----:B------:R-:W0:Y:S02]  /*1f50*/  ATOMS.CAST.SPIN P3, [R60+-0x4], R22, R23 ;  /* 0xfffffc163c00758d */ /* 0x000e240001860017 */
[----:B0-----:R-:W-:Y:S05]  /*1f60*/  @!P3 BRA `(.L_x_45) ;  /* 0xfffffffc00f0b947 */ /* 0x001fea000383ffff */
[----:B------:R-:W-:Y:S05]  /*1f70*/  BSYNC.RECONVERGENT B7 ;  /* 0x0000000000077941 */ /* 0x000fea0003800200 */
.L_x_44:
[----:B------:R-:W-:Y:S01]  /*1f80*/  BSSY.RECONVERGENT B7, `(.L_x_46) ;  /* 0x0000006000077945 */ /* 0x000fe20003800200 */
[----:B------:R-:W-:-:S07]  /*1f90*/  LEA R58, R58, UR7, 0x2 ;  /* 0x000000073a3a7c11 */ /* 0x000fce000f8e10ff */
.L_x_47:
[----:B------:R-:W0:Y:S02]  /*1fa0*/  LDS R22, [R58+-0x4] ;  /* 0xfffffc003a167984 */ /* 0x000e240000000800 */
[----:B0-----:R-:W-:-:S05]  /*1fb0*/  FADD R23, R41, R22 ;  /* 0x0000001629177221 */ /* 0x001fca0000000000 */
[----:B------:R-:W0:Y:S02]  /*1fc0*/  ATOMS.CAST.SPIN P3, [R58+-0x4], R22, R23 ;  /* 0xfffffc163a00758d */ /* 0x000e240001860017 */
[----:B0-----:R-:W-:Y:S05]  /*1fd0*/  @!P3 BRA `(.L_x_47) ;  /* 0xfffffffc00f0b947 */ /* 0x001fea000383ffff */
[----:B------:R-:W-:Y:S05]  /*1fe0*/  BSYNC.RECONVERGENT B7 ;  /* 0x0000000000077941 */ /* 0x000fea0003800200 */
.L_x_46:
[----:B------:R-:W0:Y:S01]  /*1ff0*/  LDC R65, c[0x0][0x3b8] ;  /* 0x0000ee00ff417b82 */ /* 0x000e220000000800 */
[----:B------:R-:W-:Y:S01]  /*2000*/  BSSY.RECONVERGENT B7, `(.L_x_48) ;  /* 0x0000006000077945 */ /* 0x000fe20003800200 */
[----:B0-----:R-:W-:-:S07]  /*2010*/  IMAD R56, R65, 0xc, R58 ;  /* 0x0000000c41387824 */ /* 0x001fce00078e023a */
.L_x_49:
[----:B------:R-:W0:Y:S02]  /*2020*/  LDS R22, [R56+-0x4] ;  /* 0xfffffc0038167984 */ /* 0x000e240000000800 */
[----:B0-----:R-:W-:-:S05]  /*2030*/  FADD R23, R61, R22 ;  /* 0x000000163d177221 */ /* 0x001fca0000000000 */
[----:B------:R-:W0:Y:S02]  /*2040*/  ATOMS.CAST.SPIN P3, [R56+-0x4], R22, R23 ;  /* 0xfffffc163800758d */ /* 0x000e240001860017 */
[----:B0-----:R-:W-:Y:S05]  /*2050*/  @!P3 BRA `(.L_x_49) ;  /* 0xfffffffc00f0b947 */ /* 0x001fea000383ffff */
[----:B------:R-:W-:Y:S05]  /*2060*/  BSYNC.RECONVERGENT B7 ;  /* 0x0000000000077941 */ /* 0x000fea0003800200 */
.L_x_48:
[----:B------:R-:W-:Y:S01]  /*2070*/  BSSY.RECONVERGENT B7, `(.L_x_50) ;  /* 0x0000006000077945 */ /* 0x000fe20003800200 */
[----:B------:R-:W-:-:S07]  /*2080*/  LEA R40, R65, R58, 0x3 ;  /* 0x0000003a41287211 */ /* 0x000fce00078e18ff */
.L_x_51:
[----:B------:R-:W0:Y:S02]  /*2090*/  LDS R22, [R40+-0x4] ;  /* 0xfffffc0028167984 */ /* 0x000e240000000800 */
[----:B0-----:R-:W-:-:S05]  /*20a0*/  FADD R23, R59, R22 ;  /* 0x000000163b177221 */ /* 0x001fca0000000000 */
[----:B------:R-:W0:Y:S02]  /*20b0*/  ATOMS.CAST.SPIN P3, [R40+-0x4], R22, R23 ;  /* 0xfffffc162800758d */ /* 0x000e240001860017 */
[----:B0-----:R-:W-:Y:S05]  /*20c0*/  @!P3 BRA `(.L_x_51) ;  /* 0xfffffffc00f0b947 */ /* 0x001fea000383ffff */
[----:B------:R-:W-:Y:S05]  /*20d0*/  BSYNC.RECONVERGENT B7 ;  /* 0x0000000000077941 */ /* 0x000fea0003800200 */
.L_x_50:
[----:B------:R-:W-:Y:S01]  /*20e0*/  BSSY.RECONVERGENT B7, `(.L_x_52) ;  /* 0x0000006000077945 */ /* 0x000fe20003800200 */
[----:B------:R-:W-:-:S07]  /*20f0*/  LEA R32, R65, R60, 0x3 ;  /* 0x0000003c41207211 */ /* 0x000fce00078e18ff */
.L_x_53:
[----:B------:R-:W0:Y:S02]  /*2100*/  LDS R22, [R32+-0x4] ;  /* 0xfffffc0020167984 */ /* 0x000e240000000800 */
[----:B0-----:R-:W-:-:S05]  /*2110*/  FADD R23, R57, R22 ;  /* 0x0000001639177221 */ /* 0x001fca0000000000 */
[----:B------:R-:W0:Y:S02]  /*2120*/  ATOMS.CAST.SPIN P3, [R32+-0x4], R22, R23 ;  /* 0xfffffc162000758d */ /* 0x000e240001860017 */
[----:B0-----:R-:W-:Y:S05]  /*2130*/  @!P3 BRA `(.L_x_53) ;  /* 0xfffffffc00f0b947 */ /* 0x001fea000383ffff */
[----:B------:R-:W-:Y:S05]  /*2140*/  BSYNC.RECONVERGENT B7 ;  /* 0x0000000000077941 */ /* 0x000fea0003800200 */
.L_x_52:
[----:B------:R-:W-:Y:S01]  /*2150*/  MOV R34, R16 ;  /* 0x0000001000227202 */ /* 0x000fe20000000f00 */
[----:B------:R-:W-:Y:S06]  /*2160*/  @!P0 BRA `(.L_x_43) ;  /* 0x0000000400008947 */ /* 0x000fec0003800000 */
[----:B------:R-:W-:Y:S01]  /*2170*/  BSSY.RECONVERGENT B7, `(.L_x_54) ;  /* 0x0000006000077945 */ /* 0x000fe20003800200 */
[----:B------:R-:W-:-:S13]  /*2180*/  ISETP.NE.AND P0, PT, R20, 0x2, PT ;  /* 0x000000021400780c */ /* 0x000fda0003f05270 */
.L_x_55:
[----:B------:R-:W0:Y:S02]  /*2190*/  LDS R22, [R60] ;  /* 0x000000003c167984 */ /* 0x000e240000000800 */
[----:B0-----:R-:W-:-:S05]  /*21a0*/  FADD R23, R22, 1 ;  /* 0x3f80000016177421 */ /* 0x001fca0000000000 */
[----:B------:R-:W0:Y:S02]  /*21b0*/  ATOMS.CAST.SPIN P3, [R60], R22, R23 ;  /* 0x000000163c00758d */ /* 0x000e240001860017 */
[----:B0-----:R-:W-:Y:S05]  /*21c0*/  @!P3 BRA `(.L_x_55) ;  /* 0xfffffffc00f0b947 */ /* 0x001fea000383ffff */
[----:B------:R-:W-:Y:S05]  /*21d0*/  BSYNC.RECONVERGENT B7 ;  /* 0x0000000000077941 */ /* 0x000fea0003800200 */
.L_x_54:
[----:B------:R-:W-:Y:S01]  /*21e0*/  BSSY.RECONVERGENT B7, `(.L_x_56) ;  /* 0x0000005000077945 */ /* 0x000fe20003800200 */
.L_x_57:
[----:B------:R-:W0:Y:S02]  /*21f0*/  LDS R22, [R58] ;  /* 0x000000003a167984 */ /* 0x000e240000000800 */
[----:B0-----:R-:W-:-:S05]  /*2200*/  FADD R23, R41, R22 ;  /* 0x0000001629177221 */ /* 0x001fca0000000000 */
[----:B------:R-:W0:Y:S02]  /*2210*/  ATOMS.CAST.SPIN P3, [R58], R22, R23 ;  /* 0x000000163a00758d */ /* 0x000e240001860017 */
[----:B0-----:R-:W-:Y:S05]  /*2220*/  @!P3 BRA `(.L_x_57) ;  /* 0xfffffffc00f0b947 */ /* 0x001fea000383ffff */
[----:B------:R-:W-:Y:S05]  /*2230*/  BSYNC.RECONVERGENT B7 ;  /* 0x0000000000077941 */ /* 0x000fea0003800200 */
.L_x_56:
[----:B------:R-:W-:Y:S01]  /*2240*/  BSSY.RECONVERGENT B7, `(.L_x_58) ;  /* 0x0000005000077945 */ /* 0x000fe20003800200 */
.L_x_59:
[----:B------:R-:W0:Y:S02]  /*2250*/  LDS R22, [R56] ;  /* 0x0000000038167984 */ /* 0x000e240000000800 */
[----:B0-----:R-:W-:-:S05]  /*2260*/  FADD R23, R61, R22 ;  /* 0x000000163d177221 */ /* 0x001fca0000000000 */
[----:B------:R-:W0:Y:S02]  /*2270*/  ATOMS.CAST.SPIN P3, [R56], R22, R23 ;  /* 0x000000163800758d */ /* 0x000e240001860017 */
[----:B0-----:R-:W-:Y:S05]  /*2280*/  @!P3 BRA `(.L_x_59) ;  /* 0xfffffffc00f0b947 */ /* 0x001fea000383ffff */
[----:B------:R-:W-:Y:S05]  /*2290*/  BSYNC.RECONVERGENT B7 ;  /* 0x0000000000077941 */ /* 0x000fea0003800200 */
.L_x_58:
[----:B------:R-:W-:Y:S01]  /*22a0*/  BSSY.RECONVERGENT B7, `(.L_x_60) ;  /* 0x0000005000077945 */ /* 0x000fe20003800200 */
.L_x_61:
[----:B------:R-:W0:Y:S02]  /*22b0*/  LDS R22, [R40] ;  /* 0x0000000028167984 */ /* 0x000e240000000800 */
[----:B0-----:R-:W-:-:S05]  /*22c0*/  FADD R23, R59, R22 ;  /* 0x000000163b177221 */ /* 0x001fca0000000000 */
[----:B------:R-:W0:Y:S02]  /*22d0*/  ATOMS.CAST.SPIN P3, [R40], R22, R23 ;  /* 0x000000162800758d */ /* 0x000e240001860017 */
[----:B0-----:R-:W-:Y:S05]  /*22e0*/  @!P3 BRA `(.L_x_61) ;  /* 0xfffffffc00f0b947 */ /* 0x001fea000383ffff */
[----:B------:R-:W-:Y:S05]  /*22f0*/  BSYNC.RECONVERGENT B7 ;  /* 0x0000000000077941 */ /* 0x000fea0003800200 */
.L_x_60:
[----:B------:R-:W-:Y:S01]  /*2300*/  BSSY.RECONVERGENT B7, `(.L_x_62) ;  /* 0x0000005000077945 */ /* 0x000fe20003800200 */
.L_x_63:
[----:B------:R-:W0:Y:S02]  /*2310*/  LDS R22, [R32] ;  /* 0x0000000020167984 */ /* 0x000e240000000800 */
[----:B0-----:R-:W-:-:S05]  /*2320*/  FADD R23, R57, R22 ;  /* 0x0000001639177221 */ /* 0x001fca0000000000 */
[----:B------:R-:W0:Y:S02]  /*2330*/  ATOMS.CAST.SPIN P3, [R32], R22, R23 ;  /* 0x000000162000758d */ /* 0x000e240001860017 */
[----:B0-----:R-:W-:Y:S05]  /*2340*/  @!P3 BRA `(.L_x_63) ;  /* 0xfffffffc00f0b947 */ /* 0x001fea000383ffff */
[----:B------:R-:W-:Y:S05]  /*2350*/  BSYNC.RECONVERGENT B7 ;  /* 0x0000000000077941 */ /* 0x000fea0003800200 */
.L_x_62:
[----:B------:R-:W-:Y:S01]  /*2360*/  MOV R34, R18 ;  /* 0x0000001200227202 */ /* 0x000fe20000000f00 */
[----:B------:R-:W-:Y:S06]  /*2370*/  @!P0 BRA `(.L_x_43) ;  /* 0x00000000007c8947 */ /* 0x000fec0003800000 */
[----:B------:R-:W-:Y:S01]  /*2380*/  BSSY.RECONVERGENT B7, `(.L_x_64) ;  /* 0x0000005000077945 */ /* 0x000fe20003800200 */
.L_x_65:
[----:B------:R-:W0:Y:S02]  /*2390*/  LDS R22, [R60+0x4] ;  /* 0x000004003c167984 */ /* 0x000e240000000800 */
[----:B0-----:R-:W-:-:S05]  /*23a0*/  FADD R23, R22, 1 ;  /* 0x3f80000016177421 */ /* 0x001fca0000000000 */
[----:B------:R-:W0:Y:S02]  /*23b0*/  ATOMS.CAST.SPIN P0, [R60+0x4], R22, R23 ;  /* 0x000004163c00758d */ /* 0x000e240001800017 */
[----:B0-----:R-:W-:Y:S05]  /*23c0*/  @!P0 BRA `(.L_x_65) ;  /* 0xfffffffc00f08947 */ /* 0x001fea000383ffff */
[----:B------:R-:W-:Y:S05]  /*23d0*/  BSYNC.RECONVERGENT B7 ;  /* 0x0000000000077941 */ /* 0x000fea0003800200 */
.L_x_64:
[----:B------:R-:W-:Y:S01]  /*23e0*/  BSSY.RECONVERGENT B7, `(.L_x_66) ;  /* 0x0000005000077945 */ /* 0x000fe20003800200 */
.L_x_67:
[----:B------:R-:W0:Y:S02]  /*23f0*/  LDS R22, [R58+0x4] ;  /* 0x000004003a167984 */ /* 0x000e240000000800 */
[----:B0-----:R-:W-:-:S05]  /*2400*/  FADD R23, R41, R22 ;  /* 0x0000001629177221 */ /* 0x001fca0000000000 */
[----:B------:R-:W0:Y:S02]  /*2410*/  ATOMS.CAST.SPIN P0, [R58+0x4], R22, R23 ;  /* 0x000004163a00758d */ /* 0x000e240001800017 */
[----:B0-----:R-:W-:Y:S05]  /*2420*/  @!P0 BRA `(.L_x_67) ;  /* 0xfffffffc00f08947 */ /* 0x001fea000383ffff */
[----:B------:R-:W-:Y:S05]  /*2430*/  BSYNC.RECONVERGENT B7 ;  /* 0x0000000000077941 */ /* 0x000fea0003800200 */
.L_x_66:
[----:B------:R-:W-:Y:S01]  /*2440*/  BSSY.RECONVERGENT B7, `(.L_x_68) ;  /* 0x0000005000077945 */ /* 0x000fe20003800200 */
.L_x_69:
[----:B------:R-:W0:Y:S02]  /*2450*/  LDS R22, [R56+0x4] ;  /* 0x0000040038167984 */ /* 0x000e240000000800 */
[----:B0-----:R-:W-:-:S05]  /*2460*/  FADD R23, R61, R22 ;  /* 0x000000163d177221 */ /* 0x001fca0000000000 */
[----:B------:R-:W0:Y:S02]  /*2470*/  ATOMS.CAST.SPIN P0, [R56+0x4], R22, R23 ;  /* 0x000004163800758d */ /* 0x000e240001800017 */
[----:B0-----:R-:W-:Y:S05]  /*2480*/  @!P0 BRA `(.L_x_69) ;  /* 0xfffffffc00f08947 */ /* 0x001fea000383ffff */
[----:B------:R-:W-:Y:S05]  /*2490*/  BSYNC.RECONVERGENT B7 ;  /* 0x0000000000077941 */ /* 0x000fea0003800200 */
.L_x_68:
[----:B------:R-:W-:Y:S01]  /*24a0*/  BSSY.RECONVERGENT B7, `(.L_x_70) ;  /* 0x0000005000077945 */ /* 0x000fe20003800200 */
.L_x_71:
[----:B------:R-:W0:Y:S02]  /*24b0*/  LDS R22, [R40+0x4] ;  /* 0x0000040028167984 */ /* 0x000e240000000800 */
[----:B0-----:R-:W-:-:S05]  /*24c0*/  FADD R23, R59, R22 ;  /* 0x000000163b177221 */ /* 0x001fca0000000000 */
[----:B------:R-:W0:Y:S02]  /*24d0*/  ATOMS.CAST.SPIN P0, [R40+0x4], R22, R23 ;  /* 0x000004162800758d */ /* 0x000e240001800017 */
[----:B0-----:R-:W-:Y:S05]  /*24e0*/  @!P0 BRA `(.L_x_71) ;  /* 0xfffffffc00f08947 */ /* 0x001fea000383ffff */
[----:B------:R-:W-:Y:S05]  /*24f0*/  BSYNC.RECONVERGENT B7 ;  /* 0x0000000000077941 */ /* 0x000fea0003800200 */
.L_x_70:
[----:B------:R-:W-:Y:S01]  /*2500*/  BSSY.RECONVERGENT B7, `(.L_x_72) ;  /* 0x0000005000077945 */ /* 0x000fe20003800200 */
.L_x_73:
[----:B------:R-:W0:Y:S02]  /*2510*/  LDS R22, [R32+0x4] ;  /* 0x0000040020167984 */ /* 0x000e240000000800 */
[----:B0-----:R-:W-:-:S05]  /*2520*/  FADD R23, R57, R22 ;  /* 0x0000001639177221 */ /* 0x001fca0000000000 */
[----:B------:R-:W0:Y:S02]  /*2530*/  ATOMS.CAST.SPIN P0, [R32+0x4], R22, R23 ;  /* 0x000004162000758d */ /* 0x000e240001800017 */
[----:B0-----:R-:W-:Y:S05]  /*2540*/  @!P0 BRA `(.L_x_73) ;  /* 0xfffffffc00f08947 */ /* 0x001fea000383ffff */
[----:B------:R-:W-:Y:S05]  /*2550*/  BSYNC.RECONVERGENT B7 ;  /* 0x0000000000077941 */ /* 0x000fea0003800200 */
.L_x_72:
[----:B------:R-:W-:-:S07]  /*2560*/  MOV R34, R19 ;  /* 0x0000001300227202 */ /* 0x000fce0000000f00 */
.L_x_43:
[----:B------:R-:W-:Y:S05]  /*2570*/  BSYNC.RECONVERGENT B5 ;  /* 0x0000000000057941 */ /* 0x000fea0003800200 */
.L_x_42:
[----:B------:R-:W-:-:S13]  /*2580*/  ISETP.GE.U32.AND P0, PT, R14, 0x3, PT ;  /* 0x000000030e00780c */ /* 0x000fda0003f06070 */
[----:B------:R-:W-:Y:S05]  /*2590*/  @!P0 BRA `(.L_x_41) ;  /* 0x0000001000208947 */ /* 0x000fea0003800000 */
[----:B------:R-:W0:Y:S01]  /*25a0*/  S2R R23, SR_CgaCtaId ;  /* 0x0000000000177919 */ /* 0x000e220000008800 */
[----:B------:R-:W-:Y:S01]  /*25b0*/  MOV R32, 0x400 ;  /* 0x0000040000207802 */ /* 0x000fe20000000f00 */
[----:B------:R-:W-:Y:S01]  /*25c0*/  BSSY.RECONVERGENT B5, `(.L_x_74) ;  /* 0x0000008000057945 */ /* 0x000fe20003800200 */
[----:B------:R-:W-:Y:S02]  /*25d0*/  IADD3 R65, PT, PT, R63, R34, RZ ;  /* 0x000000223f417210 */ /* 0x000fe40007ffe0ff */
[----:B0-----:R-:W-:-:S04]  /*25e0*/  LEA R32, R23, R32, 0x18 ;  /* 0x0000002017207211 */ /* 0x001fc800078ec0ff */
[----:B------:R-:W-:-:S07]  /*25f0*/  LEA R62, R65, R32, 0x2 ;  /* 0x00000020413e7211 */ /* 0x000fce00078e10ff */
.L_x_75:
[----:B------:R-:W0:Y:S02]  /*2600*/  LDS R22, [R62+-0x4] ;  /* 0xfffffc003e167984 */ /* 0x000e240000000800 */
[----:B0-----:R-:W-:-:S05]  /*2610*/  FADD R23, R22, 1 ;  /* 0x3f80000016177421 */ /* 0x001fca0000000000 */
[----:B------:R-:W0:Y:S02]  /*2620*/  ATOMS.CAST.SPIN P0, [R62+-0x4], R22, R23 ;  /* 0xfffffc163e00758d */ /* 0x000e240001800017 */
[----:B0-----:R-:W-:Y:S05]  /*2630*/  @!P0 BRA `(.L_x_75) ;  /* 0xfffffffc00f08947 */ /* 0x001fea000383ffff */
[----:B------:R-:W-:Y:S05]  /*2640*/  BSYNC.RECONVERGENT B5 ;  /* 0x0000000000057941 */ /* 0x000fea0003800200 */
.L_x_74:
[----:B------:R-:W-:Y:S01]  /*2650*/  BSSY.RECONVERGENT B5, `(.L_x_76) ;  /* 0x0000006000057945 */ /* 0x000fe20003800200 */
[----:B------:R-:W-:-:S07]  /*2660*/  LEA R60, R65, UR7, 0x2 ;  /* 0x00000007413c7c11 */ /* 0x000fce000f8e10ff */
.L_x_77:
[----:B------:R-:W0:Y:S02]  /*2670*/  LDS R22, [R60+-0x4] ;  /* 0xfffffc003c167984 */ /* 0x000e240000000800 */
[----:B0-----:R-:W-:-:S05]  /*2680*/  FADD R23, R41, R22 ;  /* 0x0000001629177221 */ /* 0x001fca0000000000 */
[----:B------:R-:W0:Y:S02]  /*2690*/  ATOMS.CAST.SPIN P0, [R60+-0x4], R22, R23 ;  /* 0xfffffc163c00758d */ /* 0x000e240001800017 */
[----:B0-----:R-:W-:Y:S05]  /*26a0*/  @!P0 BRA `(.L_x_77) ;  /* 0xfffffffc00f08947 */ /* 0x001fea000383ffff */
[----:B------:R-:W-:Y:S05]  /*26b0*/  BSYNC.RECONVERGENT B5 ;  /* 0x0000000000057941 */ /* 0x000fea0003800200 */
.L_x_76:
[----:B------:R-:W0:Y:S01]  /*26c0*/  LDC R65, c[0x0][0x3b8] ;  /* 0x0000ee00ff417b82 */ /* 0x000e220000000800 */
[----:B------:R-:W-:Y:S01]  /*26d0*/  BSSY.RECONVERGENT B5, `(.L_x_78) ;  /* 0x0000006000057945 */ /* 0x000fe20003800200 */
[----:B0-----:R-:W-:-:S07]  /*26e0*/  IMAD R58, R65, 0xc, R60 ;  /* 0x0000000c413a7824 */ /* 0x001fce00078e023c */
.L_x_79:
[----:B------:R-:W0:Y:S02]  /*26f0*/  LDS R22, [R58+-0x4] ;  /* 0xfffffc003a167984 */ /* 0x000e240000000800 */
[----:B0-----:R-:W-:-:S05]  /*2700*/  FADD R23, R61, R22 ;  /* 0x000000163d177221 */ /* 0x001fca0000000000 */
[----:B------:R-:W0:Y:S02]  /*2710*/  ATOMS.CAST.SPIN P0, [R58+-0x4], R22, R23 ;  /* 0xfffffc163a00758d */ /* 0x000e240001800017 */
[----:B0-----:R-:W-:Y:S05]  /*2720*/  @!P0 BRA `(.L_x_79) ;  /* 0xfffffffc00f08947 */ /* 0x001fea000383ffff */
[----:B------:R-:W-:Y:S05]  /*2730*/  BSYNC.RECONVERGENT B5 ;  /* 0x0000000000057941 */ /* 0x000fea0003800200 */
.L_x_78:
[----:B------:R-:W-:Y:S01]  /*2740*/  BSSY.RECONVERGENT B5, `(.L_x_80) ;  /* 0x0000006000057945 */ /* 0x000fe20003800200 */
[----:B------:R-:W-:-:S07]  /*2750*/  LEA R56, R65, R60, 0x3 ;  /* 0x0000003c41387211 */ /* 0x000fce00078e18ff */
.L_x_81:
[----:B------:R-:W0:Y:S02]  /*2760*/  LDS R22, [R56+-0x4] ;  /* 0xfffffc0038167984 */ /* 0x000e240000000800 */
[----:B0-----:R-:W-:-:S05]  /*2770*/  FADD R23, R59, R22 ;  /* 0x000000163b177221 */ /* 0x001fca0000000000 */
[----:B------:R-:W0:Y:S02]  /*2780*/  ATOMS.CAST.SPIN P0, [R56+-0x4], R22, R23 ;  /* 0xfffffc163800758d */ /* 0x000e240001800017 */
[----:B0-----:R-:W-:Y:S05]  /*2790*/  @!P0 BRA `(.L_x_81) ;  /* 0xfffffffc00f08947 */ /* 0x001fea000383ffff */
[----:B------:R-:W-:Y:S05]  /*27a0*/  BSYNC.RECONVERGENT B5 ;  /* 0x0000000000057941 */ /* 0x000fea0003800200 */
.L_x_80:
[----:B------:R-:W-:Y:S01]  /*27b0*/  BSSY.RECONVERGENT B5, `(.L_x_82) ;  /* 0x0000006000057945 */ /* 0x000fe20003800200 */
[----:B------:R-:W-:-:S07]  /*27c0*/  LEA R40, R65, R62, 0x3 ;  /* 0x0000003e41287211 */ /* 0x000fce00078e18ff */
.L_x_83:
[----:B------:R-:W0:Y:S02]  /*27d0*/  LDS R22, [R40+-0x4] ;  /* 0xfffffc0028167984 */ /* 0x000e240000000800 */
[----:B0-----:R-:W-:-:S05]  /*27e0*/  FADD R23, R57, R22 ;  /* 0x0000001639177221 */ /* 0x001fca0000000000 */
[----:B------:R-:W0:Y:S02]  /*27f0*/  ATOMS.CAST.SPIN P0, [R40+-0x4], R22, R23 ;  /* 0xfffffc162800758d */ /* 0x000e240001800017 */
[----:B0-----:R-:W-:Y:S05]  /*2800*/  @!P0 BRA `(.L_x_83) ;  /* 0xfffffffc00f08947 */ /* 0x001fea000383ffff */
[----:B------:R-:W-:Y:S05]  /*2810*/  BSYNC.RECONVERGENT B5 ;  /* 0x0000000000057941 */ /* 0x000fea0003800200 */
.L_x_82:
[----:B------:R-:W-:Y:S01]  /*2820*/  BSSY.RECONVERGENT B5, `(.L_x_84) ;  /* 0x0000005000057945 */ /* 0x000fe20003800200 */
.L_x_85:
[----:B------:R-:W0:Y:S02]  /*2830*/  LDS R22, [R62] ;  /* 0x000000003e167984 */ /* 0x000e240000000800 */
[----:B0-----:R-:W-:-:S05]  /*2840*/  FADD R23, R22, 1 ;  /* 0x3f80000016177421 */ /* 0x001fca0000000000 */
[----:B------:R-:W0:Y:S02]  /*2850*/  ATOMS.CAST.SPIN P0, [R62], R22, R23 ;  /* 0x000000163e00758d */ /* 0x000e240001800017 */
[----:B0-----:R-:W-:Y:S05]  /*2860*/  @!P0 BRA `(.L_x_85) ;  /* 0xfffffffc00f08947 */ /* 0x001fea000383ffff */
[----:B------:R-:W-:Y:S05]  /*2870*/  BSYNC.RECONVERGENT B5 ;  /* 0x0000000000057941 */ /* 0x000fea0003800200 */
.L_x_84:
[----:B------:R-:W-:Y:S01]  /*2880*/  BSSY.RECONVERGENT B5, `(.L_x_86) ;  /* 0x0000005000057945 */ /* 0x000fe20003800200 */
.L_x_87:
[----:B------:R-:W0:Y:S02]  /*2890*/  LDS R22, [R60] ;  /* 0x000000003c167984 */ /* 0x000e240000000800 */
[----:B0-----:R-:W-:-:S05]  /*28a0*/  FADD R23, R41, R22 ;  /* 0x0000001629177221 */ /* 0x001fca0000000000 */
[----:B------:R-:W0:Y:S02]  /*28b0*/  ATOMS.CAST.SPIN P0, [R60], R22, R23 ;  /* 0x000000163c00758d */ /* 0x000e240001800017 */
[----:B0-----:R-:W-:Y:S05]  /*28c0*/  @!P0 BRA `(.L_x_87) ;  /* 0xfffffffc00f08947 */ /* 0x001fea000383ffff */
[----:B------:R-:W-:Y:S05]  /*28d0*/  BSYNC.RECONVERGENT B5 ;  /* 0x0000000000057941 */ /* 0x000fea0003800200 */
.L_x_86:
[----:B------:R-:W-:Y:S01]  /*28e0*/  BSSY.RECONVERGENT B5, `(.L_x_88) ;  /* 0x0000005000057945 */ /* 0x000fe20003800200 */
.L_x_89:
[----:B------:R-:W0:Y:S02]  /*28f0*/  LDS R22, [R58] ;  /* 0x000000003a167984 */ /* 0x000e240000000800 */
[----:B0-----:R-:W-:-:S05]  /*2900*/  FADD R23, R61, R22 ;  /* 0x000000163d177221 */ /* 0x001fca0000000000 */
[----:B------:R-:W0:Y:S02]  /*2910*/  ATOMS.CAST.SPIN P0, [R58], R22, R23 ;  /* 0x000000163a00758d */ /* 0x000e240001800017 */
[----:B0-----:R-:W-:Y:S05]  /*2920*/  @!P0 BRA `(.L_x_89) ;  /* 0xfffffffc00f08947 */ /* 0x001fea000383ffff */
[----:B------:R-:W-:Y:S05]  /*2930*/  BSYNC.RECONVERGENT B5 ;  /* 0x0000000000057941 */ /* 0x000fea0003800200 */
.L_x_88:
[----:B------:R-:W-:Y:S01]  /*2940*/  BSSY.RECONVERGENT B5, `(.L_x_90) ;  /* 0x0000005000057945 */ /* 0x000fe20003800200 */
.L_x_91:
[----:B------:R-:W0:Y:S02]  /*2950*/  LDS R22, [R56] ;  /* 0x0000000038167984 */ /* 0x000e240000000800 */
[----:B0-----:R-:W-:-:S05]  /*2960*/  FADD R23, R59, R22 ;  /* 0x000000163b177221 */ /* 0x001fca0000000000 */
[----:B------:R-:W0:Y:S02]  /*2970*/  ATOMS.CAST.SPIN P0, [R56], R22, R23 ;  /* 0x000000163800758d */ /* 0x000e240001800017 */
[----:B0-----:R-:W-:Y:S05]  /*2980*/  @!P0 BRA `(.L_x_91) ;  /* 0xfffffffc00f08947 */ /* 0x001fea000383ffff */
[----:B------:R-:W-:Y:S05]  /*2990*/  BSYNC.RECONVERGENT B5 ;  /* 0x0000000000057941 */ /* 0x000fea0003800200 */
.L_x_90:
[----:B------:R-:W-:Y:S01]  /*29a0*/  BSSY.RECONVERGENT B5, `(.L_x_92) ;  /* 0x0000005000057945 */ /* 0x000fe20003800200 */
.L_x_93:
[----:B------:R-:W0:Y:S02]  /*29b0*/  LDS R22, [R40] ;  /* 0x0000000028167984 */ /* 0x000e240000000800 */
[----:B0-----:R-:W-:-:S05]  /*29c0*/  FADD R23, R57, R22 ;  /* 0x0000001639177221 */ /* 0x001fca0000000000 */
[----:B------:R-:W0:Y:S02]  /*29d0*/  ATOMS.CAST.SPIN P0, [R40], R22, R23 ;  /* 0x000000162800758d */ /* 0x000e240001800017 */
[----:B0-----:R-:W-:Y:S05]  /*29e0*/  @!P0 BRA `(.L_x_93) ;  /* 0xfffffffc00f08947 */ /* 0x001fea000383ffff */
[----:B------:R-:W-:Y:S05]  /*29f0*/  BSYNC.RECONVERGENT B5 ;  /* 0x0000000000057941 */ /* 0x000fea0003800200 */
.L_x_92:
[----:B------:R-:W-:Y:S01]  /*2a00*/  BSSY.RECONVERGENT B5, `(.L_x_94) ;  /* 0x0000005000057945 */ /* 0x000fe20003800200 */
.L_x_95:
[----:B------:R-:W0:Y:S02]  /*2a10*/  LDS R22, [R62+0x4] ;  /* 0x000004003e167984 */ /* 0x000e240000000800 */
[----:B0-----:R-:W-:-:S05]  /*2a20*/  FADD R23, R22, 1 ;  /* 0x3f80000016177421 */ /* 0x001fca0000000000 */
[----:B------:R-:W0:Y:S02]  /*2a30*/  ATOMS.CAST.SPIN P0, [R62+0x4], R22, R23 ;  /* 0x000004163e00758d */ /* 0x000e240001800017 */
[----:B0-----:R-:W-:Y:S05]  /*2a40*/  @!P0 BRA `(.L_x_95) ;  /* 0xfffffffc00f08947 */ /* 0x001fea000383ffff */
[----:B------:R-:W-:Y:S05]  /*2a50*/  BSYNC.RECONVERGENT B5 ;  /* 0x0000000000057941 */ /* 0x000fea0003800200 */
.L_x_94:
[----:B------:R-:W-:Y:S01]  /*2a60*/  BSSY.RECONVERGENT B5, `(.L_x_96) ;  /* 0x0000005000057945 */ /* 0x000fe20003800200 */
.L_x_97:
[----:B------:R-:W0:Y:S02]  /*2a70*/  LDS R22, [R60+0x4] ;  /* 0x000004003c167984 */ /* 0x000e240000000800 */
[----:B0-----:R-:W-:-:S05]  /*2a80*/  FADD R23, R41, R22 ;  /* 0x0000001629177221 */ /* 0x001fca0000000000 */
[----:B------:R-:W0:Y:S02]  /*2a90*/  ATOMS.CAST.SPIN P0, [R60+0x4], R22, R23 ;  /* 0x000004163c00758d */ /* 0x000e240001800017 */
[----:B0-----:R-:W-:Y:S05]  /*2aa0*/  @!P0 BRA `(.L_x_97) ;  /* 0xfffffffc00f08947 */ /* 0x001fea000383ffff */
[----:B------:R-:W-:Y:S05]  /*2ab0*/  BSYNC.RECONVERGENT B5 ;  /* 0x0000000000057941 */ /* 0x000fea0003800200 */
.L_x_96:
[----:B------:R-:W-:Y:S01]  /*2ac0*/  BSSY.RECONVERGENT B5, `(.L_x_98) ;  /* 0x0000005000057945 */ /* 0x000fe20003800200 */
.L_x_99:
[----:B------:R-:W0:Y:S02]  /*2ad0*/  LDS R22, [R58+0x4] ;  /* 0x000004003a167984 */ /* 0x000e240000000800 */
[----:B0-----:R-:W-:-:S05]  /*2ae0*/  FADD R23, R61, R22 ;  /* 0x000000163d177221 */ /* 0x001fca0000000000 */
[----:B------:R-:W0:Y:S02]  /*2af0*/  ATOMS.CAST.SPIN P0, [R58+0x4], R22, R23 ;  /* 0x000004163a00758d */ /* 0x000e240001800017 */
[----:B0-----:R-:W-:Y:S05]  /*2b00*/  @!P0 BRA `(.L_x_99) ;  /* 0xfffffffc00f08947 */ /* 0x001fea000383ffff */
[----:B------:R-:W-:Y:S05]  /*2b10*/  BSYNC.RECONVERGENT B5 ;  /* 0x0000000000057941 */ /* 0x000fea0003800200 */
.L_x_98:
[----:B------:R-:W-:Y:S01]  /*2b20*/  BSSY.RECONVERGENT B5, `(.L_x_100) ;  /* 0x0000005000057945 */ /* 0x000fe20003800200 */
.L_x_101:
[----:B------:R-:W0:Y:S02]  /*2b30*/  LDS R22, [R56+0x4] ;  /* 0x0000040038167984 */ /* 0x000e240000000800 */
[----:B0-----:R-:W-:-:S05]  /*2b40*/  FADD R23, R59, R22 ;  /* 0x000000163b177221 */ /* 0x001fca0000000000 */
[----:B------:R-:W0:Y:S02]  /*2b50*/  ATOMS.CAST.SPIN P0, [R56+0x4], R22, R23 ;  /* 0x000004163800758d */ /* 0x000e240001800017 */
[----:B0-----:R-:W-:Y:S05]  /*2b60*/  @!P0 BRA `(.L_x_101) ;  /* 0xfffffffc00f08947 */ /* 0x001fea000383ffff */
[----:B------:R-:W-:Y:S05]  /*2b70*/  BSYNC.RECONVERGENT B5 ;  /* 0x0000000000057941 */ /* 0x000fea0003800200 */
.L_x_100:
[----:B------:R-:W-:Y:S01]  /*2b80*/  BSSY.RECONVERGENT B5, `(.L_x_102) ;  /* 0x0000005000057945 */ /* 0x000fe20003800200 */
.L_x_103:
[----:B------:R-:W0:Y:S02]  /*2b90*/  LDS R22, [R40+0x4] ;  /* 0x0000040028167984 */ /* 0x000e240000000800 */
[----:B0-----:R-:W-:-:S05]  /*2ba0*/  FADD R23, R57, R22 ;  /* 0x0000001639177221 */ /* 0x001fca0000000000 */
[----:B------:R-:W0:Y:S02]  /*2bb0*/  ATOMS.CAST.SPIN P0, [R40+0x4], R22, R23 ;  /* 0x000004162800758d */ /* 0x000e240001800017 */
[----:B0-----:R-:W-:Y:S05]  /*2bc0*/  @!P0 BRA `(.L_x_103) ;  /* 0xfffffffc00f08947 */ /* 0x001fea000383ffff */
[----:B------:R-:W-:Y:S05]  /*2bd0*/  BSYNC.RECONVERGENT B5 ;  /* 0x0000000000057941 */ /* 0x000fea0003800200 */
.L_x_102:
[----:B------:R-:W-:Y:S01]  /*2be0*/  BSSY.RECONVERGENT B5, `(.L_x_104) ;  /* 0x0000005000057945 */ /* 0x000fe20003800200 */
.L_x_105:
[----:B------:R-:W0:Y:S02]  /*2bf0*/  LDS R22, [R62+0x8] ;  /* 0x000008003e167984 */ /* 0x000e240000000800 */
[----:B0-----:R-:W-:-:S05]  /*2c00*/  FADD R23, R22, 1 ;  /* 0x3f80000016177421 */ /* 0x001fca0000000000 */
[----:B------:R-:W0:Y:S02]  /*2c10*/  ATOMS.CAST.SPIN P0, [R62+0x8], R22, R23 ;  /* 0x000008163e00758d */ /* 0x000e240001800017 */
[----:B0-----:R-:W-:Y:S05]  /*2c20*/  @!P0 BRA `(.L_x_105) ;  /* 0xfffffffc00f08947 */ /* 0x001fea000383ffff */
[----:B------:R-:W-:Y:S05]  /*2c30*/  BSYNC.RECONVERGENT B5 ;  /* 0x0000000000057941 */ /* 0x000fea0003800200 */
.L_x_104:
[----:B------:R-:W-:Y:S01]  /*2c40*/  BSSY.RECONVERGENT B5, `(.L_x_106) ;  /* 0x0000005000057945 */ /* 0x000fe20003800200 */
.L_x_107:
[----:B------:R-:W0:Y:S02]  /*2c50*/  LDS R22, [R60+0x8] ;  /* 0x000008003c167984 */ /* 0x000e240000000800 */
[----:B0-----:R-:W-:-:S05]  /*2c60*/  FADD R23, R41, R22 ;  /* 0x0000001629177221 */ /* 0x001fca0000000000 */
[----:B------:R-:W0:Y:S02]  /*2c70*/  ATOMS.CAST.SPIN P0, [R60+0x8], R22, R23 ;  /* 0x000008163c00758d */ /* 0x000e240001800017 */
[----:B0-----:R-:W-:Y:S05]  /*2c80*/  @!P0 BRA `(.L_x_107) ;  /* 0xfffffffc00f08947 */ /* 0x001fea000383ffff */
[----:B------:R-:W-:Y:S05]  /*2c90*/  BSYNC.RECONVERGENT B5 ;  /* 0x0000000000057941 */ /* 0x000fea0003800200 */
.L_x_106:
[----:B------:R-:W-:Y:S01]  /*2ca0*/  BSSY.RECONVERGENT B5, `(.L_x_108) ;  /* 0x0000005000057945 */ /* 0x000fe20003800200 */
.L_x_109:
[----:B------:R-:W0:Y:S02]  /*2cb0*/  LDS R22, [R58+0x8] ;  /* 0x000008003a167984 */ /* 0x000e240000000800 */
[----:B0-----:R-:W-:-:S05]  /*2cc0*/  FADD R23, R61, R22 ;  /* 0x000000163d177221 */ /* 0x001fca0000000000 */
[----:B------:R-:W0:Y:S02]  /*2cd0*/  ATOMS.CAST.SPIN P0, [R58+0x8], R22, R23 ;  /* 0x000008163a00758d */ /* 0x000e240001800017 */
[----:B0-----:R-:W-:Y:S05]  /*2ce0*/  @!P0 BRA `(.L_x_109) ;  /* 0xfffffffc00f08947 */ /* 0x001fea000383ffff */
[----:B------:R-:W-:Y:S05]  /*2cf0*/  BSYNC.RECONVERGENT B5 ;  /* 0x0000000000057941 */ /* 0x000fea0003800200 */
.L_x_108:
[----:B------:R-:W-:Y:S01]  /*2d00*/  BSSY.RECONVERGENT B5, `(.L_x_110) ;  /* 0x0000005000057945 */ /* 0x000fe20003800200 */
.L_x_111:
[----:B------:R-:W0:Y:S02]  /*2d10*/  LDS R22, [R56+0x8] ;  /* 0x0000080038167984 */ /* 0x000e240000000800 */
[----:B0-----:R-:W-:-:S05]  /*2d20*/  FADD R23, R59, R22 ;  /* 0x000000163b177221 */ /* 0x001fca0000000000 */
[----:B------:R-:W0:Y:S02]  /*2d30*/  ATOMS.CAST.SPIN P0, [R56+0x8], R22, R23 ;  /* 0x000008163800758d */ /* 0x000e240001800017 */
[----:B0-----:R-:W-:Y:S05]  /*2d40*/  @!P0 BRA `(.L_x_111) ;  /* 0xfffffffc00f08947 */ /* 0x001fea000383ffff */
[----:B------:R-:W-:Y:S05]  /*2d50*/  BSYNC.RECONVERGENT B5 ;  /* 0x0000000000057941 */ /* 0x000fea0003800200 */
.L_x_110:
[----:B------:R-:W-:Y:S01]  /*2d60*/  BSSY.RECONVERGENT B5, `(.L_x_112) ;  /* 0x0000005000057945 */ /* 0x000fe20003800200 */
.L_x_113:
[----:B------:R-:W0:Y:S02]  /*2d70*/  LDS R22, [R40+0x8] ;  /* 0x0000080028167984 */ /* 0x000e240000000800 */
[----:B0-----:R-:W-:-:S05]  /*2d80*/  FADD R23, R57, R22 ;  /* 0x0000001639177221 */ /* 0x001fca0000000000 */
[----:B------:R-:W0:Y:S02]  /*2d90*/  ATOMS.CAST.SPIN P0, [R40+0x8], R22, R23 ;  /* 0x000008162800758d */ /* 0x000e240001800017 */
[----:B0-----:R-:W-:Y:S05]  /*2da0*/  @!P0 BRA `(.L_x_113) ;  /* 0xfffffffc00f08947 */ /* 0x001fea000383ffff */
[----:B------:R-:W-:Y:S05]  /*2db0*/  BSYNC.RECONVERGENT B5 ;  /* 0x0000000000057941 */ /* 0x000fea0003800200 */
.L_x_112:
[----:B------:R-:W-:-:S04]  /*2dc0*/  IADD3 R34, PT, PT, R34, 0x4, RZ ;  /* 0x0000000422227810 */ /* 0x000fc80007ffe0ff */
[----:B------:R-:W-:-:S13]  /*2dd0*/  ISETP.NE.AND P0, PT, R34, R12, PT ;  /* 0x0000000c2200720c */ /* 0x000fda0003f05270 */
[----:B------:R-:W-:Y:S05]  /*2de0*/  @!P0 BRA `(.L_x_41) ;  /* 0x00000008000c8947 */ /* 0x000fea0003800000 */
.L_x_154:
[----:B------:R-:W-:Y:S01]  /*2df0*/  IADD3 R65, PT, PT, R63, R34, RZ ;  /* 0x000000223f417210 */ /* 0x000fe20007ffe0ff */
[----:B------:R-:W-:Y:S05]  /*2e00*/  YIELD ;  /* 0x0000000000007946 */ /* 0x000fea0003800000 */
[----:B------:R-:W-:Y:S01]  /*2e10*/  BSSY.RECONVERGENT B5, `(.L_x_114) ;  /* 0x0000006000057945 */ /* 0x000fe20003800200 */
[----:B------:R-:W-:-:S07]  /*2e20*/  LEA R62, R65, R32, 0x2 ;  /* 0x00000020413e7211 */ /* 0x000fce00078e10ff */
.L_x_115:
[----:B------:R-:W0:Y:S02]  /*2e30*/  LDS R22, [R62+-0x4] ;  /* 0xfffffc003e167984 */ /* 0x000e240000000800 */
[----:B0-----:R-:W-:-:S05]  /*2e40*/  FADD R23, R22, 1 ;  /* 0x3f80000016177421 */ /* 0x001fca0000000000 */
[----:B------:R-:W0:Y:S02]  /*2e50*/  ATOMS.CAST.SPIN P0, [R62+-0x4], R22, R23 ;  /* 0xfffffc163e00758d */ /* 0x000e240001800017 */
[----:B0-----:R-:W-:Y:S05]  /*2e60*/  @!P0 BRA `(.L_x_115) ;  /* 0xfffffffc00f08947 */ /* 0x001fea000383ffff */
[----:B------:R-:W-:Y:S05]  /*2e70*/  BSYNC.RECONVERGENT B5 ;  /* 0x0000000000057941 */ /* 0x000fea0003800200 */
.L_x_114:
[----:B------:R-:W-:Y:S01]  /*2e80*/  BSSY.RECONVERGENT B5, `(.L_x_116) ;  /* 0x0000006000057945 */ /* 0x000fe20003800200 */
[----:B------:R-:W-:-:S07]  /*2e90*/  LEA R60, R65, UR7, 0x2 ;  /* 0x00000007413c7c11 */ /* 0x000fce000f8e10ff */
.L_x_117:
[----:B------:R-:W0:Y:S02]  /*2ea0*/  LDS R22, [R60+-0x4] ;  /* 0xfffffc003c167984 */ /* 0x000e240000000800 */
[----:B0-----:R-:W-:-:S05]  /*2eb0*/  FADD R23, R41, R22 ;  /* 0x0000001629177221 */ /* 0x001fca0000000000 */
[----:B------:R-:W0:Y:S02]  /*2ec0*/  ATOMS.CAST.SPIN P0, [R60+-0x4], R22, R23 ;  /* 0xfffffc163c00758d */ /* 0x000e240001800017 */
[----:B0-----:R-:W-:Y:S05]  /*2ed0*/  @!P0 BRA `(.L_x_117) ;  /* 0xfffffffc00f08947 */ /* 0x001fea000383ffff */
[----:B------:R-:W-:Y:S05]  /*2ee0*/  BSYNC.RECONVERGENT B5 ;  /* 0x0000000000057941 */ /* 0x000fea0003800200 */
.L_x_116:
[----:B------:R-:W0:Y:S01]  /*2ef0*/  LDC R65, c[0x0][0x3b8] ;  /* 0x0000ee00ff417b82 */ /* 0x000e220000000800 */
[----:B------:R-:W-:Y:S01]  /*2f00*/  BSSY.RECONVERGENT B5, `(.L_x_118) ;  /* 0x0000006000057945 */ /* 0x000fe20003800200 */
[----:B0-----:R-:W-:-:S07]  /*2f10*/  IMAD R58, R65, 0xc, R60 ;  /* 0x0000000c413a7824 */ /* 0x001fce00078e023c */
.L_x_119:
[----:B------:R-:W0:Y:S02]  /*2f20*/  LDS R22, [R58+-0x4] ;  /* 0xfffffc003a167984 */ /* 0x000e240000000800 */
[----:B0-----:R-:W-:-:S05]  /*2f30*/  FADD R23, R61, R22 ;  /* 0x000000163d177221 */ /* 0x001fca0000000000 */
[----:B------:R-:W0:Y:S02]  /*2f40*/  ATOMS.CAST.SPIN P0, [R58+-0x4], R22, R23 ;  /* 0xfffffc163a00758d */ /* 0x000e240001800017 */
[----:B0-----:R-:W-:Y:S05]  /*2f50*/  @!P0 BRA `(.L_x_119) ;  /* 0xfffffffc00f08947 */ /* 0x001fea000383ffff */
[----:B------:R-:W-:Y:S05]  /*2f60*/  BSYNC.RECONVERGENT B5 ;  /* 0x0000000000057941 */ /* 0x000fea0003800200 */
.L_x_118:
[----:B------:R-:W-:Y:S01]  /*2f70*/  BSSY.RECONVERGENT B5, `(.L_x_120) ;  /* 0x0000006000057945 */ /* 0x000fe20003800200 */
[----:B------:R-:W-:-:S07]  /*2f80*/  LEA R56, R65, R60, 0x3 ;  /* 0x0000003c41387211 */ /* 0x000fce00078e18ff */
.L_x_121:
[----:B------:R-:W0:Y:S02]  /*2f90*/  LDS R22, [R56+-0x4] ;  /* 0xfffffc0038167984 */ /* 0x000e240000000800 */
[----:B0-----:R-:W-:-:S05]  /*2fa0*/  FADD R23, R59, R22 ;  /* 0x000000163b177221 */ /* 0x001fca0000000000 */
[----:B------:R-:W0:Y:S02]  /*2fb0*/  ATOMS.CAST.SPIN P0, [R56+-0x4], R22, R23 ;  /* 0xfffffc163800758d */ /* 0x000e240001800017 */
[----:B0-----:R-:W-:Y:S05]  /*2fc0*/  @!P0 BRA `(.L_x_121) ;  /* 0xfffffffc00f08947 */ /* 0x001fea000383ffff */
[----:B------:R-:W-:Y:S05]  /*2fd0*/  BSYNC.RECONVERGENT B5 ;  /* 0x0000000000057941 */ /* 0x000fea0003800200 */
.L_x_120:
[----:B------:R-:W-:Y:S01]  /*2fe0*/  BSSY.RECONVERGENT B5, `(.L_x_122) ;  /* 0x0000006000057945 */ /* 0x000fe20003800200 */
[----:B------:R-:W-:-:S07]  /*2ff0*/  LEA R40, R65, R62, 0x3 ;  /* 0x0000003e41287211 */ /* 0x000fce00078e18ff */
.L_x_123:
[----:B------:R-:W0:Y:S02]  /*3000*/  LDS R22, [R40+-0x4] ;  /* 0xfffffc0028167984 */ /* 0x000e240000000800 */
[----:B0-----:R-:W-:-:S05]  /*3010*/  FADD R23, R57, R22 ;  /* 0x0000001639177221 */ /* 0x001fca0000000000 */
[----:B------:R-:W0:Y:S02]  /*3020*/  ATOMS.CAST.SPIN P0, [R40+-0x4], R22, R23 ;  /* 0xfffffc162800758d */ /* 0x000e240001800017 */
[----:B0-----:R-:W-:Y:S05]  /*3030*/  @!P0 BRA `(.L_x_123) ;  /* 0xfffffffc00f08947 */ /* 0x001fea000383ffff */
[----:B------:R-:W-:Y:S05]  /*3040*/  BSYNC.RECONVERGENT B5 ;  /* 0x0000000000057941 */ /* 0x000fea0003800200 */
.L_x_122:
[----:B------:R-:W-:Y:S01]  /*3050*/  BSSY.RECONVERGENT B5, `(.L_x_124) ;  /* 0x0000005000057945 */ /* 0x000fe20003800200 */
.L_x_125:
[----:B------:R-:W0:Y:S02]  /*3060*/  LDS R22, [R62] ;  /* 0x000000003e167984 */ /* 0x000e240000000800 */
[----:B0-----:R-:W-:-:S05]  /*3070*/  FADD R23, R22, 1 ;  /* 0x3f80000016177421 */ /* 0x001fca0000000000 */
[----:B------:R-:W0:Y:S02]  /*3080*/  ATOMS.CAST.SPIN P0, [R62], R22, R23 ;  /* 0x000000163e00758d */ /* 0x000e240001800017 */
[----:B0-----:R-:W-:Y:S05]  /*3090*/  @!P0 BRA `(.L_x_125) ;  /* 0xfffffffc00f08947 */ /* 0x001fea000383ffff */
[----:B------:R-:W-:Y:S05]  /*30a0*/  BSYNC.RECONVERGENT B5 ;  /* 0x0000000000057941 */ /* 0x000fea0003800200 */
.L_x_124:
[----:B------:R-:W-:Y:S01]  /*30b0*/  BSSY.RECONVERGENT B5, `(.L_x_126) ;  /* 0x0000005000057945 */ /* 0x000fe20003800200 */
.L_x_127:
[----:B------:R-:W0:Y:S02]  /*30c0*/  LDS R22, [R60] ;  /* 0x000000003c167984 */ /* 0x000e240000000800 */
[----:B0-----:R-:W-:-:S05]  /*30d0*/  FADD R23, R41, R22 ;  /* 0x0000001629177221 */ /* 0x001fca0000000000 */
[----:B------:R-:W0:Y:S02]  /*30e0*/  ATOMS.CAST.SPIN P0, [R60], R22, R23 ;  /* 0x000000163c00758d */ /* 0x000e240001800017 */
[----:B0-----:R-:W-:Y:S05]  /*30f0*/  @!P0 BRA `(.L_x_127) ;  /* 0xfffffffc00f08947 */ /* 0x001fea000383ffff */
[----:B------:R-:W-:Y:S05]  /*3100*/  BSYNC.RECONVERGENT B5 ;  /* 0x0000000000057941 */ /* 0x000fea0003800200 */
.L_x_126:
[----:B------:R-:W-:Y:S01]  /*3110*/  BSSY.RECONVERGENT B5, `(.L_x_128) ;  /* 0x0000005000057945 */ /* 0x000fe20003800200 */
.L_x_129:
[----:B------:R-:W0:Y:S02]  /*3120*/  LDS R22, [R58] ;  /* 0x000000003a167984 */ /* 0x000e240000000800 */
[----:B0-----:R-:W-:-:S05]  /*3130*/  FADD R23, R61, R22 ;  /* 0x000000163d177221 */ /* 0x001fca0000000000 */
[----:B------:R-:W0:Y:S02]  /*3140*/  ATOMS.CAST.SPIN P0, [R58], R22, R23 ;  /* 0x000000163a00758d */ /* 0x000e240001800017 */
[----:B0-----:R-:W-:Y:S05]  /*3150*/  @!P0 BRA `(.L_x_129) ;  /* 0xfffffffc00f08947 */ /* 0x001fea000383ffff */
[----:B------:R-:W-:Y:S05]  /*3160*/  BSYNC.RECONVERGENT B5 ;  /* 0x0000000000057941 */ /* 0x000fea0003800200 */
.L_x_128:
[----:B------:R-:W-:Y:S01]  /*3170*/  BSSY.RECONVERGENT B5, `(.L_x_130) ;  /* 0x0000005000057945 */ /* 0x000fe20003800200 */
.L_x_131:
[----:B------:R-:W0:Y:S02]  /*3180*/  LDS R22, [R56] ;  /* 0x0000000038167984 */ /* 0x000e240000000800 */
[----:B0-----:R-:W-:-:S05]  /*3190*/  FADD R23, R59, R22 ;  /* 0x000000163b177221 */ /* 0x001fca0000000000 */
[----:B------:R-:W0:Y:S02]  /*31a0*/  ATOMS.CAST.SPIN P0, [R56], R22, R23 ;  /* 0x000000163800758d */ /* 0x000e240001800017 */
[----:B0-----:R-:W-:Y:S05]  /*31b0*/  @!P0 BRA `(.L_x_131) ;  /* 0xfffffffc00f08947 */ /* 0x001fea000383ffff */
[----:B------:R-:W-:Y:S05]  /*31c0*/  BSYNC.RECONVERGENT B5 ;  /* 0x0000000000057941 */ /* 0x000fea0003800200 */
.L_x_130:
[----:B------:R-:W-:Y:S01]  /*31d0*/  BSSY.RECONVERGENT B5, `(.L_x_132) ;  /* 0x0000005000057945 */ /* 0x000fe20003800200 */
.L_x_133:
[----:B------:R-:W0:Y:S02]  /*31e0*/  LDS R22, [R40] ;  /* 0x0000000028167984 */ /* 0x000e240000000800 */
[----:B0-----:R-:W-:-:S05]  /*31f0*/  FADD R23, R57, R22 ;  /* 0x0000001639177221 */ /* 0x001fca0000000000 */
[----:B------:R-:W0:Y:S02]  /*3200*/  ATOMS.CAST.SPIN P0, [R40], R22, R23 ;  /* 0x000000162800758d */ /* 0x000e240001800017 */
[----:B0-----:R-:W-:Y:S05]  /*3210*/  @!P0 BRA `(.L_x_133) ;  /* 0xfffffffc00f08947 */ /* 0x001fea000383ffff */
[----:B------:R-:W-:Y:S05]  /*3220*/  BSYNC.RECONVERGENT B5 ;  /* 0x0000000000057941 */ /* 0x000fea0003800200 */
.L_x_132:
[----:B------:R-:W-:Y:S01]  /*3230*/  BSSY.RECONVERGENT B5, `(.L_x_134) ;  /* 0x0000005000057945 */ /* 0x000fe20003800200 */
.L_x_135:
[----:B------:R-:W0:Y:S02]  /*3240*/  LDS R22, [R62+0x4] ;  /* 0x000004003e167984 */ /* 0x000e240000000800 */
[----:B0-----:R-:W-:-:S05]  /*3250*/  FADD R23, R22, 1 ;  /* 0x3f80000016177421 */ /* 0x001fca0000000000 */
[----:B------:R-:W0:Y:S02]  /*3260*/  ATOMS.CAST.SPIN P0, [R62+0x4], R22, R23 ;  /* 0x000004163e00758d */ /* 0x000e240001800017 */
[----:B0-----:R-:W-:Y:S05]  /*3270*/  @!P0 BRA `(.L_x_135) ;  /* 0xfffffffc00f08947 */ /* 0x001fea000383ffff */
[----:B------:R-:W-:Y:S05]  /*3280*/  BSYNC.RECONVERGENT B5 ;  /* 0x0000000000057941 */ /* 0x000fea0003800200 */
.L_x_134:
[----:B------:R-:W-:Y:S01]  /*3290*/  BSSY.RECONVERGENT B5, `(.L_x_136) ;  /* 0x0000005000057945 */ /* 0x000fe20003800200 */
.L_x_137:
[----:B------:R-:W0:Y:S02]  /*32a0*/  LDS R22, [R60+0x4] ;  /* 0x000004003c167984 */ /* 0x000e240000000800 */
[----:B0-----:R-:W-:-:S05]  /*32b0*/  FADD R23, R41, R22 ;  /* 0x0000001629177221 */ /* 0x001fca0000000000 */
[----:B------:R-:W0:Y:S02]  /*32c0*/  ATOMS.CAST.SPIN P0, [R60+0x4], R22, R23 ;  /* 0x000004163c00758d */ /* 0x000e240001800017 */
[----:B0-----:R-:W-:Y:S05]  /*32d0*/  @!P0 BRA `(.L_x_137) ;  /* 0xfffffffc00f08947 */ /* 0x001fea000383ffff */
[----:B------:R-:W-:Y:S05]  /*32e0*/  BSYNC.RECONVERGENT B5 ;  /* 0x0000000000057941 */ /* 0x000fea0003800200 */
.L_x_136:
[----:B------:R-:W-:Y:S01]  /*32f0*/  BSSY.RECONVERGENT B5, `(.L_x_138) ;  /* 0x0000005000057945 */ /* 0x000fe20003800200 */
.L_x_139:
[----:B------:R-:W0:Y:S02]  /*3300*/  LDS R22, [R58+0x4] ;  /* 0x000004003a167984 */ /* 0x000e240000000800 */
[----:B0-----:R-:W-:-:S05]  /*3310*/  FADD R23, R61, R22 ;  /* 0x000000163d177221 */ /* 0x001fca0000000000 */
[----:B------:R-:W0:Y:S02]  /*3320*/  ATOMS.CAST.SPIN P0, [R58+0x4], R22, R23 ;  /* 0x000004163a00758d */ /* 0x000e240001800017 */
[----:B0-----:R-:W-:Y:S05]  /*3330*/  @!P0 BRA `(.L_x_139) ;  /* 0xfffffffc00f08947 */ /* 0x001fea000383ffff */
[----:B------:R-:W-:Y:S05]  /*3340*/  BSYNC.RECONVERGENT B5 ;  /* 0x0000000000057941 */ /* 0x000fea0003800200 */
.L_x_138:
[----:B------:R-:W-:Y:S01]  /*3350*/  BSSY.RECONVERGENT B5, `(.L_x_140) ;  /* 0x0000005000057945 */ /* 0x000fe20003800200 */
.L_x_141:
[----:B------:R-:W0:Y:S02]  /*3360*/  LDS R22, [R56+0x4] ;  /* 0x0000040038167984 */ /* 0x000e240000000800 */
[----:B0-----:R-:W-:-:S05]  /*3370*/  FADD R23, R59, R22 ;  /* 0x000000163b177221 */ /* 0x001fca0000000000 */
[----:B------:R-:W0:Y:S02]  /*3380*/  ATOMS.CAST.SPIN P0, [R56+0x4], R22, R23 ;  /* 0x000004163800758d */ /* 0x000e240001800017 */
[----:B0-----:R-:W-:Y:S05]  /*3390*/  @!P0 BRA `(.L_x_141) ;  /* 0xfffffffc00f08947 */ /* 0x001fea000383ffff */
[----:B------:R-:W-:Y:S05]  /*33a0*/  BSYNC.RECONVERGENT B5 ;  /* 0x0000000000057941 */ /* 0x000fea0003800200 */
.L_x_140:
[----:B------:R-:W-:Y:S01]  /*33b0*/  BSSY.RECONVERGENT B5, `(.L_x_142) ;  /* 0x0000005000057945 */ /* 0x000fe20003800200 */
.L_x_143:
[----:B------:R-:W0:Y:S02]  /*33c0*/  LDS R22, [R40+0x4] ;  /* 0x0000040028167984 */ /* 0x000e240000000800 */
[----:B0-----:R-:W-:-:S05]  /*33d0*/  FADD R23, R57, R22 ;  /* 0x0000001639177221 */ /* 0x001fca0000000000 */
[----:B------:R-:W0:Y:S02]  /*33e0*/  ATOMS.CAST.SPIN P0, [R40+0x4], R22, R23 ;  /* 0x000004162800758d */ /* 0x000e240001800017 */
[----:B0-----:R-:W-:Y:S05]  /*33f0*/  @!P0 BRA `(.L_x_143) ;  /* 0xfffffffc00f08947 */ /* 0x001fea000383ffff */
[----:B------:R-:W-:Y:S05]  /*3400*/  BSYNC.RECONVERGENT B5 ;  /* 0x0000000000057941 */ /* 0x000fea0003800200 */
.L_x_142:
[----:B------:R-:W-:Y:S01]  /*3410*/  BSSY.RECONVERGENT B5, `(.L_x_144) ;  /* 0x0000005000057945 */ /* 0x000fe20003800200 */
.L_x_145:
[----:B------:R-:W0:Y:S02]  /*3420*/  LDS R22, [R62+0x8] ;  /* 0x000008003e167984 */ /* 0x000e240000000800 */
[----:B0-----:R-:W-:-:S05]  /*3430*/  FADD R23, R22, 1 ;  /* 0x3f80000016177421 */ /* 0x001fca0000000000 */
[----:B------:R-:W0:Y:S02]  /*3440*/  ATOMS.CAST.SPIN P0, [R62+0x8], R22, R23 ;  /* 0x000008163e00758d */ /* 0x000e240001800017 */
[----:B0-----:R-:W-:Y:S05]  /*3450*/  @!P0 BRA `(.L_x_145) ;  /* 0xfffffffc00f08947 */ /* 0x001fea000383ffff */
[----:B------:R-:W-:Y:S05]  /*3460*/  BSYNC.RECONVERGENT B5 ;  /* 0x0000000000057941 */ /* 0x000fea0003800200 */
.L_x_144:
[----:B------:R-:W-:Y:S01]  /*3470*/  BSSY.RECONVERGENT B5, `(.L_x_146) ;  /* 0x0000005000057945 */ /* 0x000fe20003800200 */
.L_x_147:
[----:B------:R-:W0:Y:S02]  /*3480*/  LDS R22, [R60+0x8] ;  /* 0x000008003c167984 */ /* 0x000e240000000800 */
[----:B0-----:R-:W-:-:S05]  /*3490*/  FADD R23, R41, R22 ;  /* 0x0000001629177221 */ /* 0x001fca0000000000 */
[----:B------:R-:W0:Y:S02]  /*34a0*/  ATOMS.CAST.SPIN P0, [R60+0x8], R22, R23 ;  /* 0x000008163c00758d */ /* 0x000e240001800017 */
[----:B0-----:R-:W-:Y:S05]  /*34b0*/  @!P0 BRA `(.L_x_147) ;  /* 0xfffffffc00f08947 */ /* 0x001fea000383ffff */
[----:B------:R-:W-:Y:S05]  /*34c0*/  BSYNC.RECONVERGENT B5 ;  /* 0x0000000000057941 */ /* 0x000fea0003800200 */
.L_x_146:
[----:B------:R-:W-:Y:S01]  /*34d0*/  BSSY.RECONVERGENT B5, `(.L_x_148) ;  /* 0x0000005000057945 */ /* 0x000fe20003800200 */
.L_x_149:
[----:B------:R-:W0:Y:S02]  /*34e0*/  LDS R22, [R58+0x8] ;  /* 0x000008003a167984 */ /* 0x000e240000000800 */
[----:B0-----:R-:W-:-:S05]  /*34f0*/  FADD R23, R61, R22 ;  /* 0x000000163d177221 */ /* 0x001fca0000000000 */
[----:B------:R-:W0:Y:S02]  /*3500*/  ATOMS.CAST.SPIN P0, [R58+0x8], R22, R23 ;  /* 0x000008163a00758d */ /* 0x000e240001800017 */
[----:B0-----:R-:W-:Y:S05]  /*3510*/  @!P0 BRA `(.L_x_149) ;  /* 0xfffffffc00f08947 */ /* 0x001fea000383ffff */
[----:B------:R-:W-:Y:S05]  /*3520*/  BSYNC.RECONVERGENT B5 ;  /* 0x0000000000057941 */ /* 0x000fea0003800200 */
.L_x_148:
[----:B------:R-:W-:Y:S01]  /*3530*/  BSSY.RECONVERGENT B5, `(.L_x_150) ;  /* 0x0000005000057945 */ /* 0x000fe20003800200 */
.L_x_151:
[----:B------:R-:W0:Y:S02]  /*3540*/  LDS R22, [R56+0x8] ;  /* 0x0000080038167984 */ /* 0x000e240000000800 */
[----:B0-----:R-:W-:-:S05]  /*3550*/  FADD R23, R59, R22 ;  /* 0x000000163b177221 */ /* 0x001fca0000000000 */
[----:B------:R-:W0:Y:S02]  /*3560*/  ATOMS.CAST.SPIN P0, [R56+0x8], R22, R23 ;  /* 0x000008163800758d */ /* 0x000e240001800017 */
[----:B0-----:R-:W-:Y:S05]  /*3570*/  @!P0 BRA `(.L_x_151) ;  /* 0xfffffffc00f08947 */ /* 0x001fea000383ffff */
[----:B------:R-:W-:Y:S05]  /*3580*/  BSYNC.RECONVERGENT B5 ;  /* 0x0000000000057941 */ /* 0x000fea0003800200 */
.L_x_150:
[----:B------:R-:W-:Y:S01]  /*3590*/  BSSY.RECONVERGENT B5, `(.L_x_152) ;  /* 0x0000005000057945 */ /* 0x000fe20003800200 */
.L_x_153:
[----:B------:R-:W0:Y:S02]  /*35a0*/  LDS R22, [R40+0x8] ;  /* 0x0000080028167984 */ /* 0x000e240000000800 */
[----:B0-----:R-:W-:-:S05]  /*35b0*/  FADD R23, R57, R22 ;  /* 0x0000001639177221 */ /* 0x001fca0000000000 */
[----:B------:R-:W0:Y:S02]  /*35c0*/  ATOMS.CAST.SPIN P0, [R40+0x8], R22, R23 ;  /* 0x000008162800758d */ /* 0x000e240001800017 */
[----:B0-----:R-:W-:Y:S05]  /*35d0*/  @!P0 BRA `(.L_x_153) ;  /* 0xfffffffc00f08947 */ /* 0x001fea000383ffff */
[----:B------:R-:W-:Y:S05]  /*35e0*/  BSYNC.RECONVERGENT B5 ;  /* 0x0000000000057941 */ /* 0x000fea0003800200 */
.L_x_152:
[----:B------:R-:W-:-:S04]  /*35f0*/  IADD3 R34, PT, PT, R34, 0x4, RZ ;  /* 0x0000000422227810 */ /* 0x000fc80007ffe0ff */
[----:B------:R-:W-:-:S13]  /*3600*/  ISETP.NE.AND P0, PT, R34, R12, PT ;  /* 0x0000000c2200720c */ /* 0x000fda0003f05270 */
[----:B------:R-:W-:Y:S05]  /*3610*/  @P0 BRA `(.L_x_154) ;  /* 0xfffffff400f40947 */ /* 0x000fea000383ffff */
.L_x_41:
[----:B------:R-:W-:Y:S05]  /*3620*/  BSYNC B6 ;  /* 0x0000000000067941 */ /* 0x000fea0003800000 */
.L_x_40:
[----:B------:R-:W-:Y:S05]  /*3630*/  BRA `(.L_x_38) ;  /* 0x0000001c007c7947 */ /* 0x000fea0003800000 */
.L_x_39:
[----:B------:R-:W-:-:S13]  /*3640*/  ISETP.GE.AND P0, PT, R27, R28, PT ;  /* 0x0000001c1b00720c */ /* 0x000fda0003f06270 */
[----:B------:R-:W-:Y:S05]  /*3650*/  @!P0 BRA `(.L_x_38) ;  /* 0x0000001c00748947 */ /* 0x000fea0003800000 */
[----:B------:R-:W0:Y:S01]  /*3660*/  LDCU UR5, c[0x0][0x3f8] ;  /* 0x00007f00ff0577ac */ /* 0x000e220008000800 */
[----:B------:R-:W-:Y:S01]  /*3670*/  ISETP.NE.AND P3, PT, R20, RZ, PT ;  /* 0x000000ff1400720c */ /* 0x000fe20003f65270 */
[----:B------:R-:W-:Y:S01]  /*3680*/  FADD R61, R63, -R65 ;  /* 0x800000413f3d7221 */ /* 0x000fe20000000000 */
[-C--:B------:R-:W-:Y:S01]  /*3690*/  FSETP.GE.AND P0, PT, R13, R22.reuse, PT ;  /* 0x000000160d00720b */ /* 0x080fe20003f06000 */
[----:B------:R-:W-:Y:S01]  /*36a0*/  FADD R59, -R11, R13 ;  /* 0x0000000d0b3b7221 */ /* 0x000fe20000000100 */
[----:B------:R-:W-:Y:S01]  /*36b0*/  BSSY.RECONVERGENT B5, `(.L_x_155) ;  /* 0x00000d3000057945 */ /* 0x000fe20003800200 */
[----:B------:R-:W-:Y:S01]  /*36c0*/  FMUL R61, R61, R61 ;  /* 0x0000003d3d3d7220 */ /* 0x000fe20000400000 */
[----:B------:R-:W-:Y:S01]  /*36d0*/  FSETP.GE.AND P0, PT, R11, R22, P0 ;  /* 0x000000160b00720b */ /* 0x000fe20000706000 */
[----:B------:R-:W-:-:S03]  /*36e0*/  FMUL R59, R59, R59 ;  /* 0x0000003b3b3b7220 */ /* 0x000fc60000400000 */
[----:B------:R-:W-:-:S04]  /*36f0*/  FSETP.LT.AND P0, PT, R11, R34, P0 ;  /* 0x000000220b00720b */ /* 0x000fc80000701000 */
[----:B------:R-:W-:Y:S02]  /*3700*/  FSETP.LT.AND P0, PT, R13, R34, P0 ;  /* 0x000000220d00720b */ /* 0x000fe40000701000 */
[----:B------:R-:W-:Y:S01]  /*3710*/  MOV R34, R28 ;  /* 0x0000001c00227202 */ /* 0x000fe20000000f00 */
[----:B0-----:R-:W-:-:S04]  /*3720*/  IMAD R57, R25, UR5, R30 ;  /* 0x0000000519397c24 */ /* 0x001fc8000f8e021e */
[----:B------:R-:W-:Y:S01]  /*3730*/  IMAD R57, R4, R57, RZ ;  /* 0x0000003904397224 */ /* 0x000fe200078e02ff */
[----:B------:R-:W-:Y:S06]  /*3740*/  @!P3 BRA `(.L_x_156) ;  /* 0x0000000c0024b947 */ /* 0x000fec0003800000 */
[----:B------:R-:W0:Y:S01]  /*3750*/  S2UR UR6, SR_CgaCtaId ;  /* 0x00000000000679c3 */ /* 0x000e220000008800 */
[----:B------:R-:W-:Y:S01]  /*3760*/  UMOV UR5, 0x400 ;  /* 0x0000040000057882 */ /* 0x000fe20000000000 */
[----:B------:R-:W-:Y:S01]  /*3770*/  IADD3 R58, PT, PT, R57, R28, RZ ;  /* 0x0000001c393a7210 */ /* 0x000fe20007ffe0ff */
[----:B------:R-:W-:Y:S01]  /*3780*/  BSSY.RECONVERGENT B6, `(.L_x_157) ;  /* 0x0000007000067945 */ /* 0x000fe20003800200 */
[----:B0-----:R-:W-:-:S06]  /*3790*/  ULEA UR5, UR6, UR5, 0x18 ;  /* 0x0000000506057291 */ /* 0x001fcc000f8ec0ff */
[----:B------:R-:W-:-:S07]  /*37a0*/  LEA R60, R58, UR5, 0x2 ;  /* 0x000000053a3c7c11 */ /* 0x000fce000f8e10ff */
.L_x_158:
[----:B------:R-:W0:Y:S02]  /*37b0*/  LDS R22, [R60+-0x4] ;  /* 0xfffffc003c167984 */ /* 0x000e240000000800 */
[----:B0-----:R-:W-:-:S05]  /*37c0*/  FADD R23, R22, 1 ;  /* 0x3f80000016177421 */ /* 0x001fca0000000000 */
[----:B------:R-:W0:Y:S02]  /*37d0*/  ATOMS.CAST.SPIN P3, [R60+-0x4], R22, R23 ;  /* 0xfffffc163c00758d */ /* 0x000e240001860017 */
[----:B0-----:R-:W-:Y:S05]  /*37e0*/  @!P3 BRA `(.L_x_158) ;  /* 0xfffffffc00f0b947 */ /* 0x001fea000383ffff */
[----:B------:R-:W-:Y:S05]  /*37f0*/  BSYNC.RECONVERGENT B6 ;  /* 0x0000000000067941 */ /* 0x000fea0003800200 */
.L_x_157:
[----:B------:R-:W-:Y:S01]  /*3800*/  BSSY.RECONVERGENT B6, `(.L_x_159) ;  /* 0x0000006000067945 */ /* 0x000fe20003800200 */
[----:B------:R-:W-:-:S07]  /*3810*/  LEA R58, R58, UR7, 0x2 ;  /* 0x000000073a3a7c11 */ /* 0x000fce000f8e10ff */
.L_x_160:
[----:B------:R-:W0:Y:S02]  /*3820*/  LDS R22, [R58+-0x4] ;  /* 0xfffffc003a167984 */ /* 0x000e240000000800 */
[----:B0-----:R-:W-:-:S05]  /*3830*/  FADD R23, R41, R22 ;  /* 0x0000001629177221 */ /* 0x001fca0000000000 */
[----:B------:R-:W0:Y:S02]  /*3840*/  ATOMS.CAST.SPIN P3, [R58+-0x4], R22, R23 ;  /* 0xfffffc163a00758d */ /* 0x000e240001860017 */
[----:B0-----:R-:W-:Y:S05]  /*3850*/  @!P3 BRA `(.L_x_160) ;  /* 0xfffffffc00f0b947 */ /* 0x001fea000383ffff */
[----:B------:R-:W-:Y:S05]  /*3860*/  BSYNC.RECONVERGENT B6 ;  /* 0x0000000000067941 */ /* 0x000fea0003800200 */
.L_x_159:
[----:B------:R-:W0:Y:S01]  /*3870*/  LDC R67, c[0x0][0x3b8] ;  /* 0x0000ee00ff437b82 */ /* 0x000e220000000800 */
[----:B------:R-:W-:Y:S01]  /*3880*/  BSSY.RECONVERGENT B6, `(.L_x_161) ;  /* 0x0000006000067945 */ /* 0x000fe20003800200 */
[----:B0-----:R-:W-:-:S07]  /*3890*/  IMAD R56, R67, 0xc, R58 ;  /* 0x0000000c43387824 */ /* 0x001fce00078e023a */
.L_x_162:
[----:B------:R-:W0:Y:S02]  /*38a0*/  LDS R22, [R56+-0x4] ;  /* 0xfffffc0038167984 */ /* 0x000e240000000800 */
[----:B0-----:R-:W-:-:S05]  /*38b0*/  FADD R23, R65, R22 ;  /* 0x0000001641177221 */ /* 0x001fca0000000000 */
[----:B------:R-:W0:Y:S02]  /*38c0*/  ATOMS.CAST.SPIN P3, [R56+-0x4], R22, R23 ;  /* 0xfffffc163800758d */ /* 0x000e240001860017 */
[----:B0-----:R-:W-:Y:S05]  /*38d0*/  @!P3 BRA `(.L_x_162) ;  /* 0xfffffffc00f0b947 */ /* 0x001fea000383ffff */
[----:B------:R-:W-:Y:S05]  /*38e0*/  BSYNC.RECONVERGENT B6 ;  /* 0x0000000000067941 */ /* 0x000fea0003800200 */
.L_x_161:
[----:B------:R-:W-:Y:S01]  /*38f0*/  BSSY.RECONVERGENT B6, `(.L_x_163) ;  /* 0x0000006000067945 */ /* 0x000fe20003800200 */
[----:B------:R-:W-:-:S07]  /*3900*/  LEA R40, R67, R58, 0x3 ;  /* 0x0000003a43287211 */ /* 0x000fce00078e18ff */
.L_x_164:
[----:B------:R-:W0:Y:S02]  /*3910*/  LDS R22, [R40+-0x4] ;  /* 0xfffffc0028167984 */ /* 0x000e240000000800 */
[----:B0-----:R-:W-:-:S05]  /*3920*/  FADD R23, R63, R22 ;  /* 0x000000163f177221 */ /* 0x001fca0000000000 */
[----:B------:R-:W0:Y:S02]  /*3930*/  ATOMS.CAST.SPIN P3, [R40+-0x4], R22, R23 ;  /* 0xfffffc162800758d */ /* 0x000e240001860017 */
[----:B0-----:R-:W-:Y:S05]  /*3940*/  @!P3 BRA `(.L_x_164) ;  /* 0xfffffffc00f0b947 */ /* 0x001fea000383ffff */
[----:B------:R-:W-:Y:S05]  /*3950*/  BSYNC.RECONVERGENT B6 ;  /* 0x0000000000067941 */ /* 0x000fea0003800200 */
.L_x_163:
[----:B------:R-:W-:Y:S01]  /*3960*/  BSSY.RECONVERGENT B6, `(.L_x_165) ;  /* 0x0000006000067945 */ /* 0x000fe20003800200 */
[----:B------:R-:W-:-:S07]  /*3970*/  LEA R32, R67, R60, 0x3 ;  /* 0x0000003c43207211 */ /* 0x000fce00078e18ff */
.L_x_166:
[----:B------:R-:W0:Y:S02]  /*3980*/  LDS R22, [R32+-0x4] ;  /* 0xfffffc0020167984 */ /* 0x000e240000000800 */
[----:B0-----:R-:W-:-:S05]  /*3990*/  FADD R23, R61, R22 ;  /* 0x000000163d177221 */ /* 0x001fca0000000000 */
[----:B------:R-:W0:Y:S02]  /*39a0*/  ATOMS.CAST.SPIN P3, [R32+-0x4], R22, R23 ;  /* 0xfffffc162000758d */ /* 0x000e240001860017 */
[----:B0-----:R-:W-:Y:S05]  /*39b0*/  @!P3 BRA `(.L_x_166) ;  /* 0xfffffffc00f0b947 */ /* 0x001fea000383ffff */
[----:B------:R-:W-:Y:S05]  /*39c0*/  BSYNC.RECONVERGENT B6 ;  /* 0x0000000000067941 */ /* 0x000fea0003800200 */
.L_x_165:
[----:B------:R-:W-:Y:S04]  /*39d0*/  BSSY.RECONVERGENT B6, `(.L_x_167) ;  /* 0x000001e000067945 */ /* 0x000fe80003800200 */
[----:B------:R-:W-:Y:S05]  /*39e0*/  @!P0 BRA `(.L_x_168) ;  /* 0x0000000000708947 */ /* 0x000fea0003800000 */
[----:B------:R-:W-:Y:S01]  /*39f0*/  BSSY.RECONVERGENT B7, `(.L_x_169) ;  /* 0x0000005000077945 */ /* 0x000fe20003800200 */
.L_x_170:
[----:B------:R-:W0:Y:S02]  /*3a00*/  LDS R22, [R60+-0x4] ;  /* 0xfffffc003c167984 */ /* 0x000e240000000800 */
[----:B0-----:R-:W-:-:S05]  /*3a10*/  FADD R23, R22, 1 ;  /* 0x3f80000016177421 */ /* 0x001fca0000000000 */
[----:B------:R-:W0:Y:S02]  /*3a20*/  ATOMS.CAST.SPIN P3, [R60+-0x4], R22, R23 ;  /* 0xfffffc163c00758d */ /* 0x000e240001860017 */
[----:B0-----:R-:W-:Y:S05]  /*3a30*/  @!P3 BRA `(.L_x_170) ;  /* 0xfffffffc00f0b947 */ /* 0x001fea000383ffff */
[----:B------:R-:W-:Y:S05]  /*3a40*/  BSYNC.RECONVERGENT B7 ;  /* 0x0000000000077941 */ /* 0x000fea0003800200 */
.L_x_169:
[----:B------:R-:W-:Y:S01]  /*3a50*/  BSSY.RECONVERGENT B7, `(.L_x_171) ;  /* 0x0000005000077945 */ /* 0x000fe20003800200 */
.L_x_172:
[----:B------:R-:W0:Y:S02]  /*3a60*/  LDS R22, [R58+-0x4] ;  /* 0xfffffc003a167984 */ /* 0x000e240000000800 */
[----:B0-----:R-:W-:-:S05]  /*3a70*/  FADD R23, R41, R22 ;  /* 0x0000001629177221 */ /* 0x001fca0000000000 */
[----:B------:R-:W0:Y:S02]  /*3a80*/  ATOMS.CAST.SPIN P3, [R58+-0x4], R22, R23 ;  /* 0xfffffc163a00758d */ /* 0x000e240001860017 */
[----:B0-----:R-:W-:Y:S05]  /*3a90*/  @!P3 BRA `(.L_x_172) ;  /* 0xfffffffc00f0b947 */ /* 0x001fea000383ffff */
[----:B------:R-:W-:Y:S05]  /*3aa0*/  BSYNC.RECONVERGENT B7 ;  /* 0x0000000000077941 */ /* 0x000fea0003800200 */
.L_x_171:
[----:B------:R-:W-:Y:S01]  /*3ab0*/  BSSY.RECONVERGENT B7, `(.L_x_173) ;  /* 0x0000005000077945 */ /* 0x000fe20003800200 */
.L_x_174:
[----:B------:R-:W0:Y:S02]  /*3ac0*/  LDS R22, [R56+-0x4] ;  /* 0xfffffc0038167984 */ /* 0x000e240000000800 */
[----:B0-----:R-:W-:-:S05]  /*3ad0*/  FADD R23, R11, R22 ;  /* 0x000000160b177221 */ /* 0x001fca0000000000 */
[----:B------:R-:W0:Y:S02]  /*3ae0*/  ATOMS.CAST.SPIN P3, [R56+-0x4], R22, R23 ;  /* 0xfffffc163800758d */ /* 0x000e240001860017 */
[----:B0-----:R-:W-:Y:S05]  /*3af0*/  @!P3 BRA `(.L_x_174) ;  /* 0xfffffffc00f0b947 */ /* 0x001fea000383ffff */
[----:B------:R-:W-:Y:S05]  /*3b00*/  BSYNC.RECONVERGENT B7 ;  /* 0x0000000000077941 */ /* 0x000fea0003800200 */
.L_x_173:
[----:B------:R-:W-:Y:S01]  /*3b10*/  BSSY.RECONVERGENT B7, `(.L_x_175) ;  /* 0x0000005000077945 */ /* 0x000fe20003800200 */
.L_x_176:
[----:B------:R-:W0:Y:S02]  /*3b20*/  LDS R22, [R40+-0x4] ;  /* 0xfffffc0028167984 */ /* 0x000e240000000800 */
[----:B0-----:R-:W-:-:S05]  /*3b30*/  FADD R23, R13, R22 ;  /* 0x000000160d177221 */ /* 0x001fca0000000000 */
[----:B------:R-:W0:Y:S02]  /*3b40*/  ATOMS.CAST.SPIN P3, [R40+-0x4], R22, R23 ;  /* 0xfffffc162800758d */ /* 0x000e240001860017 */
[----:B0-----:R-:W-:Y:S05]  /*3b50*/  @!P3 BRA `(.L_x_176) ;  /* 0xfffffffc00f0b947 */ /* 0x001fea000383ffff */
[----:B------:R-:W-:Y:S05]  /*3b60*/  BSYNC.RECONVERGENT B7 ;  /* 0x0000000000077941 */ /* 0x000fea0003800200 */
.L_x_175:
[----:B------:R-:W0:Y:S02]  /*3b70*/  LDS R22, [R32+-0x4] ;  /* 0xfffffc0020167984 */ /* 0x000e240000000800 */
[----:B0-----:R-:W-:-:S05]  /*3b80*/  FADD R23, R59, R22 ;  /* 0x000000163b177221 */ /* 0x001fca0000000000 */
[----:B------:R-:W0:Y:S02]  /*3b90*/  ATOMS.CAST.SPIN P3, [R32+-0x4], R22, R23 ;  /* 0xfffffc162000758d */ /* 0x000e240001860017 */
[----:B0-----:R-:W-:Y:S05]  /*3ba0*/  @!P3 BRA `(.L_x_175) ;  /* 0xfffffffc00f0b947 */ /* 0x001fea000383ffff */
.L_x_168:
[----:B------:R-:W-:Y:S05]  /*3bb0*/  BSYNC.RECONVERGENT B6 ;  /* 0x0000000000067941 */ /* 0x000fea0003800200 */
.L_x_167:
[----:B------:R-:W-:Y:S02]  /*3bc0*/  ISETP.NE.AND P3, PT, R20, 0x1, PT ;  /* 0x000000011400780c */ /* 0x000fe40003f65270 */
[----:B------:R-:W-:-:S11]  /*3bd0*/  MOV R34, R16 ;  /* 0x0000001000227202 */ /* 0x000fd60000000f00 */
[----:B------:R-:W-:Y:S05]  /*3be0*/  @!P3 BRA `(.L_x_156) ;  /* 0x0000000400fcb947 */ /* 0x000fea0003800000 */
[----:B------:R-:W-:Y:S01]  /*3bf0*/  BSSY.RECONVERGENT B6, `(.L_x_177) ;  /* 0x0000005000067945 */ /* 0x000fe20003800200 */
.L_x_178:
[----:B------:R-:W0:Y:S02]  /*3c00*/  LDS R22, [R60] ;  /* 0x000000003c167984 */ /* 0x000e240000000800 */
[----:B0-----:R-:W-:-:S05]  /*3c10*/  FADD R23, R22, 1 ;  /* 0x3f80000016177421 */ /* 0x001fca0000000000 */
[----:B------:R-:W0:Y:S02]  /*3c20*/  ATOMS.CAST.SPIN P3, [R60], R22, R23 ;  /* 0x000000163c00758d */ /* 0x000e240001860017 */
[----:B0-----:R-:W-:Y:S05]  /*3c30*/  @!P3 BRA `(.L_x_178) ;  /* 0xfffffffc00f0b947 */ /* 0x001fea000383ffff */
[----:B------:R-:W-:Y:S05]  /*3c40*/  BSYNC.RECONVERGENT B6 ;  /* 0x0000000000067941 */ /* 0x000fea0003800200 */
.L_x_177:
[----:B------:R-:W-:Y:S01]  /*3c50*/  BSSY.RECONVERGENT B6, `(.L_x_179) ;  /* 0x0000005000067945 */ /* 0x000fe20003800200 */
.L_x_180:
[----:B------:R-:W0:Y:S02]  /*3c60*/  LDS R22, [R58] ;  /* 0x000000003a167984 */ /* 0x000e240000000800 */
[----:B0-----:R-:W-:-:S05]  /*3c70*/  FADD R23, R41, R22 ;  /* 0x0000001629177221 */ /* 0x001fca0000000000 */
[----:B------:R-:W0:Y:S02]  /*3c80*/  ATOMS.CAST.SPIN P3, [R58], R22, R23 ;  /* 0x000000163a00758d */ /* 0x000e240001860017 */
[----:B0-----:R-:W-:Y:S05]  /*3c90*/  @!P3 BRA `(.L_x_180) ;  /* 0xfffffffc00f0b947 */ /* 0x001fea000383ffff */
[----:B------:R-:W-:Y:S05]  /*3ca0*/  BSYNC.RECONVERGENT B6 ;  /* 0x0000000000067941 */ /* 0x000fea0003800200 */
.L_x_179:
[----:B------:R-:W-:Y:S01]  /*3cb0*/  BSSY.RECONVERGENT B6, `(.L_x_181) ;  /* 0x0000005000067945 */ /* 0x000fe20003800200 */
.L_x_182:
[----:B------:R-:W0:Y:S02]  /*3cc0*/  LDS R22, [R56] ;  /* 0x0000000038167984 */ /* 0x000e240000000800 */
[----:B0-----:R-:W-:-:S05]  /*3cd0*/  FADD R23, R65, R22 ;  /* 0x0000001641177221 */ /* 0x001fca0000000000 */
[----:B------:R-:W0:Y:S02]  /*3ce0*/  ATOMS.CAST.SPIN P3, [R56], R22, R23 ;  /* 0x000000163800758d */ /* 0x000e240001860017 */
[----:B0-----:R-:W-:Y:S05]  /*3cf0*/  @!P3 BRA `(.L_x_182) ;  /* 0xfffffffc00f0b947 */ /* 0x001fea000383ffff */
[----:B------:R-:W-:Y:S05]  /*3d00*/  BSYNC.RECONVERGENT B6 ;  /* 0x0000000000067941 */ /* 0x000fea0003800200 */
.L_x_181:
[----:B------:R-:W-:Y:S01]  /*3d10*/  BSSY.RECONVERGENT B6, `(.L_x_183) ;  /* 0x0000005000067945 */ /* 0x000fe20003800200 */
.L_x_184:
[----:B------:R-:W0:Y:S02]  /*3d20*/  LDS R22, [R40] ;  /* 0x0000000028167984 */ /* 0x000e240000000800 */
[----:B0-----:R-:W-:-:S05]  /*3d30*/  FADD R23, R63, R22 ;  /* 0x000000163f177221 */ /* 0x001fca0000000000 */
[----:B------:R-:W0:Y:S02]  /*3d40*/  ATOMS.CAST.SPIN P3, [R40], R22, R23 ;  /* 0x000000162800758d */ /* 0x000e240001860017 */
[----:B0-----:R-:W-:Y:S05]  /*3d50*/  @!P3 BRA `(.L_x_184) ;  /* 0xfffffffc00f0b947 */ /* 0x001fea000383ffff */
[----:B------:R-:W-:Y:S05]  /*3d60*/  BSYNC.RECONVERGENT B6 ;  /* 0x0000000000067941 */ /* 0x000fea0003800200 */
.L_x_183:
[----:B------:R-:W-:Y:S01]  /*3d70*/  BSSY.RECONVERGENT B6, `(.L_x_185) ;  /* 0x0000005000067945 */ /* 0x000fe20003800200 */
.L_x_186:
[----:B------:R-:W0:Y:S02]  /*3d80*/  LDS R22, [R32] ;  /* 0x0000000020167984 */ /* 0x000e240000000800 */
[----:B0-----:R-:W-:-:S05]  /*3d90*/  FADD R23, R61, R22 ;  /* 0x000000163d177221 */ /* 0x001fca0000000000 */
[----:B------:R-:W0:Y:S02]  /*3da0*/  ATOMS.CAST.SPIN P3, [R32], R22, R23 ;  /* 0x000000162000758d */ /* 0x000e240001860017 */
[----:B0-----:R-:W-:Y:S05]  /*3db0*/  @!P3 BRA `(.L_x_186) ;  /* 0xfffffffc00f0b947 */ /* 0x001fea000383ffff */
[----:B------:R-:W-:Y:S05]  /*3dc0*/  BSYNC.RECONVERGENT B6 ;  /* 0x0000000000067941 */ /* 0x000fea0003800200 */
.L_x_185:
[----:B------:R-:W-:Y:S04]  /*3dd0*/  BSSY.RECONVERGENT B6, `(.L_x_187) ;  /* 0x000001e000067945 */ /* 0x000fe80003800200 */
[----:B------:R-:W-:Y:S05]  /*3de0*/  @!P0 BRA `(.L_x_188) ;  /* 0x0000000000708947 */ /* 0x000fea0003800000 */
[----:B------:R-:W-:Y:S01]  /*3df0*/  BSSY.RECONVERGENT B7, `(.L_x_189) ;  /* 0x0000005000077945 */ /* 0x000fe20003800200 */
.L_x_190:
[----:B------:R-:W0:Y:S02]  /*3e00*/  LDS R22, [R60] ;  /* 0x000000003c167984 */ /* 0x000e240000000800 */
[----:B0-----:R-:W-:-:S05]  /*3e10*/  FADD R23, R22, 1 ;  /* 0x3f80000016177421 */ /* 0x001fca0000000000 */
[----:B------:R-:W0:Y:S02]  /*3e20*/  ATOMS.CAST.SPIN P3, [R60], R22, R23 ;  /* 0x000000163c00758d */ /* 0x000e240001860017 */
[----:B0-----:R-:W-:Y:S05]  /*3e30*/  @!P3 BRA `(.L_x_190) ;  /* 0xfffffffc00f0b947 */ /* 0x001fea000383ffff */
[----:B------:R-:W-:Y:S05]  /*3e40*/  BSYNC.RECONVERGENT B7 ;  /* 0x0000000000077941 */ /* 0x000fea0003800200 */
.L_x_189:
[----:B------:R-:W-:Y:S01]  /*3e50*/  BSSY.RECONVERGENT B7, `(.L_x_191) ;  /* 0x0000005000077945 */ /* 0x000fe20003800200 */
.L_x_192:
[----:B------:R-:W0:Y:S02]  /*3e60*/  LDS R22, [R58] ;  /* 0x000000003a167984 */ /* 0x000e240000000800 */
[----:B0-----:R-:W-:-:S05]  /*3e70*/  FADD R23, R41, R22 ;  /* 0x0000001629177221 */ /* 0x001fca0000000000 */
[----:B------:R-:W0:Y:S02]  /*3e80*/  ATOMS.CAST.SPIN P3, [R58], R22, R23 ;  /* 0x000000163a00758d */ /* 0x000e240001860017 */
[----:B0-----:R-:W-:Y:S05]  /*3e90*/  @!P3 BRA `(.L_x_192) ;  /* 0xfffffffc00f0b947 */ /* 0x001fea000383ffff */
[----:B------:R-:W-:Y:S05]  /*3ea0*/  BSYNC.RECONVERGENT B7 ;  /* 0x0000000000077941 */ /* 0x000fea0003800200 */
.L_x_191:
[----:B------:R-:W-:Y:S01]  /*3eb0*/  BSSY.RECONVERGENT B7, `(.L_x_193) ;  /* 0x0000005000077945 */ /* 0x000fe20003800200 */
.L_x_194:
[----:B------:R-:W0:Y:S02]  /*3ec0*/  LDS R22, [R56] ;  /* 0x0000000038167984 */ /* 0x000e240000000800 */
[----:B0-----:R-:W-:-:S05]  /*3ed0*/  FADD R23, R11, R22 ;  /* 0x000000160b177221 */ /* 0x001fca0000000000 */
[----:B------:R-:W0:Y:S02]  /*3ee0*/  ATOMS.CAST.SPIN P3, [R56], R22, R23 ;  /* 0x000000163800758d */ /* 0x000e240001860017 */
[----:B0-----:R-:W-:Y:S05]  /*3ef0*/  @!P3 BRA `(.L_x_194) ;  /* 0xfffffffc00f0b947 */ /* 0x001fea000383ffff */
[----:B------:R-:W-:Y:S05]  /*3f00*/  BSYNC.RECONVERGENT B7 ;  /* 0x0000000000077941 */ /* 0x000fea0003800200 */
.L_x_193:
[----:B------:R-:W-:Y:S01]  /*3f10*/  BSSY.RECONVERGENT B7, `(.L_x_195) ;  /* 0x0000005000077945 */ /* 0x000fe20003800200 */
.L_x_196:
[----:B------:R-:W0:Y:S02]  /*3f20*/  LDS R22, [R40] ;  /* 0x0000000028167984 */ /* 0x000e240000000800 */
[----:B0-----:R-:W-:-:S05]  /*3f30*/  FADD R23, R13, R22 ;  /* 0x000000160d177221 */ /* 0x001fca0000000000 */
[----:B------:R-:W0:Y:S02]  /*3f40*/  ATOMS.CAST.SPIN P3, [R40], R22, R23 ;  /* 0x000000162800758d */ /* 0x000e240001860017 */
[----:B0-----:R-:W-:Y:S05]  /*3f50*/  @!P3 BRA `(.L_x_196) ;  /* 0xfffffffc00f0b947 */ /* 0x001fea000383ffff */
[----:B------:R-:W-:Y:S05]  /*3f60*/  BSYNC.RECONVERGENT B7 ;  /* 0x0000000000077941 */ /* 0x000fea0003800200 */
.L_x_195:
[----:B------:R-:W0:Y:S02]  /*3f70*/  LDS R22, [R32] ;  /* 0x0000000020167984 */ /* 0x000e240000000800 */
[----:B0-----:R-:W-:-:S05]  /*3f80*/  FADD R23, R59, R22 ;  /* 0x000000163b177221 */ /* 0x001fca0000000000 */
[----:B------:R-:W0:Y:S02]  /*3f90*/  ATOMS.CAST.SPIN P3, [R32], R22, R23 ;  /* 0x000000162000758d */ /* 0x000e240001860017 */
[----:B0-----:R-:W-:Y:S05]  /*3fa0*/  @!P3 BRA `(.L_x_195) ;  /* 0xfffffffc00f0b947 */ /* 0x001fea000383ffff */
.L_x_188:
[----:B------:R-:W-:Y:S05]  /*3fb0*/  BSYNC.RECONVERGENT B6 ;  /* 0x0000000000067941 */ /* 0x000fea0003800200 */
.L_x_187:
[----:B------:R-:W-:Y:S02]  /*3fc0*/  ISETP.NE.AND P3, PT, R20, 0x2, PT ;  /* 0x000000021400780c */ /* 0x000fe40003f65270 */
[----:B------:R-:W-:-:S11]  /*3fd0*/  MOV R34, R18 ;  /* 0x0000001200227202 */ /* 0x000fd60000000f00 */
[----:B------:R-:W-:Y:S05]  /*3fe0*/  @!P3 BRA `(.L_x_156) ;  /* 0x0000000000fcb947 */ /* 0x000fea0003800000 */
[----:B------:R-:W-:Y:S01]  /*3ff0*/  BSSY.RECONVERGENT B6, `(.L_x_197) ;  /* 0x0000005000067945 */ /* 0x000fe20003800200 */
.L_x_198:
[----:B------:R-:W0:Y:S02]  /*4000*/  LDS R22, [R60+0x4] ;  /* 0x000004003c167984 */ /* 0x000e240000000800 */
[----:B0-----:R-:W-:-:S05]  /*4010*/  FADD R23, R22, 1 ;  /* 0x3f80000016177421 */ /* 0x001fca0000000000 */
[----:B------:R-:W0:Y:S02]  /*4020*/  ATOMS.CAST.SPIN P3, [R60+0x4], R22, R23 ;  /* 0x000004163c00758d */ /* 0x000e240001860017 */
[----:B0-----:R-:W-:Y:S05]  /*4030*/  @!P3 BRA `(.L_x_198) ;  /* 0xfffffffc00f0b947 */ /* 0x001fea000383ffff */
[----:B------:R-:W-:Y:S05]  /*4040*/  BSYNC.RECONVERGENT B6 ;  /* 0x0000000000067941 */ /* 0x000fea0003800200 */
.L_x_197:
[----:B------:R-:W-:Y:S01]  /*4050*/  BSSY.RECONVERGENT B6, `(.L_x_199) ;  /* 0x0000005000067945 */ /* 0x000fe20003800200 */
.L_x_200:
[----:B------:R-:W0:Y:S02]  /*4060*/  LDS R22, [R58+0x4] ;  /* 0x000004003a167984 */ /* 0x000e240000000800 */
[----:B0-----:R-:W-:-:S05]  /*4070*/  FADD R23, R41, R22 ;  /* 0x0000001629177221 */ /* 0x001fca0000000000 */
[----:B------:R-:W0:Y:S02]  /*4080*/  ATOMS.CAST.SPIN P3, [R58+0x4], R22, R23 ;  /* 0x000004163a00758d */ /* 0x000e240001860017 */
[----:B0-----:R-:W-:Y:S05]  /*4090*/  @!P3 BRA `(.L_x_200) ;  /* 0xfffffffc00f0b947 */ /* 0x001fea000383ffff */
[----:B------:R-:W-:Y:S05]  /*40a0*/  BSYNC.RECONVERGENT B6 ;  /* 0x0000000000067941 */ /* 0x000fea0003800200 */
.L_x_199:
[----:B------:R-:W-:Y:S01]  /*40b0*/  BSSY.RECONVERGENT B6, `(.L_x_201) ;  /* 0x0000005000067945 */ /* 0x000fe20003800200 */
.L_x_202:
[----:B------:R-:W0:Y:S02]  /*40c0*/  LDS R22, [R56+0x4] ;  /* 0x0000040038167984 */ /* 0x000e240000000800 */
[----:B0-----:R-:W-:-:S05]  /*40d0*/  FADD R23, R65, R22 ;  /* 0x0000001641177221 */ /* 0x001fca0000000000 */
[----:B------:R-:W0:Y:S02]  /*40e0*/  ATOMS.CAST.SPIN P3, [R56+0x4], R22, R23 ;  /* 0x000004163800758d */ /* 0x000e240001860017 */
[----:B0-----:R-:W-:Y:S05]  /*40f0*/  @!P3 BRA `(.L_x_202) ;  /* 0xfffffffc00f0b947 */ /* 0x001fea000383ffff */
[----:B------:R-:W-:Y:S05]  /*4100*/  BSYNC.RECONVERGENT B6 ;  /* 0x0000000000067941 */ /* 0x000fea0003800200 */
.L_x_201:
[----:B------:R-:W-:Y:S01]  /*4110*/  BSSY.RECONVERGENT B6, `(.L_x_203) ;  /* 0x0000005000067945 */ /* 0x000fe20003800200 */
.L_x_204:
[----:B------:R-:W0:Y:S02]  /*4120*/  LDS R22, [R40+0x4] ;  /* 0x0000040028167984 */ /* 0x000e240000000800 */
[----:B0-----:R-:W-:-:S05]  /*4130*/  FADD R23, R63, R22 ;  /* 0x000000163f177221 */ /* 0x001fca0000000000 */
[----:B------:R-:W0:Y:S02]  /*4140*/  ATOMS.CAST.SPIN P3, [R40+0x4], R22, R23 ;  /* 0x000004162800758d */ /* 0x000e240001860017 */
[----:B0-----:R-:W-:Y:S05]  /*4150*/  @!P3 BRA `(.L_x_204) ;  /* 0xfffffffc00f0b947 */ /* 0x001fea000383ffff */
[----:B------:R-:W-:Y:S05]  /*4160*/  BSYNC.RECONVERGENT B6 ;  /* 0x0000000000067941 */ /* 0x000fea0003800200 */
.L_x_203:
[----:B------:R-:W-:Y:S01]  /*4170*/  BSSY.RECONVERGENT B6, `(.L_x_205) ;  /* 0x0000005000067945 */ /* 0x000fe20003800200 */
.L_x_206:
[----:B------:R-:W0:Y:S02]  /*4180*/  LDS R22, [R32+0x4] ;  /* 0x0000040020167984 */ /* 0x000e240000000800 */
[----:B0-----:R-:W-:-:S05]  /*4190*/  FADD R23, R61, R22 ;  /* 0x000000163d177221 */ /* 0x001fca0000000000 */
[----:B------:R-:W0:Y:S02]  /*41a0*/  ATOMS.CAST.SPIN P3, [R32+0x4], R22, R23 ;  /* 0x000004162000758d */ /* 0x000e240001860017 */
[----:B0-----:R-:W-:Y:S05]  /*41b0*/  @!P3 BRA `(.L_x_206) ;  /* 0xfffffffc00f0b947 */ /* 0x001fea000383ffff */
[----:B------:R-:W-:Y:S05]  /*41c0*/  BSYNC.RECONVERGENT B6 ;  /* 0x0000000000067941 */ /* 0x000fea0003800200 */
.L_x_205:
[----:B------:R-:W-:Y:S01]  /*41d0*/  MOV R34, R19 ;  /* 0x0000001300227202 */ /* 0x000fe20000000f00 */
[----:B------:R-:W-:Y:S06]  /*41e0*/  @!P0 BRA `(.L_x_156) ;  /* 0x00000000007c8947 */ /* 0x000fec0003800000 */
[----:B------:R-:W-:Y:S01]  /*41f0*/  BSSY.RECONVERGENT B6, `(.L_x_207) ;  /* 0x0000005000067945 */ /* 0x000fe20003800200 */
.L_x_208:
[----:B------:R-:W0:Y:S02]  /*4200*/  LDS R22, [R60+0x4] ;  /* 0x000004003c167984 */ /* 0x000e240000000800 */
[----:B0-----:R-:W-:-:S05]  /*4210*/  FADD R23, R22, 1 ;  /* 0x3f80000016177421 */ /* 0x001fca0000000000 */
[----:B------:R-:W0:Y:S02]  /*4220*/  ATOMS.CAST.SPIN P3, [R60+0x4], R22, R23 ;  /* 0x000004163c00758d */ /* 0x000e240001860017 */
[----:B0-----:R-:W-:Y:S05]  /*4230*/  @!P3 BRA `(.L_x_208) ;  /* 0xfffffffc00f0b947 */ /* 0x001fea000383ffff */
[----:B------:R-:W-:Y:S05]  /*4240*/  BSYNC.RECONVERGENT B6 ;  /* 0x0000000000067941 */ /* 0x000fea0003800200 */
.L_x_207:
[----:B------:R-:W-:Y:S01]  /*4250*/  BSSY.RECONVERGENT B6, `(.L_x_209) ;  /* 0x0000005000067945 */ /* 0x000fe20003800200 */
.L_x_210:
[----:B------:R-:W0:Y:S02]  /*4260*/  LDS R22, [R58+0x4] ;  /* 0x000004003a167984 */ /* 0x000e240000000800 */
[----:B0-----:R-:W-:-:S05]  /*4270*/  FADD R23, R41, R22 ;  /* 0x0000001629177221 */ /* 0x001fca0000000000 */
[----:B------:R-:W0:Y:S02]  /*4280*/  ATOMS.CAST.SPIN P3, [R58+0x4], R22, R23 ;  /* 0x000004163a00758d */ /* 0x000e240001860017 */
[----:B0-----:R-:W-:Y:S05]  /*4290*/  @!P3 BRA `(.L_x_210) ;  /* 0xfffffffc00f0b947 */ /* 0x001fea000383ffff */
[----:B------:R-:W-:Y:S05]  /*42a0*/  BSYNC.RECONVERGENT B6 ;  /* 0x0000000000067941 */ /* 0x000fea0003800200 */
.L_x_209:
[----:B------:R-:W-:Y:S01]  /*42b0*/  BSSY.RECONVERGENT B6, `(.L_x_211) ;  /* 0x0000005000067945 */ /* 0x000fe20003800200 */
.L_x_212:
[----:B------:R-:W0:Y:S02]  /*42c0*/  LDS R22, [R56+0x4] ;  /* 0x0000040038167984 */ /* 0x000e240000000800 */
[----:B0-----:R-:W-:-:S05]  /*42d0*/  FADD R23, R11, R22 ;  /* 0x000000160b177221 */ /* 0x001fca0000000000 */
[----:B------:R-:W0:Y:S02]  /*42e0*/  ATOMS.CAST.SPIN P3, [R56+0x4], R22, R23 ;  /* 0x000004163800758d */ /* 0x000e240001860017 */
[----:B0-----:R-:W-:Y:S05]  /*42f0*/  @!P3 BRA `(.L_x_212) ;  /* 0xfffffffc00f0b947 */ /* 0x001fea000383ffff */
[----:B------:R-:W-:Y:S05]  /*4300*/  BSYNC.RECONVERGENT B6 ;  /* 0x0000000000067941 */ /* 0x000fea0003800200 */
.L_x_211:
[----:B------:R-:W-:Y:S01]  /*4310*/  BSSY.RECONVERGENT B6, `(.L_x_213) ;  /* 0x0000005000067945 */ /* 0x000fe20003800200 */
.L_x_214:
[----:B------:R-:W0:Y:S02]  /*4320*/  LDS R22, [R40+0x4] ;  /* 0x0000040028167984 */ /* 0x000e240000000800 */
[----:B0-----:R-:W-:-:S05]  /*4330*/  FADD R23, R13, R22 ;  /* 0x000000160d177221 */ /* 0x001fca0000000000 */
[----:B------:R-:W0:Y:S02]  /*4340*/  ATOMS.CAST.SPIN P3, [R40+0x4], R22, R23 ;  /* 0x000004162800758d */ /* 0x000e240001860017 */
[----:B0-----:R-:W-:Y:S05]  /*4350*/  @!P3 BRA `(.L_x_214) ;  /* 0xfffffffc00f0b947 */ /* 0x001fea000383ffff */
[----:B------:R-:W-:Y:S05]  /*4360*/  BSYNC.RECONVERGENT B6 ;  /* 0x0000000000067941 */ /* 0x000fea0003800200 */
.L_x_213:
[----:B------:R-:W-:Y:S01]  /*4370*/  BSSY.RECONVERGENT B6, `(.L_x_215) ;  /* 0x0000005000067945 */ /* 0x000fe20003800200 */
.L_x_216:
[----:B------:R-:W0:Y:S02]  /*4380*/  LDS R22, [R32+0x4] ;  /* 0x0000040020167984 */ /* 0x000e240000000800 */
[----:B0-----:R-:W-:-:S05]  /*4390*/  FADD R23, R59, R22 ;  /* 0x000000163b177221 */ /* 0x001fca0000000000 */
[----:B------:R-:W0:Y:S02]  /*43a0*/  ATOMS.CAST.SPIN P3, [R32+0x4], R22, R23 ;  /* 0x000004162000758d */ /* 0x000e240001860017 */
[----:B0-----:R-:W-:Y:S05]  /*43b0*/  @!P3 BRA `(.L_x_216) ;  /* 0xfffffffc00f0b947 */ /* 0x001fea000383ffff */
[----:B------:R-:W-:Y:S05]  /*43c0*/  BSYNC.RECONVERGENT B6 ;  /* 0x0000000000067941 */ /* 0x000fea0003800200 */
.L_x_215:
[----:B------:R-:W-:-:S07]  /*43d0*/  MOV R34, R19 ;  /* 0x0000001300227202 */ /* 0x000fce0000000f00 */
.L_x_156:
[----:B------:R-:W-:Y:S05]  /*43e0*/  BSYNC.RECONVERGENT B5 ;  /* 0x0000000000057941 */ /* 0x000fea0003800200 */
.L_x_155:
[----:B------:R-:W-:-:S13]  /*43f0*/  ISETP.GE.U32.AND P3, PT, R14, 0x3, PT ;  /* 0x000000030e00780c */ /* 0x000fda0003f66070 */
[----:B------:R-:W-:Y:S05]  /*4400*/  @!P3 BRA `(.L_x_38) ;  /* 0x000000100008b947 */ /* 0x000fea0003800000 */
[----:B------:R-:W0:Y:S01]  /*4410*/  S2R R23, SR_CgaCtaId ;  /* 0x0000000000177919 */ /* 0x000e220000008800 */
[----:B------:R-:W-:-:S04]  /*4420*/  MOV R32, 0x400 ;  /* 0x0000040000207802 */ /* 0x000fc80000000f00 */
[----:B0-----:R-:W-:-:S07]  /*4430*/  LEA R32, R23, R32, 0x18 ;  /* 0x0000002017207211 */ /* 0x001fce00078ec0ff */
.L_x_297:
[----:B------:R-:W-:Y:S01]  /*4440*/  IADD3 R67, PT, PT, R57, R34, RZ ;  /* 0x0000002239437210 */ /* 0x000fe20007ffe0ff */
[----:B------:R-:W-:Y:S05]  /*4450*/  YIELD ;  /* 0x0000000000007946 */ /* 0x000fea0003800000 */
[----:B------:R-:W-:Y:S01]  /*4460*/  BSSY.RECONVERGENT B5, `(.L_x_217) ;  /* 0x0000006000057945 */ /* 0x000fe20003800200 */
[----:B------:R-:W-:-:S07]  /*4470*/  LEA R62, R67, R32, 0x2 ;  /* 0x00000020433e7211 */ /* 0x000fce00078e10ff */
.L_x_218:
[----:B------:R-:W0:Y:S02]  /*4480*/  LDS R22, [R62+-0x4] ;  /* 0xfffffc003e167984 */ /* 0x000e240000000800 */
[----:B0-----:R-:W-:-:S05]  /*4490*/  FADD R23, R22, 1 ;  /* 0x3f80000016177421 */ /* 0x001fca0000000000 */
[----:B------:R-:W0:Y:S02]  /*44a0*/  ATOMS.CAST.SPIN P3, [R62+-0x4], R22, R23 ;  /* 0xfffffc163e00758d */ /* 0x000e240001860017 */
[----:B0-----:R-:W-:Y:S05]  /*44b0*/  @!P3 BRA `(.L_x_218) ;  /* 0xfffffffc00f0b947 */ /* 0x001fea000383ffff */
[----:B------:R-:W-:Y:S05]  /*44c0*/  BSYNC.RECONVERGENT B5 ;  /* 0x0000000000057941 */ /* 0x000fea0003800200 */
.L_x_217:
[----:B------:R-:W-:Y:S01]  /*44d0*/  BSSY.RECONVERGENT B5, `(.L_x_219) ;  /* 0x0000006000057945 */ /* 0x000fe20003800200 */
[----:B------:R-:W-:-:S07]  /*44e0*/  LEA R60, R67, UR7, 0x2 ;  /* 0x00000007433c7c11 */ /* 0x000fce000f8e10ff */
.L_x_220:
[----:B------:R-:W0:Y:S02]  /*44f0*/  LDS R22, [R60+-0x4] ;  /* 0xfffffc003c167984 */ /* 0x000e240000000800 */
[----:B0-----:R-:W-:-:S05]  /*4500*/  FADD R23, R41, R22 ;  /* 0x0000001629177221 */ /* 0x001fca0000000000 */
[----:B------:R-:W0:Y:S02]  /*4510*/  ATOMS.CAST.SPIN P3, [R60+-0x4], R22, R23 ;  /* 0xfffffc163c00758d */ /* 0x000e240001860017 */
[----:B0-----:R-:W-:Y:S05]  /*4520*/  @!P3 BRA `(.L_x_220) ;  /* 0xfffffffc00f0b947 */ /* 0x001fea000383ffff */
[----:B------:R-:W-:Y:S05]  /*4530*/  BSYNC.RECONVERGENT B5 ;  /* 0x0000000000057941 */ /* 0x000fea0003800200 */
.L_x_219:
[----:B------:R-:W0:Y:S01]  /*4540*/  LDC R67, c[0x0][0x3b8] ;  /* 0x0000ee00ff437b82 */ /* 0x000e220000000800 */
[----:B------:R-:W-:Y:S01]  /*4550*/  BSSY.RECONVERGENT B5, `(.L_x_221) ;  /* 0x0000006000057945 */ /* 0x000fe20003800200 */
[----:B0-----:R-:W-:-:S07]  /*4560*/  IMAD R58, R67, 0xc, R60 ;  /* 0x0000000c433a7824 */ /* 0x001fce00078e023c */
.L_x_222:
[----:B------:R-:W0:Y:S02]  /*4570*/  LDS R22, [R58+-0x4] ;  /* 0xfffffc003a167984 */ /* 0x000e240000000800 */
[----:B0-----:R-:W-:-:S05]  /*4580*/  FADD R23, R65, R22 ;  /* 0x0000001641177221 */ /* 0x001fca0000000000 */
[----:B------:R-:W0:Y:S02]  /*4590*/  ATOMS.CAST.SPIN P3, [R58+-0x4], R22, R23 ;  /* 0xfffffc163a00758d */ /* 0x000e240001860017 */
[----:B0-----:R-:W-:Y:S05]  /*45a0*/  @!P3 BRA `(.L_x_222) ;  /* 0xfffffffc00f0b947 */ /* 0x001fea000383ffff */
[----:B------:R-:W-:Y:S05]  /*45b0*/  BSYNC.RECONVERGENT B5 ;  /* 0x0000000000057941 */ /* 0x000fea0003800200 */
.L_x_221:
[----:B------:R-:W-:Y:S01]  /*45c0*/  BSSY.RECONVERGENT B5, `(.L_x_223) ;  /* 0x0000006000057945 */ /* 0x000fe20003800200 */
[----:B------:R-:W-:-:S07]  /*45d0*/  LEA R56, R67, R60, 0x3 ;  /* 0x0000003c43387211 */ /* 0x000fce00078e18ff */
.L_x_224:
[----:B------:R-:W0:Y:S02]  /*45e0*/  LDS R22, [R56+-0x4] ;  /* 0xfffffc0038167984 */ /* 0x000e240000000800 */
[----:B0-----:R-:W-:-:S05]  /*45f0*/  FADD R23, R63, R22 ;  /* 0x000000163f177221 */ /* 0x001fca0000000000 */
[----:B------:R-:W0:Y:S02]  /*4600*/  ATOMS.CAST.SPIN P3, [R56+-0x4], R22, R23 ;  /* 0xfffffc163800758d */ /* 0x000e240001860017 */
[----:B0-----:R-:W-:Y:S05]  /*4610*/  @!P3 BRA `(.L_x_224) ;  /* 0xfffffffc00f0b947 */ /* 0x001fea000383ffff */
[----:B------:R-:W-:Y:S05]  /*4620*/  BSYNC.RECONVERGENT B5 ;  /* 0x0000000000057941 */ /* 0x000fea0003800200 */
.L_x_223:
[----:B------:R-:W-:Y:S01]  /*4630*/  BSSY.RECONVERGENT B5, `(.L_x_225) ;  /* 0x0000006000057945 */ /* 0x000fe20003800200 */
[----:B------:R-:W-:-:S07]  /*4640*/  LEA R40, R67, R62, 0x3 ;  /* 0x0000003e43287211 */ /* 0x000fce00078e18ff */
.L_x_226:
[----:B------:R-:W0:Y:S02]  /*4650*/  LDS R22, [R40+-0x4] ;  /* 0xfffffc0028167984 */ /* 0x000e240000000800 */
[----:B0-----:R-:W-:-:S05]  /*4660*/  FADD R23, R61, R22 ;  /* 0x000000163d177221 */ /* 0x001fca0000000000 */
[----:B------:R-:W0:Y:S02]  /*4670*/  ATOMS.CAST.SPIN P3, [R40+-0x4], R22, R23 ;  /* 0xfffffc162800758d */ /* 0x000e240001860017 */
[----:B0-----:R-:W-:Y:S05]  /*4680*/  @!P3 BRA `(.L_x_226) ;  /* 0xfffffffc00f0b947 */ /* 0x001fea000383ffff */
[----:B------:R-:W-:Y:S05]  /*4690*/  BSYNC.RECONVERGENT B5 ;  /* 0x0000000000057941 */ /* 0x000fea0003800200 */
.L_x_225:
[----:B------:R-:W-:Y:S01]  /*46a0*/  IADD3 R34, PT, PT, R34, 0x4, RZ ;  /* 0x0000000422227810 */ /* 0x000fe20007ffe0ff */
[----:B------:R-:W-:Y:S03]  /*46b0*/  BSSY.RECONVERGENT B5, `(.L_x_227) ;  /* 0x000001f000057945 */ /* 0x000fe60003800200 */
[----:B------:R-:W-:Y:S01]  /*46c0*/  ISETP.NE.AND P3, PT, R34, R12, PT ;  /* 0x0000000c2200720c */ /* 0x000fe20003f65270 */
[----:B------:R-:W-:-:S12]  /*46d0*/  @!P0 BRA `(.L_x_228) ;  /* 0x0000000000708947 */ /* 0x000fd80003800000 */
[----:B------:R-:W-:Y:S01]  /*46e0*/  BSSY.RECONVERGENT B6, `(.L_x_229) ;  /* 0x0000005000067945 */ /* 0x000fe20003800200 */
.L_x_230:
[----:B------:R-:W0:Y:S02]  /*46f0*/  LDS R22, [R62+-0x4] ;  /* 0xfffffc003e167984 */ /* 0x000e240000000800 */
[----:B0-----:R-:W-:-:S05]  /*4700*/  FADD R23, R22, 1 ;  /* 0x3f80000016177421 */ /* 0x001fca0000000000 */
[----:B------:R-:W0:Y:S02]  /*4710*/  ATOMS.CAST.SPIN P4, [R62+-0x4], R22, R23 ;  /* 0xfffffc163e00758d */ /* 0x000e240001880017 */
[----:B0-----:R-:W-:Y:S05]  /*4720*/  @!P4 BRA `(.L_x_230) ;  /* 0xfffffffc00f0c947 */ /* 0x001fea000383ffff */
[----:B------:R-:W-:Y:S05]  /*4730*/  BSYNC.RECONVERGENT B6 ;  /* 0x0000000000067941 */ /* 0x000fea0003800200 */
.L_x_229:
[----:B------:R-:W-:Y:S01]  /*4740*/  BSSY.RECONVERGENT B6, `(.L_x_231) ;  /* 0x0000005000067945 */ /* 0x000fe20003800200 */
.L_x_232:
[----:B------:R-:W0:Y:S02]  /*4750*/  LDS R22, [R60+-0x4] ;  /* 0xfffffc003c167984 */ /* 0x000e240000000800 */
[----:B0-----:R-:W-:-:S05]  /*4760*/  FADD R23, R41, R22 ;  /* 0x0000001629177221 */ /* 0x001fca0000000000 */
[----:B------:R-:W0:Y:S02]  /*4770*/  ATOMS.CAST.SPIN P4, [R60+-0x4], R22, R23 ;  /* 0xfffffc163c00758d */ /* 0x000e240001880017 */
[----:B0-----:R-:W-:Y:S05]  /*4780*/  @!P4 BRA `(.L_x_232) ;  /* 0xfffffffc00f0c947 */ /* 0x001fea000383ffff */
[----:B------:R-:W-:Y:S05]  /*4790*/  BSYNC.RECONVERGENT B6 ;  /* 0x0000000000067941 */ /* 0x000fea0003800200 */
.L_x_231:
[----:B------:R-:W-:Y:S01]  /*47a0*/  BSSY.RECONVERGENT B6, `(.L_x_233) ;  /* 0x0000005000067945 */ /* 0x000fe20003800200 */
.L_x_234:
[----:B------:R-:W0:Y:S02]  /*47b0*/  LDS R22, [R58+-0x4] ;  /* 0xfffffc003a167984 */ /* 0x000e240000000800 */
[----:B0-----:R-:W-:-:S05]  /*47c0*/  FADD R23, R11, R22 ;  /* 0x000000160b177221 */ /* 0x001fca0000000000 */
[----:B------:R-:W0:Y:S02]  /*47d0*/  ATOMS.CAST.SPIN P4, [R58+-0x4], R22, R23 ;  /* 0xfffffc163a00758d */ /* 0x000e240001880017 */
[----:B0-----:R-:W-:Y:S05]  /*47e0*/  @!P4 BRA `(.L_x_234) ;  /* 0xfffffffc00f0c947 */ /* 0x001fea000383ffff */
[----:B------:R-:W-:Y:S05]  /*47f0*/  BSYNC.RECONVERGENT B6 ;  /* 0x0000000000067941 */ /* 0x000fea0003800200 */
.L_x_233:
[----:B------:R-:W-:Y:S01]  /*4800*/  BSSY.RECONVERGENT B6, `(.L_x_235) ;  /* 0x0000005000067945 */ /* 0x000fe20003800200 */
.L_x_236:
[----:B------:R-:W0:Y:S02]  /*4810*/  LDS R22, [R56+-0x4] ;  /* 0xfffffc0038167984 */ /* 0x000e240000000800 */
[----:B0-----:R-:W-:-:S05]  /*4820*/  FADD R23, R13, R22 ;  /* 0x000000160d177221 */ /* 0x001fca0000000000 */
[----:B------:R-:W0:Y:S02]  /*4830*/  ATOMS.CAST.SPIN P4, [R56+-0x4], R22, R23 ;  /* 0xfffffc163800758d */ /* 0x000e240001880017 */
[----:B0-----:R-:W-:Y:S05]  /*4840*/  @!P4 BRA `(.L_x_236) ;  /* 0xfffffffc00f0c947 */ /* 0x001fea000383ffff */
[----:B------:R-:W-:Y:S05]  /*4850*/  BSYNC.RECONVERGENT B6 ;  /* 0x0000000000067941 */ /* 0x000fea0003800200 */
.L_x_235:
[----:B------:R-:W0:Y:S02]  /*4860*/  LDS R22, [R40+-0x4] ;  /* 0xfffffc0028167984 */ /* 0x000e240000000800 */
[----:B0-----:R-:W-:-:S05]  /*4870*/  FADD R23, R59, R22 ;  /* 0x000000163b177221 */ /* 0x001fca0000000000 */
[----:B------:R-:W0:Y:S02]  /*4880*/  ATOMS.CAST.SPIN P4, [R40+-0x4], R22, R23 ;  /* 0xfffffc162800758d */ /* 0x000e240001880017 */
[----:B0-----:R-:W-:Y:S05]  /*4890*/  @!P4 BRA `(.L_x_235) ;  /* 0xfffffffc00f0c947 */ /* 0x001fea000383ffff */
.L_x_228:
[----:B------:R-:W-:Y:S05]  /*48a0*/  BSYNC.RECONVERGENT B5 ;  /* 0x0000000000057941 */ /* 0x000fea0003800200 */
.L_x_227:
[----:B------:R-:W-:Y:S01]  /*48b0*/  BSSY.RECONVERGENT B5, `(.L_x_237) ;  /* 0x0000005000057945 */ /* 0x000fe20003800200 */
.L_x_238:
[----:B------:R-:W0:Y:S02]  /*48c0*/  LDS R22, [R62] ;  /* 0x000000003e167984 */ /* 0x000e240000000800 */
[----:B0-----:R-:W-:-:S05]  /*48d0*/  FADD R23, R22, 1 ;  /* 0x3f80000016177421 */ /* 0x001fca0000000000 */
[----:B------:R-:W0:Y:S02]  /*48e0*/  ATOMS.CAST.SPIN P4, [R62], R22, R23 ;  /* 0x000000163e00758d */ /* 0x000e240001880017 */
[----:B0-----:R-:W-:Y:S05]  /*48f0*/  @!P4 BRA `(.L_x_238) ;  /* 0xfffffffc00f0c947 */ /* 0x001fea000383ffff */
[----:B------:R-:W-:Y:S05]  /*4900*/  BSYNC.RECONVERGENT B5 ;  /* 0x0000000000057941 */ /* 0x000fea0003800200 */
.L_x_237:
[----:B------:R-:W-:Y:S01]  /*4910*/  BSSY.RECONVERGENT B5, `(.L_x_239) ;  /* 0x0000005000057945 */ /* 0x000fe20003800200 */
.L_x_240:
[----:B------:R-:W0:Y:S02]  /*4920*/  LDS R22, [R60] ;  /* 0x000000003c167984 */ /* 0x000e240000000800 */
[----:B0-----:R-:W-:-:S05]  /*4930*/  FADD R23, R41, R22 ;  /* 0x0000001629177221 */ /* 0x001fca0000000000 */
[----:B------:R-:W0:Y:S02]  /*4940*/  ATOMS.CAST.SPIN P4, [R60], R22, R23 ;  /* 0x000000163c00758d */ /* 0x000e240001880017 */
[----:B0-----:R-:W-:Y:S05]  /*4950*/  @!P4 BRA `(.L_x_240) ;  /* 0xfffffffc00f0c947 */ /* 0x001fea000383ffff */
[----:B------:R-:W-:Y:S05]  /*4960*/  BSYNC.RECONVERGENT B5 ;  /* 0x0000000000057941 */ /* 0x000fea0003800200 */
.L_x_239:
[----:B------:R-:W-:Y:S01]  /*4970*/  BSSY.RECONVERGENT B5, `(.L_x_241) ;  /* 0x0000005000057945 */ /* 0x000fe20003800200 */
.L_x_242:
[----:B------:R-:W0:Y:S02]  /*4980*/  LDS R22, [R58] ;  /* 0x000000003a167984 */ /* 0x000e240000000800 */
[----:B0-----:R-:W-:-:S05]  /*4990*/  FADD R23, R65, R22 ;  /* 0x0000001641177221 */ /* 0x001fca0000000000 */
[----:B------:R-:W0:Y:S02]  /*49a0*/  ATOMS.CAST.SPIN P4, [R58], R22, R23 ;  /* 0x000000163a00758d */ /* 0x000e240001880017 */
[----:B0-----:R-:W-:Y:S05]  /*49b0*/  @!P4 BRA `(.L_x_242) ;  /* 0xfffffffc00f0c947 */ /* 0x001fea000383ffff */
[----:B------:R-:W-:Y:S05]  /*49c0*/  BSYNC.RECONVERGENT B5 ;  /* 0x0000000000057941 */ /* 0x000fea0003800200 */
.L_x_241:
[----:B------:R-:W-:Y:S01]  /*49d0*/  BSSY.RECONVERGENT B5, `(.L_x_243) ;  /* 0x0000005000057945 */ /* 0x000fe20003800200 */
.L_x_244:
[----:B------:R-:W0:Y:S02]  /*49e0*/  LDS R22, [R56] ;  /* 0x0000000038167984 */ /* 0x000e240000000800 */
[----:B0-----:R-:W-:-:S05]  /*49f0*/  FADD R23, R63, R22 ;  /* 0x000000163f177221 */ /* 0x001fca0000000000 */
[----:B------:R-:W0:Y:S02]  /*4a00*/  ATOMS.CAST.SPIN P4, [R56], R22, R23 ;  /* 0x000000163800758d */ /* 0x000e240001880017 */
[----:B0-----:R-:W-:Y:S05]  /*4a10*/  @!P4 BRA `(.L_x_244) ;  /* 0xfffffffc00f0c947 */ /* 0x001fea000383ffff */
[----:B------:R-:W-:Y:S05]  /*4a20*/  BSYNC.RECONVERGENT B5 ;  /* 0x0000000000057941 */ /* 0x000fea0003800200 */
.L_x_243:
[----:B------:R-:W-:Y:S01]  /*4a30*/  BSSY.RECONVERGENT B5, `(.L_x_245) ;  /* 0x0000005000057945 */ /* 0x000fe20003800200 */
.L_x_246:
[----:B------:R-:W0:Y:S02]  /*4a40*/  LDS R22, [R40] ;  /* 0x0000000028167984 */ /* 0x000e240000000800 */
[----:B0-----:R-:W-:-:S05]  /*4a50*/  FADD R23, R61, R22 ;  /* 0x000000163d177221 */ /* 0x001fca0000000000 */
[----:B------:R-:W0:Y:S02]  /*4a60*/  ATOMS.CAST.SPIN P4, [R40], R22, R23 ;  /* 0x000000162800758d */ /* 0x000e240001880017 */
[----:B0-----:R-:W-:Y:S05]  /*4a70*/  @!P4 BRA `(.L_x_246) ;  /* 0xfffffffc00f0c947 */ /* 0x001fea000383ffff */
[----:B------:R-:W-:Y:S05]  /*4a80*/  BSYNC.RECONVERGENT B5 ;  /* 0x0000000000057941 */ /* 0x000fea0003800200 */
.L_x_245:
[----:B------:R-:W-:Y:S04]  /*4a90*/  BSSY.RECONVERGENT B5, `(.L_x_247) ;  /* 0x000001e000057945 */ /* 0x000fe80003800200 */
[----:B------:R-:W-:Y:S05]  /*4aa0*/  @!P0 BRA `(.L_x_248) ;  /* 0x0000000000708947 */ /* 0x000fea0003800000 */
[----:B------:R-:W-:Y:S01]  /*4ab0*/  BSSY.RECONVERGENT B6, `(.L_x_249) ;  /* 0x0000005000067945 */ /* 0x000fe20003800200 */
.L_x_250:
[----:B------:R-:W0:Y:S02]  /*4ac0*/  LDS R22, [R62] ;  /* 0x000000003e167984 */ /* 0x000e240000000800 */
[----:B0-----:R-:W-:-:S05]  /*4ad0*/  FADD R23, R22, 1 ;  /* 0x3f80000016177421 */ /* 0x001fca0000000000 */
[----:B------:R-:W0:Y:S02]  /*4ae0*/  ATOMS.CAST.SPIN P4, [R62], R22, R23 ;  /* 0x000000163e00758d */ /* 0x000e240001880017 */
[----:B0-----:R-:W-:Y:S05]  /*4af0*/  @!P4 BRA `(.L_x_250) ;  /* 0xfffffffc00f0c947 */ /* 0x001fea000383ffff */
[----:B------:R-:W-:Y:S05]  /*4b00*/  BSYNC.RECONVERGENT B6 ;  /* 0x0000000000067941 */ /* 0x000fea0003800200 */
.L_x_249:
[----:B------:R-:W-:Y:S01]  /*4b10*/  BSSY.RECONVERGENT B6, `(.L_x_251) ;  /* 0x0000005000067945 */ /* 0x000fe20003800200 */
.L_x_252:
[----:B------:R-:W0:Y:S02]  /*4b20*/  LDS R22, [R60] ;  /* 0x000000003c167984 */ /* 0x000e240000000800 */
[----:B0-----:R-:W-:-:S05]  /*4b30*/  FADD R23, R41, R22 ;  /* 0x0000001629177221 */ /* 0x001fca0000000000 */
[----:B------:R-:W0:Y:S02]  /*4b40*/  ATOMS.CAST.SPIN P4, [R60], R22, R23 ;  /* 0x000000163c00758d */ /* 0x000e240001880017 */
[----:B0-----:R-:W-:Y:S05]  /*4b50*/  @!P4 BRA `(.L_x_252) ;  /* 0xfffffffc00f0c947 */ /* 0x001fea000383ffff */
[----:B------:R-:W-:Y:S05]  /*4b60*/  BSYNC.RECONVERGENT B6 ;  /* 0x0000000000067941 */ /* 0x000fea0003800200 */
.L_x_251:
[----:B------:R-:W-:Y:S01]  /*4b70*/  BSSY.RECONVERGENT B6, `(.L_x_253) ;  /* 0x0000005000067945 */ /* 0x000fe20003800200 */
.L_x_254:
[----:B------:R-:W0:Y:S02]  /*4b80*/  LDS R22, [R58] ;  /* 0x000000003a167984 */ /* 0x000e240000000800 */
[----:B0-----:R-:W-:-:S05]  /*4b90*/  FADD R23, R11, R22 ;  /* 0x000000160b177221 */ /* 0x001fca0000000000 */
[----:B------:R-:W0:Y:S02]  /*4ba0*/  ATOMS.CAST.SPIN P4, [R58], R22, R23 ;  /* 0x000000163a00758d */ /* 0x000e240001880017 */
[----:B0-----:R-:W-:Y:S05]  /*4bb0*/  @!P4 BRA `(.L_x_254) ;  /* 0xfffffffc00f0c947 */ /* 0x001fea000383ffff */
[----:B------:R-:W-:Y:S05]  /*4bc0*/  BSYNC.RECONVERGENT B6 ;  /* 0x0000000000067941 */ /* 0x000fea0003800200 */
.L_x_253:
[----:B------:R-:W-:Y:S01]  /*4bd0*/  BSSY.RECONVERGENT B6, `(.L_x_255) ;  /* 0x0000005000067945 */ /* 0x000fe20003800200 */
.L_x_256:
[----:B------:R-:W0:Y:S02]  /*4be0*/  LDS R22, [R56] ;  /* 0x0000000038167984 */ /* 0x000e240000000800 */
[----:B0-----:R-:W-:-:S05]  /*4bf0*/  FADD R23, R13, R22 ;  /* 0x000000160d177221 */ /* 0x001fca0000000000 */
[----:B------:R-:W0:Y:S02]  /*4c00*/  ATOMS.CAST.SPIN P4, [R56], R22, R23 ;  /* 0x000000163800758d */ /* 0x000e240001880017 */
[----:B0-----:R-:W-:Y:S05]  /*4c10*/  @!P4 BRA `(.L_x_256) ;  /* 0xfffffffc00f0c947 */ /* 0x001fea000383ffff */
[----:B------:R-:W-:Y:S05]  /*4c20*/  BSYNC.RECONVERGENT B6 ;  /* 0x0000000000067941 */ /* 0x000fea0003800200 */
.L_x_255:
[----:B------:R-:W0:Y:S02]  /*4c30*/  LDS R22, [R40] ;  /* 0x0000000028167984 */ /* 0x000e240000000800 */
[----:B0-----:R-:W-:-:S05]  /*4c40*/  FADD R23, R59, R22 ;  /* 0x000000163b177221 */ /* 0x001fca0000000000 */
[----:B------:R-:W0:Y:S02]  /*4c50*/  ATOMS.CAST.SPIN P4, [R40], R22, R23 ;  /* 0x000000162800758d */ /* 0x000e240001880017 */
[----:B0-----:R-:W-:Y:S05]  /*4c60*/  @!P4 BRA `(.L_x_255) ;  /* 0xfffffffc00f0c947 */ /* 0x001fea000383ffff */
.L_x_248:
[----:B------:R-:W-:Y:S05]  /*4c70*/  BSYNC.RECONVERGENT B5 ;  /* 0x0000000000057941 */ /* 0x000fea0003800200 */
.L_x_247:
[----:B------:R-:W-:Y:S01]  /*4c80*/  BSSY.RECONVERGENT B5, `(.L_x_257) ;  /* 0x0000005000057945 */ /* 0x000fe20003800200 */
.L_x_258:
[----:B------:R-:W0:Y:S02]  /*4c90*/  LDS R22, [R62+0x4] ;  /* 0x000004003e167984 */ /* 0x000e240000000800 */
[----:B0-----:R-:W-:-:S05]  /*4ca0*/  FADD R23, R22, 1 ;  /* 0x3f80000016177421 */ /* 0x001fca0000000000 */
[----:B------:R-:W0:Y:S02]  /*4cb0*/  ATOMS.CAST.SPIN P4, [R62+0x4], R22, R23 ;  /* 0x000004163e00758d */ /* 0x000e240001880017 */
[----:B0-----:R-:W-:Y:S05]  /*4cc0*/  @!P4 BRA `(.L_x_258) ;  /* 0xfffffffc00f0c947 */ /* 0x001fea000383ffff */
[----:B------:R-:W-:Y:S05]  /*4cd0*/  BSYNC.RECONVERGENT B5 ;  /* 0x0000000000057941 */ /* 0x000fea0003800200 */
.L_x_257:
[----:B------:R-:W-:Y:S01]  /*4ce0*/  BSSY.RECONVERGENT B5, `(.L_x_259) ;  /* 0x0000005000057945 */ /* 0x000fe20003800200 */
.L_x_260:
[----:B------:R-:W0:Y:S02]  /*4cf0*/  LDS R22, [R60+0x4] ;  /* 0x000004003c167984 */ /* 0x000e240000000800 */
[----:B0-----:R-:W-:-:S05]  /*4d00*/  FADD R23, R41, R22 ;  /* 0x0000001629177221 */ /* 0x001fca0000000000 */
[----:B------:R-:W0:Y:S02]  /*4d10*/  ATOMS.CAST.SPIN P4, [R60+0x4], R22, R23 ;  /* 0x000004163c00758d */ /* 0x000e240001880017 */
[----:B0-----:R-:W-:Y:S05]  /*4d20*/  @!P4 BRA `(.L_x_260) ;  /* 0xfffffffc00f0c947 */ /* 0x001fea000383ffff */
[----:B------:R-:W-:Y:S05]  /*4d30*/  BSYNC.RECONVERGENT B5 ;  /* 0x0000000000057941 */ /* 0x000fea0003800200 */
.L_x_259:
[----:B------:R-:W-:Y:S01]  /*4d40*/  BSSY.RECONVERGENT B5, `(.L_x_261) ;  /* 0x0000005000057945 */ /* 0x000fe20003800200 */
.L_x_262:
[----:B------:R-:W0:Y:S02]  /*4d50*/  LDS R22, [R58+0x4] ;  /* 0x000004003a167984 */ /* 0x000e240000000800 */
[----:B0-----:R-:W-:-:S05]  /*4d60*/  FADD R23, R65, R22 ;  /* 0x0000001641177221 */ /* 0x001fca0000000000 */
[----:B------:R-:W0:Y:S02]  /*4d70*/  ATOMS.CAST.SPIN P4, [R58+0x4], R22, R23 ;  /* 0x000004163a00758d */ /* 0x000e240001880017 */
[----:B0-----:R-:W-:Y:S05]  /*4d80*/  @!P4 BRA `(.L_x_262) ;  /* 0xfffffffc00f0c947 */ /* 0x001fea000383ffff */
[----:B------:R-:W-:Y:S05]  /*4d90*/  BSYNC.RECONVERGENT B5 ;  /* 0x0000000000057941 */ /* 0x000fea0003800200 */
.L_x_261:
[----:B------:R-:W-:Y:S01]  /*4da0*/  BSSY.RECONVERGENT B5, `(.L_x_263) ;  /* 0x0000005000057945 */ /* 0x000fe20003800200 */
.L_x_264:
[----:B------:R-:W0:Y:S02]  /*4db0*/  LDS R22, [R56+0x4] ;  /* 0x0000040038167984 */ /* 0x000e240000000800 */
[----:B0-----:R-:W-:-:S05]  /*4dc0*/  FADD R23, R63, R22 ;  /* 0x000000163f177221 */ /* 0x001fca0000000000 */
[----:B------:R-:W0:Y:S02]  /*4dd0*/  ATOMS.CAST.SPIN P4, [R56+0x4], R22, R23 ;  /* 0x000004163800758d */ /* 0x000e240001880017 */
[----:B0-----:R-:W-:Y:S05]  /*4de0*/  @!P4 BRA `(.L_x_264) ;  /* 0xfffffffc00f0c947 */ /* 0x001fea000383ffff */
[----:B------:R-:W-:Y:S05]  /*4df0*/  BSYNC.RECONVERGENT B5 ;  /* 0x0000000000057941 */ /* 0x000fea0003800200 */
.L_x_263:
[----:B------:R-:W-:Y:S01]  /*4e00*/  BSSY.RECONVERGENT B5, `(.L_x_265) ;  /* 0x0000005000057945 */ /* 0x000fe20003800200 */
.L_x_266:
[----:B------:R-:W0:Y:S02]  /*4e10*/  LDS R22, [R40+0x4] ;  /* 0x0000040028167984 */ /* 0x000e240000000800 */
[----:B0-----:R-:W-:-:S05]  /*4e20*/  FADD R23, R61, R22 ;  /* 0x000000163d177221 */ /* 0x001fca0000000000 */
[----:B------:R-:W0:Y:S02]  /*4e30*/  ATOMS.CAST.SPIN P4, [R40+0x4], R22, R23 ;  /* 0x000004162800758d */ /* 0x000e240001880017 */
[----:B0-----:R-:W-:Y:S05]  /*4e40*/  @!P4 BRA `(.L_x_266) ;  /* 0xfffffffc00f0c947 */ /* 0x001fea000383ffff */
[----:B------:R-:W-:Y:S05]  /*4e50*/  BSYNC.RECONVERGENT B5 ;  /* 0x0000000000057941 */ /* 0x000fea0003800200 */
.L_x_265:
[----:B------:R-:W-:Y:S04]  /*4e60*/  BSSY.RECONVERGENT B5, `(.L_x_267) ;  /* 0x000001e000057945 */ /* 0x000fe80003800200 */
[----:B------:R-:W-:Y:S05]  /*4e70*/  @!P0 BRA `(.L_x_268) ;  /* 0x0000000000708947 */ /* 0x000fea0003800000 */
[----:B------:R-:W-:Y:S01]  /*4e80*/  BSSY.RECONVERGENT B6, `(.L_x_269) ;  /* 0x0000005000067945 */ /* 0x000fe20003800200 */
.L_x_270:
[----:B------:R-:W0:Y:S02]  /*4e90*/  LDS R22, [R62+0x4] ;  /* 0x000004003e167984 */ /* 0x000e240000000800 */
[----:B0-----:R-:W-:-:S05]  /*4ea0*/  FADD R23, R22, 1 ;  /* 0x3f80000016177421 */ /* 0x001fca0000000000 */
[----:B------:R-:W0:Y:S02]  /*4eb0*/  ATOMS.CAST.SPIN P4, [R62+0x4], R22, R23 ;  /* 0x000004163e00758d */ /* 0x000e240001880017 */
[----:B0-----:R-:W-:Y:S05]  /*4ec0*/  @!P4 BRA `(.L_x_270) ;  /* 0xfffffffc00f0c947 */ /* 0x001fea000383ffff */
[----:B------:R-:W-:Y:S05]  /*4ed0*/  BSYNC.RECONVERGENT B6 ;  /* 0x0000000000067941 */ /* 0x000fea0003800200 */
.L_x_269:
[----:B------:R-:W-:Y:S01]  /*4ee0*/  BSSY.RECONVERGENT B6, `(.L_x_271) ;  /* 0x0000005000067945 */ /* 0x000fe20003800200 */
.L_x_272:
[----:B------:R-:W0:Y:S02]  /*4ef0*/  LDS R22, [R60+0x4] ;  /* 0x000004003c167984 */ /* 0x000e240000000800 */
[----:B0-----:R-:W-:-:S05]  /*4f00*/  FADD R23, R41, R22 ;  /* 0x0000001629177221 */ /* 0x001fca0000000000 */
[----:B------:R-:W0:Y:S02]  /*4f10*/  ATOMS.CAST.SPIN P4, [R60+0x4], R22, R23 ;  /* 0x000004163c00758d */ /* 0x000e240001880017 */
[----:B0-----:R-:W-:Y:S05]  /*4f20*/  @!P4 BRA `(.L_x_272) ;  /* 0xfffffffc00f0c947 */ /* 0x001fea000383ffff */
[----:B------:R-:W-:Y:S05]  /*4f30*/  BSYNC.RECONVERGENT B6 ;  /* 0x0000000000067941 */ /* 0x000fea0003800200 */
.L_x_271:
[----:B------:R-:W-:Y:S01]  /*4f40*/  BSSY.RECONVERGENT B6, `(.L_x_273) ;  /* 0x0000005000067945 */ /* 0x000fe20003800200 */
.L_x_274:
[----:B------:R-:W0:Y:S02]  /*4f50*/  LDS R22, [R58+0x4] ;  /* 0x000004003a167984 */ /* 0x000e240000000800 */
[----:B0-----:R-:W-:-:S05]  /*4f60*/  FADD R23, R11, R22 ;  /* 0x000000160b177221 */ /* 0x001fca0000000000 */
[----:B------:R-:W0:Y:S02]  /*4f70*/  ATOMS.CAST.SPIN P4, [R58+0x4], R22, R23 ;  /* 0x000004163a00758d */ /* 0x000e240001880017 */
[----:B0-----:R-:W-:Y:S05]  /*4f80*/  @!P4 BRA `(.L_x_274) ;  /* 0xfffffffc00f0c947 */ /* 0x001fea000383ffff */
[----:B------:R-:W-:Y:S05]  /*4f90*/  BSYNC.RECONVERGENT B6 ;  /* 0x0000000000067941 */ /* 0x000fea0003800200 */
.L_x_273:
[----:B------:R-:W-:Y:S01]  /*4fa0*/  BSSY.RECONVERGENT B6, `(.L_x_275) ;  /* 0x0000005000067945 */ /* 0x000fe20003800200 */
.L_x_276:
[----:B------:R-:W0:Y:S02]  /*4fb0*/  LDS R22, [R56+0x4] ;  /* 0x0000040038167984 */ /* 0x000e240000000800 */
[----:B0-----:R-:W-:-:S05]  /*4fc0*/  FADD R23, R13, R22 ;  /* 0x000000160d177221 */ /* 0x001fca0000000000 */
[----:B------:R-:W0:Y:S02]  /*4fd0*/  ATOMS.CAST.SPIN P4, [R56+0x4], R22, R23 ;  /* 0x000004163800758d */ /* 0x000e240001880017 */
[----:B0-----:R-:W-:Y:S05]  /*4fe0*/  @!P4 BRA `(.L_x_276) ;  /* 0xfffffffc00f0c947 */ /* 0x001fea000383ffff */
[----:B------:R-:W-:Y:S05]  /*4ff0*/  BSYNC.RECONVERGENT B6 ;  /* 0x0000000000067941 */ /* 0x000fea0003800200 */
.L_x_275:
[----:B------:R-:W0:Y:S02]  /*5000*/  LDS R22, [R40+0x4] ;  /* 0x0000040028167984 */ /* 0x000e240000000800 */
[----:B0-----:R-:W-:-:S05]  /*5010*/  FADD R23, R59, R22 ;  /* 0x000000163b177221 */ /* 0x001fca0000000000 */
[----:B------:R-:W0:Y:S02]  /*5020*/  ATOMS.CAST.SPIN P4, [R40+0x4], R22, R23 ;  /* 0x000004162800758d */ /* 0x000e240001880017 */
[----:B0-----:R-:W-:Y:S05]  /*5030*/  @!P4 BRA `(.L_x_275) ;  /* 0xfffffffc00f0c947 */ /* 0x001fea000383ffff */
.L_x_268:
[----:B------:R-:W-:Y:S05]  /*5040*/  BSYNC.RECONVERGENT B5 ;  /* 0x0000000000057941 */ /* 0x000fea0003800200 */
.L_x_267:
[----:B------:R-:W-:Y:S01]  /*5050*/  BSSY.RECONVERGENT B5, `(.L_x_277) ;  /* 0x0000005000057945 */ /* 0x000fe20003800200 */
.L_x_278:
[----:B------:R-:W0:Y:S02]  /*5060*/  LDS R22, [R62+0x8] ;  /* 0x000008003e167984 */ /* 0x000e240000000800 */
[----:B0-----:R-:W-:-:S05]  /*5070*/  FADD R23, R22, 1 ;  /* 0x3f80000016177421 */ /* 0x001fca0000000000 */
[----:B------:R-:W0:Y:S02]  /*5080*/  ATOMS.CAST.SPIN P4, [R62+0x8], R22, R23 ;  /* 0x000008163e00758d */ /* 0x000e240001880017 */
[----:B0-----:R-:W-:Y:S05]  /*5090*/  @!P4 BRA `(.L_x_278) ;  /* 0xfffffffc00f0c947 */ /* 0x001fea000383ffff */
[----:B------:R-:W-:Y:S05]  /*50a0*/  BSYNC.RECONVERGENT B5 ;  /* 0x0000000000057941 */ /* 0x000fea0003800200 */
.L_x_277:
[----:B------:R-:W-:Y:S01]  /*50b0*/  BSSY.RECONVERGENT B5, `(.L_x_279) ;  /* 0x0000005000057945 */ /* 0x000fe20003800200 */
.L_x_280:
[----:B------:R-:W0:Y:S02]  /*50c0*/  LDS R22, [R60+0x8] ;  /* 0x000008003c167984 */ /* 0x000e240000000800 */
[----:B0-----:R-:W-:-:S05]  /*50d0*/  FADD R23, R41, R22 ;  /* 0x0000001629177221 */ /* 0x001fca0000000000 */
[----:B------:R-:W0:Y:S02]  /*50e0*/  ATOMS.CAST.SPIN P4, [R60+0x8], R22, R23 ;  /* 0x000008163c00758d */ /* 0x000e240001880017 */
[----:B0-----:R-:W-:Y:S05]  /*50f0*/  @!P4 BRA `(.L_x_280) ;  /* 0xfffffffc00f0c947 */ /* 0x001fea000383ffff */
[----:B------:R-:W-:Y:S05]  /*5100*/  BSYNC.RECONVERGENT B5 ;  /* 0x0000000000057941 */ /* 0x000fea0003800200 */
.L_x_279:
[----:B------:R-:W-:Y:S01]  /*5110*/  BSSY.RECONVERGENT B5, `(.L_x_281) ;  /* 0x0000005000057945 */ /* 0x000fe20003800200 */
.L_x_282:
[----:B------:R-:W0:Y:S02]  /*5120*/  LDS R22, [R58+0x8] ;  /* 0x000008003a167984 */ /* 0x000e240000000800 */
[----:B0-----:R-:W-:-:S05]  /*5130*/  FADD R23, R65, R22 ;  /* 0x0000001641177221 */ /* 0x001fca0000000000 */
[----:B------:R-:W0:Y:S02]  /*5140*/  ATOMS.CAST.SPIN P4, [R58+0x8], R22, R23 ;  /* 0x000008163a00758d */ /* 0x000e240001880017 */
[----:B0-----:R-:W-:Y:S05]  /*5150*/  @!P4 BRA `(.L_x_282) ;  /* 0xfffffffc00f0c947 */ /* 0x001fea000383ffff */
[----:B------:R-:W-:Y:S05]  /*5160*/  BSYNC.RECONVERGENT B5 ;  /* 0x0000000000057941 */ /* 0x000fea0003800200 */
.L_x_281:
[----:B------:R-:W-:Y:S01]  /*5170*/  BSSY.RECONVERGENT B5, `(.L_x_283) ;  /* 0x0000005000057945 */ /* 0x000fe20003800200 */
.L_x_284:
[----:B------:R-:W0:Y:S02]  /*5180*/  LDS R22, [R56+0x8] ;  /* 0x0000080038167984 */ /* 0x000e240000000800 */
[----:B0-----:R-:W-:-:S05]  /*5190*/  FADD R23, R63, R22 ;  /* 0x000000163f177221 */ /* 0x001fca0000000000 */
[----:B------:R-:W0:Y:S02]  /*51a0*/  ATOMS.CAST.SPIN P4, [R56+0x8], R22, R23 ;  /* 0x000008163800758d */ /* 0x000e240001880017 */
[----:B0-----:R-:W-:Y:S05]  /*51b0*/  @!P4 BRA `(.L_x_284) ;  /* 0xfffffffc00f0c947 */ /* 0x001fea000383ffff */
[----:B------:R-:W-:Y:S05]  /*51c0*/  BSYNC.RECONVERGENT B5 ;  /* 0x0000000000057941 */ /* 0x000fea0003800200 */
.L_x_283:
[----:B------:R-:W-:Y:S01]  /*51d0*/  BSSY.RECONVERGENT B5, `(.L_x_285) ;  /* 0x0000005000057945 */ /* 0x000fe20003800200 */
.L_x_286:
[----:B------:R-:W0:Y:S02]  /*51e0*/  LDS R22, [R40+0x8] ;  /* 0x0000080028167984 */ /* 0x000e240000000800 */
[----:B0-----:R-:W-:-:S05]  /*51f0*/  FADD R23, R61, R22 ;  /* 0x000000163d177221 */ /* 0x001fca0000000000 */
[----:B------:R-:W0:Y:S02]  /*5200*/  ATOMS.CAST.SPIN P4, [R40+0x8], R22, R23 ;  /* 0x000008162800758d */ /* 0x000e240001880017 */
[----:B0-----:R-:W-:Y:S05]  /*5210*/  @!P4 BRA `(.L_x_286) ;  /* 0xfffffffc00f0c947 */ /* 0x001fea000383ffff */
[----:B------:R-:W-:Y:S05]  /*5220*/  BSYNC.RECONVERGENT B5 ;  /* 0x0000000000057941 */ /* 0x000fea0003800200 */
.L_x_285:
[----:B------:R-:W-:Y:S04]  /*5230*/  BSSY.RECONVERGENT B5, `(.L_x_287) ;  /* 0x000001e000057945 */ /* 0x000fe80003800200 */
[----:B------:R-:W-:Y:S05]  /*5240*/  @!P0 BRA `(.L_x_288) ;  /* 0x0000000000708947 */ /* 0x000fea0003800000 */
[----:B------:R-:W-:Y:S01]  /*5250*/  BSSY.RECONVERGENT B6, `(.L_x_289) ;  /* 0x0000005000067945 */ /* 0x000fe20003800200 */
.L_x_290:
[----:B------:R-:W0:Y:S02]  /*5260*/  LDS R22, [R62+0x8] ;  /* 0x000008003e167984 */ /* 0x000e240000000800 */
[----:B0-----:R-:W-:-:S05]  /*5270*/  FADD R23, R22, 1 ;  /* 0x3f80000016177421 */ /* 0x001fca0000000000 */
[----:B------:R-:W0:Y:S02]  /*5280*/  ATOMS.CAST.SPIN P4, [R62+0x8], R22, R23 ;  /* 0x000008163e00758d */ /* 0x000e240001880017 */
[----:B0-----:R-:W-:Y:S05]  /*5290*/  @!P4 BRA `(.L_x_290) ;  /* 0xfffffffc00f0c947 */ /* 0x001fea000383ffff */
[----:B------:R-:W-:Y:S05]  /*52a0*/  BSYNC.RECONVERGENT B6 ;  /* 0x0000000000067941 */ /* 0x000fea0003800200 */
.L_x_289:
[----:B------:R-:W-:Y:S01]  /*52b0*/  BSSY.RECONVERGENT B6, `(.L_x_291) ;  /* 0x0000005000067945 */ /* 0x000fe20003800200 */
.L_x_292:
[----:B------:R-:W0:Y:S02]  /*52c0*/  LDS R22, [R60+0x8] ;  /* 0x000008003c167984 */ /* 0x000e240000000800 */
[----:B0-----:R-:W-:-:S05]  /*52d0*/  FADD R23, R41, R22 ;  /* 0x0000001629177221 */ /* 0x001fca0000000000 */
[----:B------:R-:W0:Y:S02]  /*52e0*/  ATOMS.CAST.SPIN P4, [R60+0x8], R22, R23 ;  /* 0x000008163c00758d */ /* 0x000e240001880017 */
[----:B0-----:R-:W-:Y:S05]  /*52f0*/  @!P4 BRA `(.L_x_292) ;  /* 0xfffffffc00f0c947 */ /* 0x001fea000383ffff */
[----:B------:R-:W-:Y:S05]  /*5300*/  BSYNC.RECONVERGENT B6 ;  /* 0x0000000000067941 */ /* 0x000fea0003800200 */
.L_x_291:
[----:B------:R-:W-:Y:S01]  /*5310*/  BSSY.RECONVERGENT B6, `(.L_x_293) ;  /* 0x0000005000067945 */ /* 0x000fe20003800200 */
.L_x_294:
[----:B------:R-:W0:Y:S02]  /*5320*/  LDS R22, [R58+0x8] ;  /* 0x000008003a167984 */ /* 0x000e240000000800 */
[----:B0-----:R-:W-:-:S05]  /*5330*/  FADD R23, R11, R22 ;  /* 0x000000160b177221 */ /* 0x001fca0000000000 */
[----:B------:R-:W0:Y:S02]  /*5340*/  ATOMS.CAST.SPIN P4, [R58+0x8], R22, R23 ;  /* 0x000008163a00758d */ /* 0x000e240001880017 */
[----:B0-----:R-:W-:Y:S05]  /*5350*/  @!P4 BRA `(.L_x_294) ;  /* 0xfffffffc00f0c947 */ /* 0x001fea000383ffff */
[----:B------:R-:W-:Y:S05]  /*5360*/  BSYNC.RECONVERGENT B6 ;  /* 0x0000000000067941 */ /* 0x000fea0003800200 */
.L_x_293:
[----:B------:R-:W-:Y:S01]  /*5370*/  BSSY.RECONVERGENT B6, `(.L_x_295) ;  /* 0x0000005000067945 */ /* 0x000fe20003800200 */
.L_x_296:
[----:B------:R-:W0:Y:S02]  /*5380*/  LDS R22, [R56+0x8] ;  /* 0x0000080038167984 */ /* 0x000e240000000800 */
[----:B0-----:R-:W-:-:S05]  /*5390*/  FADD R23, R13, R22 ;  /* 0x000000160d177221 */ /* 0x001fca0000000000 */
[----:B------:R-:W0:Y:S02]  /*53a0*/  ATOMS.CAST.SPIN P4, [R56+0x8], R22, R23 ;  /* 0x000008163800758d */ /* 0x000e240001880017 */
[----:B0-----:R-:W-:Y:S05]  /*53b0*/  @!P4 BRA `(.L_x_296) ;  /* 0xfffffffc00f0c947 */ /* 0x001fea000383ffff */
[----:B------:R-:W-:Y:S05]  /*53c0*/  BSYNC.RECONVERGENT B6 ;  /* 0x0000000000067941 */ /* 0x000fea0003800200 */
.L_x_295:
[----:B------:R-:W0:Y:S02]  /*53d0*/  LDS R22, [R40+0x8] ;  /* 0x0000080028167984 */ /* 0x000e240000000800 */
[----:B0-----:R-:W-:-:S05]  /*53e0*/  FADD R23, R59, R22 ;  /* 0x000000163b177221 */ /* 0x001fca0000000000 */
[----:B------:R-:W0:Y:S02]  /*53f0*/  ATOMS.CAST.SPIN P4, [R40+0x8], R22, R23 ;  /* 0x000008162800758d */ /* 0x000e240001880017 */
[----:B0-----:R-:W-:Y:S05]  /*5400*/  @!P4 BRA `(.L_x_295) ;  /* 0xfffffffc00f0c947 */ /* 0x001fea000383ffff */
.L_x_288:
[----:B------:R-:W-:Y:S05]  /*5410*/  BSYNC.RECONVERGENT B5 ;  /* 0x0000000000057941 */ /* 0x000fea0003800200 */
.L_x_287:
[----:B------:R-:W-:Y:S05]  /*5420*/  @P3 BRA `(.L_x_297) ;  /* 0xfffffff000043947 */ /* 0x000fea000383ffff */
.L_x_38:
[----:B------:R-:W-:Y:S05]  /*5430*/  BSYNC B4 ;  /* 0x0000000000047941 */ /* 0x000fea0003800000 */
.L_x_36:
[----:B------:R-:W0:Y:S01]  /*5440*/  LDCU UR5, c[0x0][0x3f8] ;  /* 0x00007f00ff0577ac */ /* 0x000e220008000800 */
[----:B------:R-:W-:-:S04]  /*5450*/  IADD3 R30, PT, PT, R30, 0x1, RZ ;  /* 0x000000011e1e7810 */ /* 0x000fc80007ffe0ff */
[----:B0-----:R-:W-:-:S13]  /*5460*/  ISETP.NE.AND P0, PT, R30, UR5, PT ;  /* 0x000000051e007c0c */ /* 0x001fda000bf05270 */
[----:B------:R-:W-:Y:S05]  /*5470*/  @P0 BRA `(.L_x_298) ;  /* 0xffffffc400300947 */ /* 0x000fea000383ffff */
[----:B------:R-:W-:Y:S05]  /*5480*/  BSYNC B3 ;  /* 0x0000000000037941 */ /* 0x000fea0003800000 */
.L_x_32:
[----:B------:R-:W-:Y:S05]  /*5490*/  BRA `(.L_x_27) ;  /* 0x0000002c005c7947 */ /* 0x000fea0003800000 */
.L_x_31:
[----:B------:R-:W-:-:S07]  /*54a0*/  HFMA2 R30, -RZ, RZ, 0, 0 ;  /* 0x00000000ff1e7431 */ /* 0x000fce00000001ff */
.L_x_494:
[----:B------:R-:W0:Y:S02]  /*54b0*/  LDC.64 R22, c[0x0][0x448] ;  /* 0x00011200ff167b82 */ /* 0x000e240000000a00 */
[----:B0-----:R-:W-:-:S05]  /*54c0*/  IMAD.WIDE.U32 R22, R30, 0x4, R22 ;  /* 0x000000041e167825 */ /* 0x001fca00078e0016 */
[----:B------:R0:W5:Y:S01]  /*54d0*/  LDG.E R32, desc[UR8][R22.64] ;  /* 0x0000000816207981 */ /* 0x000162000c1e1900 */
[----:B------:R-:W-:Y:S05]  /*54e0*/  YIELD ;  /* 0x0000000000007946 */ /* 0x000fea0003800000 */
[----:B------:R-:W-:Y:S04]  /*54f0*/  BSSY.RECONVERGENT B3, `(.L_x_299) ;  /* 0x0000032000037945 */ /* 0x000fe80003800200 */
[----:B------:R-:W-:Y:S05]  /*5500*/  @!P3 BRA `(.L_x_300) ;  /* 0x000000000064b947 */ /* 0x000fea0003800000 */
[----:B------:R-:W1:Y:S08]  /*5510*/  LDC.64 R56, c[0x0][0x450] ;  /* 0x00011400ff387b82 */ /* 0x000e700000000a00 */
[----:B0-----:R-:W0:Y:S08]  /*5520*/  LDC.64 R22, c[0x0][0x458] ;  /* 0x00011600ff167b82 */ /* 0x001e300000000a00 */
[----:B------:R-:W2:Y:S01]  /*5530*/  LDC R67, c[0x0][0x388] ;  /* 0x0000e200ff437b82 */ /* 0x000ea20000000800 */
[----:B-1----:R-:W-:-:S06]  /*5540*/  IMAD.WIDE.U32 R60, R30, 0x4, R56 ;  /* 0x000000041e3c7825 */ /* 0x002fcc00078e0038 */
[----:B------:R-:W3:Y:S01]  /*5550*/  LDG.E R60, desc[UR8][R60.64] ;  /* 0x000000083c3c7981 */ /* 0x000ee2000c1e1900 */
[----:B0-----:R-:W-:Y:S02]  /*5560*/  IMAD.WIDE.U32 R64, R30, 0x4, R22 ;  /* 0x000000041e407825 */ /* 0x001fe400078e0016 */
[----:B------:R-:W0:Y:S04]  /*5570*/  LDC.64 R22, c[0x0][0x460] ;  /* 0x00011800ff167b82 */ /* 0x000e280000000a00 */
[----:B------:R-:W4:Y:S01]  /*5580*/  LDG.E R64, desc[UR8][R64.64] ;  /* 0x0000000840407981 */ /* 0x000f22000c1e1900 */
[----:B---3--:R-:W-:Y:S02]  /*5590*/  IADD3 R34, PT, PT, R60, -0x1, RZ ;  /* 0xffffffff3c227810 */ /* 0x008fe40007ffe0ff */
[----:B----4-:R-:W-:-:S03]  /*55a0*/  IADD3 R40, PT, PT, R64, -0x1, RZ ;  /* 0xffffffff40287810 */ /* 0x010fc60007ffe0ff */
[-C--:B--2---:R-:W-:Y:S02]  /*55b0*/  IMAD R59, R34, R67.reuse, R9 ;  /* 0x00000043223b7224 */ /* 0x084fe400078e0209 */
[----:B------:R-:W-:Y:S02]  /*55c0*/  IMAD R57, R40, R67, R8 ;  /* 0x0000004328397224 */ /* 0x000fe400078e0208 */
[----:B0-----:R-:W-:-:S04]  /*55d0*/  IMAD.WIDE R58, R59, 0x4, R22 ;  /* 0x000000043b3a7825 */ /* 0x001fc800078e0216 */
[----:B------:R-:W-:Y:S01]  /*55e0*/  IMAD.WIDE R56, R57, 0x4, R22 ;  /* 0x0000000439387825 */ /* 0x000fe200078e0216 */
[----:B------:R1:W5:Y:S04]  /*55f0*/  LDG.E R63, desc[UR8][R58.64] ;  /* 0x000000083a3f7981 */ /* 0x000368000c1e1900 */
[----:B------:R1:W5:Y:S02]  /*5600*/  LDG.E R61, desc[UR8][R56.64] ;  /* 0x00000008383d7981 */ /* 0x000364000c1e1900 */
[----:B-----5:R-:W-:-:S13]  /*5610*/  ISETP.NE.AND P0, PT, R32, 0x2, PT ;  /* 0x000000022000780c */ /* 0x020fda0003f05270 */
[----:B-1----:R-:W-:Y:S05]  /*5620*/  @P0 BRA `(.L_x_301) ;  /* 0x0000000000780947 */ /* 0x002fea0003800000 */
[-C--:B------:R-:W-:Y:S02]  /*5630*/  IMAD R57, R40, R67.reuse, R9 ;  /* 0x0000004328397224 */ /* 0x080fe400078e0209 */
[----:B------:R-:W-:Y:S02]  /*5640*/  IMAD R11, R34, R67, R8 ;  /* 0x00000043220b7224 */ /* 0x000fe400078e0208 */
[----:B------:R-:W-:-:S04]  /*5650*/  IMAD.WIDE R56, R57, 0x4, R22 ;  /* 0x0000000439387825 */ /* 0x000fc800078e0216 */
[----:B------:R-:W-:Y:S02]  /*5660*/  IMAD.WIDE R22, R11, 0x4, R22 ;  /* 0x000000040b167825 */ /* 0x000fe400078e0216 */
[----:B------:R1:W5:Y:S04]  /*5670*/  LDG.E R11, desc[UR8][R56.64] ;  /* 0x00000008380b7981 */ /* 0x000368000c1e1900 */
[----:B------:R1:W5:Y:S01]  /*5680*/  LDG.E R13, desc[UR8][R22.64] ;  /* 0x00000008160d7981 */ /* 0x000362000c1e1900 */
[----:B------:R-:W-:Y:S05]  /*5690*/  BRA `(.L_x_301) ;  /* 0x00000000005c7947 */ /* 0x000fea0003800000 */
.L_x_300:
[----:B0-----:R-:W0:Y:S01]  /*56a0*/  LDC.64 R22, c[0x0][0x458] ;  /* 0x00011600ff167b82 */ /* 0x001e220000000a00 */
[----:B------:R-:W1:Y:S07]  /*56b0*/  LDCU UR5, c[0x0][0x388] ;  /* 0x00007100ff0577ac */ /* 0x000e6e0008000800 */
[----:B------:R-:W2:Y:S01]  /*56c0*/  LDC.64 R56, c[0x0][0x450] ;  /* 0x00011400ff387b82 */ /* 0x000ea20000000a00 */
[----:B0-----:R-:W-:-:S06]  /*56d0*/  IMAD.WIDE.U32 R22, R30, 0x4, R22 ;  /* 0x000000041e167825 */ /* 0x001fcc00078e0016 */
[----:B------:R-:W3:Y:S01]  /*56e0*/  LDG.E R22, desc[UR8][R22.64] ;  /* 0x0000000816167981 */ /* 0x000ee2000c1e1900 */
[----:B--2---:R-:W-:Y:S02]  /*56f0*/  IMAD.WIDE.U32 R60, R30, 0x4, R56 ;  /* 0x000000041e3c7825 */ /* 0x004fe400078e0038 */
[----:B------:R-:W0:Y:S04]  /*5700*/  LDC.64 R56, c[0x0][0x460] ;  /* 0x00011800ff387b82 */ /* 0x000e280000000a00 */
[----:B------:R-:W2:Y:S01]  /*5710*/  LDG.E R60, desc[UR8][R60.64] ;  /* 0x000000083c3c7981 */ /* 0x000ea2000c1e1900 */
[----:B-----5:R-:W-:Y:S02]  /*5720*/  ISETP.NE.AND P0, PT, R32, 0x2, PT ;  /* 0x000000022000780c */ /* 0x020fe40003f05270 */
[----:B---3--:R-:W-:-:S02]  /*5730*/  IADD3 R65, PT, PT, R22, -0x1, RZ ;  /* 0xffffffff16417810 */ /* 0x008fc40007ffe0ff */
[----:B--2---:R-:W-:-:S09]  /*5740*/  IADD3 R63, PT, PT, R60, -0x1, RZ ;  /* 0xffffffff3c3f7810 */ /* 0x004fd20007ffe0ff */
[C-C-:B-1----:R-:W-:Y:S02]  /*5750*/  @!P0 IMAD R59, R65.reuse, UR5, R8.reuse ;  /* 0x00000005413b8c24 */ /* 0x142fe4000f8e0208 */
[--C-:B------:R-:W-:Y:S02]  /*5760*/  IMAD R65, R65, UR5, R9.reuse ;  /* 0x0000000541417c24 */ /* 0x100fe4000f8e0209 */
[C---:B------:R-:W-:Y:S02]  /*5770*/  @!P0 IMAD R67, R63.reuse, UR5, R9 ;  /* 0x000000053f438c24 */ /* 0x040fe4000f8e0209 */
[----:B------:R-:W-:Y:S02]  /*5780*/  IMAD R63, R63, UR5, R8 ;  /* 0x000000053f3f7c24 */ /* 0x000fe4000f8e0208 */
[----:B0-----:R-:W-:-:S04]  /*5790*/  @!P0 IMAD.WIDE R58, R59, 0x4, R56 ;  /* 0x000000043b3a8825 */ /* 0x001fc800078e0238 */
[--C-:B------:R-:W-:Y:S01]  /*57a0*/  IMAD.WIDE R60, R65, 0x4, R56.reuse ;  /* 0x00000004413c7825 */ /* 0x100fe200078e0238 */
[----:B------:R0:W5:Y:S03]  /*57b0*/  @!P0 LDG.E R11, desc[UR8][R58.64] ;  /* 0x000000083a0b8981 */ /* 0x000166000c1e1900 */
[--C-:B------:R-:W-:Y:S02]  /*57c0*/  @!P0 IMAD.WIDE R22, R67, 0x4, R56.reuse ;  /* 0x0000000443168825 */ /* 0x100fe400078e0238 */
[----:B------:R0:W5:Y:S02]  /*57d0*/  LDG.E R61, desc[UR8][R60.64] ;  /* 0x000000083c3d7981 */ /* 0x000164000c1e1900 */
[----:B------:R-:W-:Y:S02]  /*57e0*/  IMAD.WIDE R56, R63, 0x4, R56 ;  /* 0x000000043f387825 */ /* 0x000fe400078e0238 */
[----:B------:R0:W5:Y:S04]  /*57f0*/  @!P0 LDG.E R13, desc[UR8][R22.64] ;  /* 0x00000008160d8981 */ /* 0x000168000c1e1900 */
[----:B------:R0:W5:Y:S02]  /*5800*/  LDG.E R63, desc[UR8][R56.64] ;  /* 0x00000008383f7981 */ /* 0x000164000c1e1900 */
.L_x_301:
[----:B------:R-:W-:Y:S05]  /*5810*/  BSYNC.RECONVERGENT B3 ;  /* 0x0000000000037941 */ /* 0x000fea0003800200 */
.L_x_299:
[----:B01----:R-:W0:Y:S01]  /*5820*/  LDC R22, c[0x0][0x3f0] ;  /* 0x0000fc00ff167b82 */ /* 0x003e220000000800 */
[----:B------:R-:W-:Y:S01]  /*5830*/  ISETP.NE.AND P2, PT, R32, 0x2, PT ;  /* 0x000000022000780c */ /* 0x000fe20003f45270 */
[----:B------:R-:W-:Y:S06]  /*5840*/  BSSY B3, `(.L_x_302) ;  /* 0x0000298000037945 */ /* 0x000fec0003800000 */
[----:B------:R-:W1:Y:S01]  /*5850*/  LDC R34, c[0x0][0x3ec] ;  /* 0x0000fb00ff227b82 */ /* 0x000e620000000800 */
[----:B0----5:R-:W-:-:S04]  /*5860*/  FSETP.GE.AND P1, PT, R63, R22, PT ;  /* 0x000000163f00720b */ /* 0x021fc80003f26000 */
[----:B------:R-:W-:-:S04]  /*5870*/  FSETP.GE.AND P1, PT, R61, R22, P1 ;  /* 0x000000163d00720b */ /* 0x000fc80000f26000 */
[----:B-1----:R-:W-:-:S04]  /*5880*/  FSETP.LE.AND P1, PT, R61, R34, P1 ;  /* 0x000000223d00720b */ /* 0x002fc80000f23000 */
[----:B------:R-:W-:-:S13]  /*5890*/  FSETP.LE.AND P1, PT, R63, R34, P1 ;  /* 0x000000223f00720b */ /* 0x000fda0000f23000 */
[----:B------:R-:W-:Y:S05]  /*58a0*/  @P1 BRA P2, `(.L_x_303) ;  /* 0x0000000000141947 */ /* 0x000fea0001000000 */
[----:B------:R-:W-:-:S04]  /*58b0*/  FSETP.GE.AND P1, PT, R13, R22, PT ;  /* 0x000000160d00720b */ /* 0x000fc80003f26000 */
[----:B------:R-:W-:-:S04]  /*58c0*/  FSETP.LTU.OR P1, PT, R11, R22, !P1 ;  /* 0x000000160b00720b */ /* 0x000fc80004f29400 */
[----:B------:R-:W-:-:S04]  /*58d0*/  FSETP.GTU.OR P1, PT, R11, R34, P1 ;  /* 0x000000220b00720b */ /* 0x000fc80000f2c400 */
[----:B------:R-:W-:-:S13]  /*58e0*/  FSETP.GTU.OR P1, PT, R13, R34, P1 ;  /* 0x000000220d00720b */ /* 0x000fda0000f2c400 */
[----:B------:R-:W-:Y:S05]  /*58f0*/  @P1 BRA `(.L_x_304) ;  /* 0x0000002800301947 */ /* 0x000fea0003800000 */
.L_x_303:
[C---:B------:R-:W-:Y:S02]  /*5900*/  LOP3.LUT R22, R32.reuse, 0x4, RZ, 0xfc, !PT ;  /* 0x0000000420167812 */ /* 0x040fe400078efcff */
[----:B------:R-:W-:Y:S02]  /*5910*/  ISETP.GE.AND P1, PT, R32, 0x9, PT ;  /* 0x000000092000780c */ /* 0x000fe40003f26270 */
[----:B------:R-:W-:-:S13]  /*5920*/  ISETP.NE.AND P2, PT, R22, 0x5, PT ;  /* 0x000000051600780c */ /* 0x000fda0003f45270 */
[----:B------:R-:W-:Y:S05]  /*5930*/  @!P1 BRA P2, `(.L_x_305) ;  /* 0x0000001800109947 */ /* 0x000fea0001000000 */
[----:B------:R-:W-:Y:S01]  /*5940*/  ISETP.GE.AND P0, PT, R27, R28, PT ;  /* 0x0000001c1b00720c */ /* 0x000fe20003f06270 */
[----:B------:R-:W-:-:S12]  /*5950*/  BSSY B5, `(.L_x_306) ;  /* 0x0000181000057945 */ /* 0x000fd80003800000 */
[----:B------:R-:W-:Y:S05]  /*5960*/  @!P0 BRA `(.L_x_307) ;  /* 0x0000001400fc8947 */ /* 0x000fea0003800000 */
[----:B------:R-:W0:Y:S01]  /*5970*/  LDCU UR5, c[0x0][0x3f8] ;  /* 0x00007f00ff0577ac */ /* 0x000e220008000800 */
[----:B------:R-:W-:Y:S01]  /*5980*/  ISETP.NE.AND P0, PT, R20, RZ, PT ;  /* 0x000000ff1400720c */ /* 0x000fe20003f05270 */
[----:B------:R-:W-:Y:S01]  /*5990*/  FADD R57, -R61, R63 ;  /* 0x0000003f3d397221 */ /* 0x000fe20000000100 */
[----:B------:R-:W-:Y:S01]  /*59a0*/  BSSY.RECONVERGENT B4, `(.L_x_308) ;  /* 0x0000071000047945 */ /* 0x000fe20003800200 */
[----:B------:R-:W-:Y:S02]  /*59b0*/  MOV R34, R28 ;  /* 0x0000001c00227202 */ /* 0x000fe40000000f00 */
[----:B------:R-:W-:Y:S01]  /*59c0*/  FMUL R57, R57, R57 ;  /* 0x0000003939397220 */ /* 0x000fe20000400000 */
[----:B0-----:R-:W-:-:S04]  /*59d0*/  IMAD R59, R25, UR5, R30 ;  /* 0x00000005193b7c24 */ /* 0x001fc8000f8e021e */
[----:B------:R-:W-:-:S03]  /*59e0*/  IMAD R59, R4, R59, RZ ;  /* 0x0000003b043b7224 */ /* 0x000fc600078e02ff */
[----:B------:R-:W-:Y:S05]  /*59f0*/  @!P0 BRA `(.L_x_309) ;  /* 0x0000000400ac8947 */ /* 0x000fea0003800000 */
[----:B------:R-:W0:Y:S01]  /*5a00*/  S2UR UR6, SR_CgaCtaId ;  /* 0x00000000000679c3 */ /* 0x000e220000008800 */
[----:B------:R-:W-:Y:S01]  /*5a10*/  UMOV UR5, 0x400 ;  /* 0x0000040000057882 */ /* 0x000fe20000000000 */
[----:B------:R-:W-:Y:S01]  /*5a20*/  IADD3 R58, PT, PT, R59, R28, RZ ;  /* 0x0000001c3b3a7210 */ /* 0x000fe20007ffe0ff */
[----:B------:R-:W-:Y:S01]  /*5a30*/  BSSY.RECONVERGENT B6, `(.L_x_310) ;  /* 0x0000008000067945 */ /* 0x000fe20003800200 */
[----:B------:R-:W-:Y:S01]  /*5a40*/  ISETP.NE.AND P0, PT, R20, 0x1, PT ;  /* 0x000000011400780c */ /* 0x000fe20003f05270 */
[----:B0-----:R-:W-:-:S06]  /*5a50*/  ULEA UR5, UR6, UR5, 0x18 ;  /* 0x0000000506057291 */ /* 0x001fcc000f8ec0ff */
[----:B------:R-:W-:-:S07]  /*5a60*/  LEA R60, R58, UR5, 0x2 ;  /* 0x000000053a3c7c11 */ /* 0x000fce000f8e10ff */
.L_x_311:
[----:B------:R-:W0:Y:S02]  /*5a70*/  LDS R22, [R60+-0x4] ;  /* 0xfffffc003c167984 */ /* 0x000e240000000800 */
[----:B0-----:R-:W-:-:S05]  /*5a80*/  FADD R23, R22, 1 ;  /* 0x3f80000016177421 */ /* 0x001fca0000000000 */
[----:B------:R-:W0:Y:S02]  /*5a90*/  ATOMS.CAST.SPIN P1, [R60+-0x4], R22, R23 ;  /* 0xfffffc163c00758d */ /* 0x000e240001820017 */
[----:B0-----:R-:W-:Y:S05]  /*5aa0*/  @!P1 BRA `(.L_x_311) ;  /* 0xfffffffc00f09947 */ /* 0x001fea000383ffff */
[----:B------:R-:W-:Y:S05]  /*5ab0*/  BSYNC.RECONVERGENT B6 ;  /* 0x0000000000067941 */ /* 0x000fea0003800200 */
.L_x_310:
[----:B------:R-:W-:Y:S01]  /*5ac0*/  BSSY.RECONVERGENT B6, `(.L_x_312) ;  /* 0x0000006000067945 */ /* 0x000fe20003800200 */
[----:B------:R-:W-:-:S07]  /*5ad0*/  LEA R58, R58, UR7, 0x2 ;  /* 0x000000073a3a7c11 */ /* 0x000fce000f8e10ff */
.L_x_313:
[----:B------:R-:W0:Y:S02]  /*5ae0*/  LDS R22, [R58+-0x4] ;  /* 0xfffffc003a167984 */ /* 0x000e240000000800 */
[----:B0-----:R-:W-:-:S05]  /*5af0*/  FADD R23, R41, R22 ;  /* 0x0000001629177221 */ /* 0x001fca0000000000 */
[----:B------:R-:W0:Y:S02]  /*5b00*/  ATOMS.CAST.SPIN P1, [R58+-0x4], R22, R23 ;  /* 0xfffffc163a00758d */ /* 0x000e240001820017 */
[----:B0-----:R-:W-:Y:S05]  /*5b10*/  @!P1 BRA `(.L_x_313) ;  /* 0xfffffffc00f09947 */ /* 0x001fea000383ffff */
[----:B------:R-:W-:Y:S05]  /*5b20*/  BSYNC.RECONVERGENT B6 ;  /* 0x0000000000067941 */ /* 0x000fea0003800200 */
.L_x_312:
[----:B------:R-:W0:Y:S01]  /*5b30*/  LDC R65, c[0x0][0x3b8] ;  /* 0x0000ee00ff417b82 */ /* 0x000e220000000800 */
[----:B------:R-:W-:Y:S01]  /*5b40*/  BSSY.RECONVERGENT B6, `(.L_x_314) ;  /* 0x0000006000067945 */ /* 0x000fe20003800200 */
[----:B0-----:R-:W-:-:S07]  /*5b50*/  IMAD R56, R65, 0xc, R58 ;  /* 0x0000000c41387824 */ /* 0x001fce00078e023a */
.L_x_315:
[----:B------:R-:W0:Y:S02]  /*5b60*/  LDS R22, [R56+-0x4] ;  /* 0xfffffc0038167984 */ /* 0x000e240000000800 */
[----:B0-----:R-:W-:-:S05]  /*5b70*/  FADD R23, R61, R22 ;  /* 0x000000163d177221 */ /* 0x001fca0000000000 */
[----:B------:R-:W0:Y:S02]  /*5b80*/  ATOMS.CAST.SPIN P1, [R56+-0x4], R22, R23 ;  /* 0xfffffc163800758d */ /* 0x000e240001820017 */
[----:B0-----:R-:W-:Y:S05]  /*5b90*/  @!P1 BRA `(.L_x_315) ;  /* 0xfffffffc00f09947 */ /* 0x001fea000383ffff */
[----:B------:R-:W-:Y:S05]  /*5ba0*/  BSYNC.RECONVERGENT B6 ;  /* 0x0000000000067941 */ /* 0x000fea0003800200 */
.L_x_314:
[----:B------:R-:W-:Y:S01]  /*5bb0*/  BSSY.RECONVERGENT B6, `(.L_x_316) ;  /* 0x0000006000067945 */ /* 0x000fe20003800200 */
[----:B------:R-:W-:-:S07]  /*5bc0*/  LEA R40, R65, R58, 0x3 ;  /* 0x0000003a41287211 */ /* 0x000fce00078e18ff */
.L_x_317:
[----:B------:R-:W0:Y:S02]  /*5bd0*/  LDS R22, [R40+-0x4] ;  /* 0xfffffc0028167984 */ /* 0x000e240000000800 */
[----:B0-----:R-:W-:-:S05]  /*5be0*/  FADD R23, R63, R22 ;  /* 0x000000163f177221 */ /* 0x001fca0000000000 */
[----:B------:R-:W0:Y:S02]  /*5bf0*/  ATOMS.CAST.SPIN P1, [R40+-0x4], R22, R23 ;  /* 0xfffffc162800758d */ /* 0x000e240001820017 */
[----:B0-----:R-:W-:Y:S05]  /*5c00*/  @!P1 BRA `(.L_x_317) ;  /* 0xfffffffc00f09947 */ /* 0x001fea000383ffff */
[----:B------:R-:W-:Y:S05]  /*5c10*/  BSYNC.RECONVERGENT B6 ;  /* 0x0000000000067941 */ /* 0x000fea0003800200 */
.L_x_316:
[----:B------:R-:W-:Y:S01]  /*5c20*/  BSSY.RECONVERGENT B6, `(.L_x_318) ;  /* 0x0000006000067945 */ /* 0x000fe20003800200 */
[----:B------:R-:W-:-:S07]  /*5c30*/  LEA R32, R65, R60, 0x3 ;  /* 0x0000003c41207211 */ /* 0x000fce00078e18ff */
.L_x_319:
[----:B------:R-:W0:Y:S02]  /*5c40*/  LDS R22, [R32+-0x4] ;  /* 0xfffffc0020167984 */ /* 0x000e240000000800 */
[----:B0-----:R-:W-:-:S05]  /*5c50*/  FADD R23, R57, R22 ;  /* 0x0000001639177221 */ /* 0x001fca0000000000 */
[----:B------:R-:W0:Y:S02]  /*5c60*/  ATOMS.CAST.SPIN P1, [R32+-0x4], R22, R23 ;  /* 0xfffffc162000758d */ /* 0x000e240001820017 */
[----:B0-----:R-:W-:Y:S05]  /*5c70*/  @!P1 BRA `(.L_x_319) ;  /* 0xfffffffc00f09947 */ /* 0x001fea000383ffff */
[----:B------:R-:W-:Y:S05]  /*5c80*/  BSYNC.RECONVERGENT B6 ;  /* 0x0000000000067941 */ /* 0x000fea0003800200 */
.L_x_318:
[----:B------:R-:W-:Y:S01]  /*5c90*/  MOV R34, R16 ;  /* 0x0000001000227202 */ /* 0x000fe20000000f00 */
[----:B------:R-:W-:Y:S06]  /*5ca0*/  @!P0 BRA `(.L_x_309) ;  /* 0x0000000400008947 */ /* 0x000fec0003800000 */
[----:B------:R-:W-:Y:S01]  /*5cb0*/  BSSY.RECONVERGENT B6, `(.L_x_320) ;  /* 0x0000006000067945 */ /* 0x000fe20003800200 */
[----:B------:R-:W-:-:S13]  /*5cc0*/  ISETP.NE.AND P0, PT, R20, 0x2, PT ;  /* 0x000000021400780c */ /* 0x000fda0003f05270 */
.L_x_321:
[----:B------:R-:W0:Y:S02]  /*5cd0*/  LDS R22, [R60] ;  /* 0x000000003c167984 */ /* 0x000e240000000800 */
[----:B0-----:R-:W-:-:S05]  /*5ce0*/  FADD R23, R22, 1 ;  /* 0x3f80000016177421 */ /* 0x001fca0000000000 */
[----:B------:R-:W0:Y:S02]  /*5cf0*/  ATOMS.CAST.SPIN P1, [R60], R22, R23 ;  /* 0x000000163c00758d */ /* 0x000e240001820017 */
[----:B0-----:R-:W-:Y:S05]  /*5d00*/  @!P1 BRA `(.L_x_321) ;  /* 0xfffffffc00f09947 */ /* 0x001fea000383ffff */
[----:B------:R-:W-:Y:S05]  /*5d10*/  BSYNC.RECONVERGENT B6 ;  /* 0x0000000000067941 */ /* 0x000fea0003800200 */
.L_x_320:
[----:B------:R-:W-:Y:S01]  /*5d20*/  BSSY.RECONVERGENT B6, `(.L_x_322) ;  /* 0x0000005000067945 */ /* 0x000fe20003800200 */
.L_x_323:
[----:B------:R-:W0:Y:S02]  /*5d30*/  LDS R22, [R58] ;  /* 0x000000003a167984 */ /* 0x000e240000000800 */
[----:B0-----:R-:W-:-:S05]  /*5d40*/  FADD R23, R41, R22 ;  /* 0x0000001629177221 */ /* 0x001fca0000000000 */
[----:B------:R-:W0:Y:S02]  /*5d50*/  ATOMS.CAST.SPIN P1, [R58], R22, R23 ;  /* 0x000000163a00758d */ /* 0x000e240001820017 */
[----:B0-----:R-:W-:Y:S05]  /*5d60*/  @!P1 BRA `(.L_x_323) ;  /* 0xfffffffc00f09947 */ /* 0x001fea000383ffff */
[----:B------:R-:W-:Y:S05]  /*5d70*/  BSYNC.RECONVERGENT B6 ;  /* 0x0000000000067941 */ /* 0x000fea0003800200 */
.L_x_322:
[----:B------:R-:W-:Y:S01]  /*5d80*/  BSSY.RECONVERGENT B6, `(.L_x_324) ;  /* 0x0000005000067945 */ /* 0x000fe20003800200 */
.L_x_325:
[----:B------:R-:W0:Y:S02]  /*5d90*/  LDS R22, [R56] ;  /* 0x0000000038167984 */ /* 0x000e240000000800 */
[----:B0-----:R-:W-:-:S05]  /*5da0*/  FADD R23, R61, R22 ;  /* 0x000000163d177221 */ /* 0x001fca0000000000 */
[----:B------:R-:W0:Y:S02]  /*5db0*/  ATOMS.CAST.SPIN P1, [R56], R22, R23 ;  /* 0x000000163800758d */ /* 0x000e240001820017 */
[----:B0-----:R-:W-:Y:S05]  /*5dc0*/  @!P1 BRA `(.L_x_325) ;  /* 0xfffffffc00f09947 */ /* 0x001fea000383ffff */
[----:B------:R-:W-:Y:S05]  /*5dd0*/  BSYNC.RECONVERGENT B6 ;  /* 0x0000000000067941 */ /* 0x000fea0003800200 */
.L_x_324:
[----:B------:R-:W-:Y:S01]  /*5de0*/  BSSY.RECONVERGENT B6, `(.L_x_326) ;  /* 0x0000005000067945 */ /* 0x000fe20003800200 */
.L_x_327:
[----:B------:R-:W0:Y:S02]  /*5df0*/  LDS R22, [R40] ;  /* 0x0000000028167984 */ /* 0x000e240000000800 */
[----:B0-----:R-:W-:-:S05]  /*5e00*/  FADD R23, R63, R22 ;  /* 0x000000163f177221 */ /* 0x001fca0000000000 */
[----:B------:R-:W0:Y:S02]  /*5e10*/  ATOMS.CAST.SPIN P1, [R40], R22, R23 ;  /* 0x000000162800758d */ /* 0x000e240001820017 */
[----:B0-----:R-:W-:Y:S05]  /*5e20*/  @!P1 BRA `(.L_x_327) ;  /* 0xfffffffc00f09947 */ /* 0x001fea000383ffff */
[----:B------:R-:W-:Y:S05]  /*5e30*/  BSYNC.RECONVERGENT B6 ;  /* 0x0000000000067941 */ /* 0x000fea0003800200 */
.L_x_326:
[----:B------:R-:W-:Y:S01]  /*5e40*/  BSSY.RECONVERGENT B6, `(.L_x_328) ;  /* 0x0000005000067945 */ /* 0x000fe20003800200 */
.L_x_329:
[----:B------:R-:W0:Y:S02]  /*5e50*/  LDS R22, [R32] ;  /* 0x0000000020167984 */ /* 0x000e240000000800 */
[----:B0-----:R-:W-:-:S05]  /*5e60*/  FADD R23, R57, R22 ;  /* 0x0000001639177221 */ /* 0x001fca0000000000 */
[----:B------:R-:W0:Y:S02]  /*5e70*/  ATOMS.CAST.SPIN P1, [R32], R22, R23 ;  /* 0x000000162000758d */ /* 0x000e240001820017 */
[----:B0-----:R-:W-:Y:S05]  /*5e80*/  @!P1 BRA `(.L_x_329) ;  /* 0xfffffffc00f09947 */ /* 0x001fea000383ffff */
[----:B------:R-:W-:Y:S05]  /*5e90*/  BSYNC.RECONVERGENT B6 ;  /* 0x0000000000067941 */ /* 0x000fea0003800200 */
.L_x_328:
[----:B------:R-:W-:Y:S01]  /*5ea0*/  MOV R34, R18 ;  /* 0x0000001200227202 */ /* 0x000fe20000000f00 */
[----:B------:R-:W-:Y:S06]  /*5eb0*/  @!P0 BRA `(.L_x_309) ;  /* 0x00000000007c8947 */ /* 0x000fec0003800000 */
[----:B------:R-:W-:Y:S01]  /*5ec0*/  BSSY.RECONVERGENT B6, `(.L_x_330) ;  /* 0x0000005000067945 */ /* 0x000fe20003800200 */
.L_x_331:
[----:B------:R-:W0:Y:S02]  /*5ed0*/  LDS R22, [R60+0x4] ;  /* 0x000004003c167984 */ /* 0x000e240000000800 */
[----:B0-----:R-:W-:-:S05]  /*5ee0*/  FADD R23, R22, 1 ;  /* 0x3f80000016177421 */ /* 0x001fca0000000000 */
[----:B------:R-:W0:Y:S02]  /*5ef0*/  ATOMS.CAST.SPIN P0, [R60+0x4], R22, R23 ;  /* 0x000004163c00758d */ /* 0x000e240001800017 */
[----:B0-----:R-:W-:Y:S05]  /*5f00*/  @!P0 BRA `(.L_x_331) ;  /* 0xfffffffc00f08947 */ /* 0x001fea000383ffff */
[----:B------:R-:W-:Y:S05]  /*5f10*/  BSYNC.RECONVERGENT B6 ;  /* 0x0000000000067941 */ /* 0x000fea0003800200 */
.L_x_330:
[----:B------:R-:W-:Y:S01]  /*5f20*/  BSSY.RECONVERGENT B6, `(.L_x_332) ;  /* 0x0000005000067945 */ /* 0x000fe20003800200 */
.L_x_333:
[----:B------:R-:W0:Y:S02]  /*5f30*/  LDS R22, [R58+0x4] ;  /* 0x000004003a167984 */ /* 0x000e240000000800 */
[----:B0-----:R-:W-:-:S05]  /*5f40*/  FADD R23, R41, R22 ;  /* 0x0000001629177221 */ /* 0x001fca0000000000 */
[----:B------:R-:W0:Y:S02]  /*5f50*/  ATOMS.CAST.SPIN P0, [R58+0x4], R22, R23 ;  /* 0x000004163a00758d */ /* 0x000e240001800017 */
[----:B0-----:R-:W-:Y:S05]  /*5f60*/  @!P0 BRA `(.L_x_333) ;  /* 0xfffffffc00f08947 */ /* 0x001fea000383ffff */
[----:B------:R-:W-:Y:S05]  /*5f70*/  BSYNC.RECONVERGENT B6 ;  /* 0x0000000000067941 */ /* 0x000fea0003800200 */
.L_x_332:
[----:B------:R-:W-:Y:S01]  /*5f80*/  BSSY.RECONVERGENT B6, `(.L_x_334) ;  /* 0x0000005000067945 */ /* 0x000fe20003800200 */
.L_x_335:
[----:B------:R-:W0:Y:S02]  /*5f90*/  LDS R22, [R56+0x4] ;  /* 0x0000040038167984 */ /* 0x000e240000000800 */
[----:B0-----:R-:W-:-:S05]  /*5fa0*/  FADD R23, R61, R22 ;  /* 0x000000163d177221 */ /* 0x001fca0000000000 */
[----:B------:R-:W0:Y:S02]  /*5fb0*/  ATOMS.CAST.SPIN P0, [R56+0x4], R22, R23 ;  /* 0x000004163800758d */ /* 0x000e240001800017 */
[----:B0-----:R-:W-:Y:S05]  /*5fc0*/  @!P0 BRA `(.L_x_335) ;  /* 0xfffffffc00f08947 */ /* 0x001fea000383ffff */
[----:B------:R-:W-:Y:S05]  /*5fd0*/  BSYNC.RECONVERGENT B6 ;  /* 0x0000000000067941 */ /* 0x000fea0003800200 */
.L_x_334:
[----:B------:R-:W-:Y:S01]  /*5fe0*/  BSSY.RECONVERGENT B6, `(.L_x_336) ;  /* 0x0000005000067945 */ /* 0x000fe20003800200 */
.L_x_337:
[----:B------:R-:W0:Y:S02]  /*5ff0*/  LDS R22, [R40+0x4] ;  /* 0x0000040028167984 */ /* 0x000e240000000800 */
[----:B0-----:R-:W-:-:S05]  /*6000*/  FADD R23, R63, R22 ;  /* 0x000000163f177221 */ /* 0x001fca0000000000 */
[----:B------:R-:W0:Y:S02]  /*6010*/  ATOMS.CAST.SPIN P0, [R40+0x4], R22, R23 ;  /* 0x000004162800758d */ /* 0x000e240001800017 */
[----:B0-----:R-:W-:Y:S05]  /*6020*/  @!P0 BRA `(.L_x_337) ;  /* 0xfffffffc00f08947 */ /* 0x001fea000383ffff */
[----:B------:R-:W-:Y:S05]  /*6030*/  BSYNC.RECONVERGENT B6 ;  /* 0x0000000000067941 */ /* 0x000fea0003800200 */
.L_x_336:
[----:B------:R-:W-:Y:S01]  /*6040*/  BSSY.RECONVERGENT B6, `(.L_x_338) ;  /* 0x0000005000067945 */ /* 0x000fe20003800200 */
.L_x_339:
[----:B------:R-:W0:Y:S02]  /*6050*/  LDS R22, [R32+0x4] ;  /* 0x0000040020167984 */ /* 0x000e240000000800 */
[----:B0-----:R-:W-:-:S05]  /*6060*/  FADD R23, R57, R22 ;  /* 0x0000001639177221 */ /* 0x001fca0000000000 */
[----:B------:R-:W0:Y:S02]  /*6070*/  ATOMS.CAST.SPIN P0, [R32+0x4], R22, R23 ;  /* 0x000004162000758d */ /* 0x000e240001800017 */
[----:B0-----:R-:W-:Y:S05]  /*6080*/  @!P0 BRA `(.L_x_339) ;  /* 0xfffffffc00f08947 */ /* 0x001fea000383ffff */
[----:B------:R-:W-:Y:S05]  /*6090*/  BSYNC.RECONVERGENT B6 ;  /* 0x0000000000067941 */ /* 0x000fea0003800200 */
.L_x_338:
[----:B------:R-:W-:-:S07]  /*60a0*/  MOV R34, R19 ;  /* 0x0000001300227202 */ /* 0x000fce0000000f00 */
.L_x_309:
[----:B------:R-:W-:Y:S05]  /*60b0*/  BSYNC.RECONVERGENT B4 ;  /* 0x0000000000047941 */ /* 0x000fea0003800200 */
.L_x_308:
        /* <DEDUP_REMOVED lines=8> */
.L_x_341:
[----:B------:R-:W0:Y:S02]  /*6140*/  LDS R22, [R62+-0x4] ;  /* 0xfffffc003e167984 */ /* 0x000e240000000800 */
[----:B0-----:R-:W-:-:S05]  /*6150*/  FADD R23, R22, 1 ;  /* 0x3f80000016177421 */ /* 0x001fca0000000000 */
[----:B------:R-:W0:Y:S02]  /*6160*/  ATOMS.CAST.SPIN P0, [R62+-0x4], R22, R23 ;  /* 0xfffffc163e00758d */ /* 0x000e240001800017 */
[----:B0-----:R-:W-:Y:S05]  /*6170*/  @!P0 BRA `(.L_x_341) ;  /* 0xfffffffc00f08947 */ /* 0x001fea000383ffff */
[----:B------:R-:W-:Y:S05]  /*6180*/  BSYNC.RECONVERGENT B4 ;  /* 0x0000000000047941 */ /* 0x000fea0003800200 */
.L_x_340:
[----:B------:R-:W-:Y:S01]  /*6190*/  BSSY.RECONVERGENT B4, `(.L_x_342) ;  /* 0x0000006000047945 */ /* 0x000fe20003800200 */
[----:B------:R-:W-:-:S07]  /*61a0*/  LEA R60, R65, UR7, 0x2 ;  /* 0x00000007413c7c11 */ /* 0x000fce000f8e10ff */
.L_x_343:
[----:B------:R-:W0:Y:S02]  /*61b0*/  LDS R22, [R60+-0x4] ;  /* 0xfffffc003c167984 */ /* 0x000e240000000800 */
[----:B0-----:R-:W-:-:S05]  /*61c0*/  FADD R23, R41, R22 ;  /* 0x0000001629177221 */ /* 0x001fca0000000000 */
[----:B------:R-:W0:Y:S02]  /*61d0*/  ATOMS.CAST.SPIN P0, [R60+-0x4], R22, R23 ;  /* 0xfffffc163c00758d */ /* 0x000e240001800017 */
[----:B0-----:R-:W-:Y:S05]  /*61e0*/  @!P0 BRA `(.L_x_343) ;  /* 0xfffffffc00f08947 */ /* 0x001fea000383ffff */
[----:B------:R-:W-:Y:S05]  /*61f0*/  BSYNC.RECONVERGENT B4 ;  /* 0x0000000000047941 */ /* 0x000fea0003800200 */
.L_x_342:
[----:B------:R-:W0:Y:S01]  /*6200*/  LDC R65, c[0x0][0x3b8] ;  /* 0x0000ee00ff417b82 */ /* 0x000e220000000800 */
[----:B------:R-:W-:Y:S01]  /*6210*/  BSSY.RECONVERGENT B4, `(.L_x_344) ;  /* 0x0000006000047945 */ /* 0x000fe20003800200 */
[----:B0-----:R-:W-:-:S07]  /*6220*/  IMAD R58, R65, 0xc, R60 ;  /* 0x0000000c413a7824 */ /* 0x001fce00078e023c */
.L_x_345:
[----:B------:R-:W0:Y:S02]  /*6230*/  LDS R22, [R58+-0x4] ;  /* 0xfffffc003a167984 */ /* 0x000e240000000800 */
[----:B0-----:R-:W-:-:S05]  /*6240*/  FADD R23, R61, R22 ;  /* 0x000000163d177221 */ /* 0x001fca0000000000 */
[----:B------:R-:W0:Y:S02]  /*6250*/  ATOMS.CAST.SPIN P0, [R58+-0x4], R22, R23 ;  /* 0xfffffc163a00758d */ /* 0x000e240001800017 */
[----:B0-----:R-:W-:Y:S05]  /*6260*/  @!P0 BRA `(.L_x_345) ;  /* 0xfffffffc00f08947 */ /* 0x001fea000383ffff */
[----:B------:R-:W-:Y:S05]  /*6270*/  BSYNC.RECONVERGENT B4 ;  /* 0x0000000000047941 */ /* 0x000fea0003800200 */
.L_x_344:
[----:B------:R-:W-:Y:S01]  /*6280*/  BSSY.RECONVERGENT B4, `(.L_x_346) ;  /* 0x0000006000047945 */ /* 0x000fe20003800200 */
[----:B------:R-:W-:-:S07]  /*6290*/  LEA R56, R65, R60, 0x3 ;  /* 0x0000003c41387211 */ /* 0x000fce00078e18ff */
.L_x_347:
[----:B------:R-:W0:Y:S02]  /*62a0*/  LDS R22, [R56+-0x4] ;  /* 0xfffffc0038167984 */ /* 0x000e240000000800 */
[----:B0-----:R-:W-:-:S05]  /*62b0*/  FADD R23, R63, R22 ;  /* 0x000000163f177221 */ /* 0x001fca0000000000 */
[----:B------:R-:W0:Y:S02]  /*62c0*/  ATOMS.CAST.SPIN P0, [R56+-0x4], R22, R23 ;  /* 0xfffffc163800758d */ /* 0x000e240001800017 */
[----:B0-----:R-:W-:Y:S05]  /*62d0*/  @!P0 BRA `(.L_x_347) ;  /* 0xfffffffc00f08947 */ /* 0x001fea000383ffff */
[----:B------:R-:W-:Y:S05]  /*62e0*/  BSYNC.RECONVERGENT B4 ;  /* 0x0000000000047941 */ /* 0x000fea0003800200 */
.L_x_346:
[----:B------:R-:W-:Y:S01]  /*62f0*/  BSSY.RECONVERGENT B4, `(.L_x_348) ;  /* 0x0000006000047945 */ /* 0x000fe20003800200 */
[----:B------:R-:W-:-:S07]  /*6300*/  LEA R40, R65, R62, 0x3 ;  /* 0x0000003e41287211 */ /* 0x000fce00078e18ff */
.L_x_349:
[----:B------:R-:W0:Y:S02]  /*6310*/  LDS R22, [R40+-0x4] ;  /* 0xfffffc0028167984 */ /* 0x000e240000000800 */
[----:B0-----:R-:W-:-:S05]  /*6320*/  FADD R23, R57, R22 ;  /* 0x0000001639177221 */ /* 0x001fca0000000000 */
[----:B------:R-:W0:Y:S02]  /*6330*/  ATOMS.CAST.SPIN P0, [R40+-0x4], R22, R23 ;  /* 0xfffffc162800758d */ /* 0x000e240001800017 */
[----:B0-----:R-:W-:Y:S05]  /*6340*/  @!P0 BRA `(.L_x_349) ;  /* 0xfffffffc00f08947 */ /* 0x001fea000383ffff */
[----:B------:R-:W-:Y:S05]  /*6350*/  BSYNC.RECONVERGENT B4 ;  /* 0x0000000000047941 */ /* 0x000fea0003800200 */
.L_x_348:
[----:B------:R-:W-:Y:S01]  /*6360*/  BSSY.RECONVERGENT B4, `(.L_x_350) ;  /* 0x0000005000047945 */ /* 0x000fe20003800200 */
.L_x_351:
[----:B------:R-:W0:Y:S02]  /*6370*/  LDS R22, [R62] ;  /* 0x000000003e167984 */ /* 0x000e240000000800 */
[----:B0-----:R-:W-:-:S05]  /*6380*/  FADD R23, R22, 1 ;  /* 0x3f80000016177421 */ /* 0x001fca0000000000 */
[----:B------:R-:W0:Y:S02]  /*6390*/  ATOMS.CAST.SPIN P0, [R62], R22, R23 ;  /* 0x000000163e00758d */ /* 0x000e240001800017 */
[----:B0-----:R-:W-:Y:S05]  /*63a0*/  @!P0 BRA `(.L_x_351) ;  /* 0xfffffffc00f08947 */ /* 0x001fea000383ffff */
[----:B------:R-:W-:Y:S05]  /*63b0*/  BSYNC.RECONVERGENT B4 ;  /* 0x0000000000047941 */ /* 0x000fea0003800200 */
.L_x_350:
[----:B------:R-:W-:Y:S01]  /*63c0*/  BSSY.RECONVERGENT B4, `(.L_x_352) ;  /* 0x0000005000047945 */ /* 0x000fe20003800200 */
.L_x_353:
[----:B------:R-:W0:Y:S02]  /*63d0*/  LDS R22, [R60] ;  /* 0x000000003c167984 */ /* 0x000e240000000800 */
[----:B0-----:R-:W-:-:S05]  /*63e0*/  FADD R23, R41, R22 ;  /* 0x0000001629177221 */ /* 0x001fca0000000000 */
[----:B------:R-:W0:Y:S02]  /*63f0*/  ATOMS.CAST.SPIN P0, [R60], R22, R23 ;  /* 0x000000163c00758d */ /* 0x000e240001800017 */
[----:B0-----:R-:W-:Y:S05]  /*6400*/  @!P0 BRA `(.L_x_353) ;  /* 0xfffffffc00f08947 */ /* 0x001fea000383ffff */
[----:B------:R-:W-:Y:S05]  /*6410*/  BSYNC.RECONVERGENT B4 ;  /* 0x0000000000047941 */ /* 0x000fea0003800200 */
.L_x_352:
[----:B------:R-:W-:Y:S01]  /*6420*/  BSSY.RECONVERGENT B4, `(.L_x_354) ;  /* 0x0000005000047945 */ /* 0x000fe20003800200 */
.L_x_355:
[----:B------:R-:W0:Y:S02]  /*6430*/  LDS R22, [R58] ;  /* 0x000000003a167984 */ /* 0x000e240000000800 */
[----:B0-----:R-:W-:-:S05]  /*6440*/  FADD R23, R61, R22 ;  /* 0x000000163d177221 */ /* 0x001fca0000000000 */
[----:B------:R-:W0:Y:S02]  /*6450*/  ATOMS.CAST.SPIN P0, [R58], R22, R23 ;  /* 0x000000163a00758d */ /* 0x000e240001800017 */
[----:B0-----:R-:W-:Y:S05]  /*6460*/  @!P0 BRA `(.L_x_355) ;  /* 0xfffffffc00f08947 */ /* 0x001fea000383ffff */
[----:B------:R-:W-:Y:S05]  /*6470*/  BSYNC.RECONVERGENT B4 ;  /* 0x0000000000047941 */ /* 0x000fea0003800200 */
.L_x_354:
[----:B------:R-:W-:Y:S01]  /*6480*/  BSSY.RECONVERGENT B4, `(.L_x_356) ;  /* 0x0000005000047945 */ /* 0x000fe20003800200 */
.L_x_357:
[----:B------:R-:W0:Y:S02]  /*6490*/  LDS R22, [R56] ;  /* 0x0000000038167984 */ /* 0x000e240000000800 */
[----:B0-----:R-:W-:-:S05]  /*64a0*/  FADD R23, R63, R22 ;  /* 0x000000163f177221 */ /* 0x001fca0000000000 */
[----:B------:R-:W0:Y:S02]  /*64b0*/  ATOMS.CAST.SPIN P0, [R56], R22, R23 ;  /* 0x000000163800758d */ /* 0x000e240001800017 */
[----:B0-----:R-:W-:Y:S05]  /*64c0*/  @!P0 BRA `(.L_x_357) ;  /* 0xfffffffc00f08947 */ /* 0x001fea000383ffff */
[----:B------:R-:W-:Y:S05]  /*64d0*/  BSYNC.RECONVERGENT B4 ;  /* 0x0000000000047941 */ /* 0x000fea0003800200 */
.L_x_356:
[----:B------:R-:W-:Y:S01]  /*64e0*/  BSSY.RECONVERGENT B4, `(.L_x_358) ;  /* 0x0000005000047945 */ /* 0x000fe20003800200 */
.L_x_359:
[----:B------:R-:W0:Y:S02]  /*64f0*/  LDS R22, [R40] ;  /* 0x0000000028167984 */ /* 0x000e240000000800 */
[----:B0-----:R-:W-:-:S05]  /*6500*/  FADD R23, R57, R22 ;  /* 0x0000001639177221 */ /* 0x001fca0000000000 */
[----:B------:R-:W0:Y:S02]  /*6510*/  ATOMS.CAST.SPIN P0, [R40], R22, R23 ;  /* 0x000000162800758d */ /* 0x000e240001800017 */
[----:B0-----:R-:W-:Y:S05]  /*6520*/  @!P0 BRA `(.L_x_359) ;  /* 0xfffffffc00f08947 */ /* 0x001fea000383ffff */
[----:B------:R-:W-:Y:S05]  /*6530*/  BSYNC.RECONVERGENT B4 ;  /* 0x0000000000047941 */ /* 0x000fea0003800200 */
.L_x_358:
[----:B------:R-:W-:Y:S01]  /*6540*/  BSSY.RECONVERGENT B4, `(.L_x_360) ;  /* 0x0000005000047945 */ /* 0x000fe20003800200 */
.L_x_361:
[----:B------:R-:W0:Y:S02]  /*6550*/  LDS R22, [R62+0x4] ;  /* 0x000004003e167984 */ /* 0x000e240000000800 */
[----:B0-----:R-:W-:-:S05]  /*6560*/  FADD R23, R22, 1 ;  /* 0x3f80000016177421 */ /* 0x001fca0000000000 */
[----:B------:R-:W0:Y:S02]  /*6570*/  ATOMS.CAST.SPIN P0, [R62+0x4], R22, R23 ;  /* 0x000004163e00758d */ /* 0x000e240001800017 */
[----:B0-----:R-:W-:Y:S05]  /*6580*/  @!P0 BRA `(.L_x_361) ;  /* 0xfffffffc00f08947 */ /* 0x001fea000383ffff */
[----:B------:R-:W-:Y:S05]  /*6590*/  BSYNC.RECONVERGENT B4 ;  /* 0x0000000000047941 */ /* 0x000fea0003800200 */
.L_x_360:
[----:B------:R-:W-:Y:S01]  /*65a0*/  BSSY.RECONVERGENT B4, `(.L_x_362) ;  /* 0x0000005000047945 */ /* 0x000fe20003800200 */
.L_x_363:
[----:B------:R-:W0:Y:S02]  /*65b0*/  LDS R22, [R60+0x4] ;  /* 0x000004003c167984 */ /* 0x000e240000000800 */
[----:B0-----:R-:W-:-:S05]  /*65c0*/  FADD R23, R41, R22 ;  /* 0x0000001629177221 */ /* 0x001fca0000000000 */
[----:B------:R-:W0:Y:S02]  /*65d0*/  ATOMS.CAST.SPIN P0, [R60+0x4], R22, R23 ;  /* 0x000004163c00758d */ /* 0x000e240001800017 */
[----:B0-----:R-:W-:Y:S05]  /*65e0*/  @!P0 BRA `(.L_x_363) ;  /* 0xfffffffc00f08947 */ /* 0x001fea000383ffff */
[----:B------:R-:W-:Y:S05]  /*65f0*/  BSYNC.RECONVERGENT B4 ;  /* 0x0000000000047941 */ /* 0x000fea0003800200 */
.L_x_362:
[----:B------:R-:W-:Y:S01]  /*6600*/  BSSY.RECONVERGENT B4, `(.L_x_364) ;  /* 0x0000005000047945 */ /* 0x000fe20003800200 */
.L_x_365:
[----:B------:R-:W0:Y:S02]  /*6610*/  LDS R22, [R58+0x4] ;  /* 0x000004003a167984 */ /* 0x000e240000000800 */
[----:B0-----:R-:W-:-:S05]  /*6620*/  FADD R23, R61, R22 ;  /* 0x000000163d177221 */ /* 0x001fca0000000000 */
[----:B------:R-:W0:Y:S02]  /*6630*/  ATOMS.CAST.SPIN P0, [R58+0x4], R22, R23 ;  /* 0x000004163a00758d */ /* 0x000e240001800017 */
[----:B0-----:R-:W-:Y:S05]  /*6640*/  @!P0 BRA `(.L_x_365) ;  /* 0xfffffffc00f08947 */ /* 0x001fea000383ffff */
[----:B------:R-:W-:Y:S05]  /*6650*/  BSYNC.RECONVERGENT B4 ;  /* 0x0000000000047941 */ /* 0x000fea0003800200 */
.L_x_364:
[----:B------:R-:W-:Y:S01]  /*6660*/  BSSY.RECONVERGENT B4, `(.L_x_366) ;  /* 0x0000005000047945 */ /* 0x000fe20003800200 */
.L_x_367:
[----:B------:R-:W0:Y:S02]  /*6670*/  LDS R22, [R56+0x4] ;  /* 0x0000040038167984 */ /* 0x000e240000000800 */
[----:B0-----:R-:W-:-:S05]  /*6680*/  FADD R23, R63, R22 ;  /* 0x000000163f177221 */ /* 0x001fca0000000000 */
[----:B------:R-:W0:Y:S02]  /*6690*/  ATOMS.CAST.SPIN P0, [R56+0x4], R22, R23 ;  /* 0x000004163800758d */ /* 0x000e240001800017 */
[----:B0-----:R-:W-:Y:S05]  /*66a0*/  @!P0 BRA `(.L_x_367) ;  /* 0xfffffffc00f08947 */ /* 0x001fea000383ffff */
[----:B------:R-:W-:Y:S05]  /*66b0*/  BSYNC.RECONVERGENT B4 ;  /* 0x0000000000047941 */ /* 0x000fea0003800200 */
.L_x_366:
[----:B------:R-:W-:Y:S01]  /*66c0*/  BSSY.RECONVERGENT B4, `(.L_x_368) ;  /* 0x0000005000047945 */ /* 0x000fe20003800200 */
.L_x_369:
[----:B------:R-:W0:Y:S02]  /*66d0*/  LDS R22, [R40+0x4] ;  /* 0x0000040028167984 */ /* 0x000e240000000800 */
[----:B0-----:R-:W-:-:S05]  /*66e0*/  FADD R23, R57, R22 ;  /* 0x0000001639177221 */ /* 0x001fca0000000000 */
[----:B------:R-:W0:Y:S02]  /*66f0*/  ATOMS.CAST.SPIN P0, [R40+0x4], R22, R23 ;  /* 0x000004162800758d */ /* 0x000e240001800017 */
[----:B0-----:R-:W-:Y:S05]  /*6700*/  @!P0 BRA `(.L_x_369) ;  /* 0xfffffffc00f08947 */ /* 0x001fea000383ffff */
[----:B------:R-:W-:Y:S05]  /*6710*/  BSYNC.RECONVERGENT B4 ;  /* 0x0000000000047941 */ /* 0x000fea0003800200 */
.L_x_368:
[----:B------:R-:W-:Y:S01]  /*6720*/  BSSY.RECONVERGENT B4, `(.L_x_370) ;  /* 0x0000005000047945 */ /* 0x000fe20003800200 */
.L_x_371:
[----:B------:R-:W0:Y:S02]  /*6730*/  LDS R22, [R62+0x8] ;  /* 0x000008003e167984 */ /* 0x000e240000000800 */
[----:B0-----:R-:W-:-:S05]  /*6740*/  FADD R23, R22, 1 ;  /* 0x3f80000016177421 */ /* 0x001fca0000000000 */
[----:B------:R-:W0:Y:S02]  /*6750*/  ATOMS.CAST.SPIN P0, [R62+0x8], R22, R23 ;  /* 0x000008163e00758d */ /* 0x000e240001800017 */
[----:B0-----:R-:W-:Y:S05]  /*6760*/  @!P0 BRA `(.L_x_371) ;  /* 0xfffffffc00f08947 */ /* 0x001fea000383ffff */
[----:B------:R-:W-:Y:S05]  /*6770*/  BSYNC.RECONVERGENT B4 ;  /* 0x0000000000047941 */ /* 0x000fea0003800200 */
.L_x_370:
[----:B------:R-:W-:Y:S01]  /*6780*/  BSSY.RECONVERGENT B4, `(.L_x_372) ;  /* 0x0000005000047945 */ /* 0x000fe20003800200 */
.L_x_373:
[----:B------:R-:W0:Y:S02]  /*6790*/  LDS R22, [R60+0x8] ;  /* 0x000008003c167984 */ /* 0x000e240000000800 */
[----:B0-----:R-:W-:-:S05]  /*67a0*/  FADD R23, R41, R22 ;  /* 0x0000001629177221 */ /* 0x001fca0000000000 */
[----:B------:R-:W0:Y:S02]  /*67b0*/  ATOMS.CAST.SPIN P0, [R60+0x8], R22, R23 ;  /* 0x000008163c00758d */ /* 0x000e240001800017 */
[----:B0-----:R-:W-:Y:S05]  /*67c0*/  @!P0 BRA `(.L_x_373) ;  /* 0xfffffffc00f08947 */ /* 0x001fea000383ffff */
[----:B------:R-:W-:Y:S05]  /*67d0*/  BSYNC.RECONVERGENT B4 ;  /* 0x0000000000047941 */ /* 0x000fea0003800200 */
.L_x_372:
[----:B------:R-:W-:Y:S01]  /*67e0*/  BSSY.RECONVERGENT B4, `(.L_x_374) ;  /* 0x0000005000047945 */ /* 0x000fe20003800200 */
.L_x_375:
[----:B------:R-:W0:Y:S02]  /*67f0*/  LDS R22, [R58+0x8] ;  /* 0x000008003a167984 */ /* 0x000e240000000800 */
[----:B0-----:R-:W-:-:S05]  /*6800*/  FADD R23, R61, R22 ;  /* 0x000000163d177221 */ /* 0x001fca0000000000 */
[----:B------:R-:W0:Y:S02]  /*6810*/  ATOMS.CAST.SPIN P0, [R58+0x8], R22, R23 ;  /* 0x000008163a00758d */ /* 0x000e240001800017 */
[----:B0-----:R-:W-:Y:S05]  /*6820*/  @!P0 BRA `(.L_x_375) ;  /* 0xfffffffc00f08947 */ /* 0x001fea000383ffff */
[----:B------:R-:W-:Y:S05]  /*6830*/  BSYNC.RECONVERGENT B4 ;  /* 0x0000000000047941 */ /* 0x000fea0003800200 */
.L_x_374:
[----:B------:R-:W-:Y:S01]  /*6840*/  BSSY.RECONVERGENT B4, `(.L_x_376) ;  /* 0x0000005000047945 */ /* 0x000fe20003800200 */
.L_x_377:
[----:B------:R-:W0:Y:S02]  /*6850*/  LDS R22, [R56+0x8] ;  /* 0x0000080038167984 */ /* 0x000e240000000800 */
[----:B0-----:R-:W-:-:S05]  /*6860*/  FADD R23, R63, R22 ;  /* 0x000000163f177221 */ /* 0x001fca0000000000 */
[----:B------:R-:W0:Y:S02]  /*6870*/  ATOMS.CAST.SPIN P0, [R56+0x8], R22, R23 ;  /* 0x000008163800758d */ /* 0x000e240001800017 */
[----:B0-----:R-:W-:Y:S05]  /*6880*/  @!P0 BRA `(.L_x_377) ;  /* 0xfffffffc00f08947 */ /* 0x001fea000383ffff */
[----:B------:R-:W-:Y:S05]  /*6890*/  BSYNC.RECONVERGENT B4 ;  /* 0x0000000000047941 */ /* 0x000fea0003800200 */
.L_x_376:
[----:B------:R-:W-:Y:S01]  /*68a0*/  BSSY.RECONVERGENT B4, `(.L_x_378) ;  /* 0x0000005000047945 */ /* 0x000fe20003800200 */
.L_x_379:
[----:B------:R-:W0:Y:S02]  /*68b0*/  LDS R22, [R40+0x8] ;  /* 0x0000080028167984 */ /* 0x000e240000000800 */
[----:B0-----:R-:W-:-:S05]  /*68c0*/  FADD R23, R57, R22 ;  /* 0x0000001639177221 */ /* 0x001fca0000000000 */
[----:B------:R-:W0:Y:S02]  /*68d0*/  ATOMS.CAST.SPIN P0, [R40+0x8], R22, R23 ;  /* 0x000008162800758d */ /* 0x000e240001800017 */
[----:B0-----:R-:W-:Y:S05]  /*68e0*/  @!P0 BRA `(.L_x_379) ;  /* 0xfffffffc00f08947 */ /* 0x001fea000383ffff */
[----:B------:R-:W-:Y:S05]  /*68f0*/  BSYNC.RECONVERGENT B4 ;  /* 0x0000000000047941 */ /* 0x000fea0003800200 */
.L_x_378:
[----:B------:R-:W-:-:S04]  /*6900*/  IADD3 R34, PT, PT, R34, 0x4, RZ ;  /* 0x0000000422227810 */ /* 0x000fc80007ffe0ff */
[----:B------:R-:W-:-:S13]  /*6910*/  ISETP.NE.AND P0, PT, R34, R12, PT ;  /* 0x0000000c2200720c */ /* 0x000fda0003f05270 */
[----:B------:R-:W-:Y:S05]  /*6920*/  @!P0 BRA `(.L_x_307) ;  /* 0x00000008000c8947 */ /* 0x000fea0003800000 */
.L_x_420:
[----:B------:R-:W-:Y:S01]  /*6930*/  IADD3 R65, PT, PT, R59, R34, RZ ;  /* 0x000000223b417210 */ /* 0x000fe20007ffe0ff */
[----:B------:R-:W-:Y:S05]  /*6940*/  YIELD ;  /* 0x0000000000007946 */ /* 0x000fea0003800000 */
[----:B------:R-:W-:Y:S01]  /*6950*/  BSSY.RECONVERGENT B4, `(.L_x_380) ;  /* 0x0000006000047945 */ /* 0x000fe20003800200 */
[----:B------:R-:W-:-:S07]  /*6960*/  LEA R62, R65, R32, 0x2 ;  /* 0x00000020413e7211 */ /* 0x000fce00078e10ff */
.L_x_381:
[----:B------:R-:W0:Y:S02]  /*6970*/  LDS R22, [R62+-0x4] ;  /* 0xfffffc003e167984 */ /* 0x000e240000000800 */
[----:B0-----:R-:W-:-:S05]  /*6980*/  FADD R23, R22, 1 ;  /* 0x3f80000016177421 */ /* 0x001fca0000000000 */
[----:B------:R-:W0:Y:S02]  /*6990*/  ATOMS.CAST.SPIN P0, [R62+-0x4], R22, R23 ;  /* 0xfffffc163e00758d */ /* 0x000e240001800017 */
[----:B0-----:R-:W-:Y:S05]  /*69a0*/  @!P0 BRA `(.L_x_381) ;  /* 0xfffffffc00f08947 */ /* 0x001fea000383ffff */
[----:B------:R-:W-:Y:S05]  /*69b0*/  BSYNC.RECONVERGENT B4 ;  /* 0x0000000000047941 */ /* 0x000fea0003800200 */
.L_x_380:
[----:B------:R-:W-:Y:S01]  /*69c0*/  BSSY.RECONVERGENT B4, `(.L_x_382) ;  /* 0x0000006000047945 */ /* 0x000fe20003800200 */
[----:B------:R-:W-:-:S07]  /*69d0*/  LEA R60, R65, UR7, 0x2 ;  /* 0x00000007413c7c11 */ /* 0x000fce000f8e10ff */
.L_x_383:
[----:B------:R-:W0:Y:S02]  /*69e0*/  LDS R22, [R60+-0x4] ;  /* 0xfffffc003c167984 */ /* 0x000e240000000800 */
[----:B0-----:R-:W-:-:S05]  /*69f0*/  FADD R23, R41, R22 ;  /* 0x0000001629177221 */ /* 0x001fca0000000000 */
[----:B------:R-:W0:Y:S02]  /*6a00*/  ATOMS.CAST.SPIN P0, [R60+-0x4], R22, R23 ;  /* 0xfffffc163c00758d */ /* 0x000e240001800017 */
[----:B0-----:R-:W-:Y:S05]  /*6a10*/  @!P0 BRA `(.L_x_383) ;  /* 0xfffffffc00f08947 */ /* 0x001fea000383ffff */
[----:B------:R-:W-:Y:S05]  /*6a20*/  BSYNC.RECONVERGENT B4 ;  /* 0x0000000000047941 */ /* 0x000fea0003800200 */
.L_x_382:
[----:B------:R-:W0:Y:S01]  /*6a30*/  LDC R65, c[0x0][0x3b8] ;  /* 0x0000ee00ff417b82 */ /* 0x000e220000000800 */
[----:B------:R-:W-:Y:S01]  /*6a40*/  BSSY.RECONVERGENT B4, `(.L_x_384) ;  /* 0x0000006000047945 */ /* 0x000fe20003800200 */
[----:B0-----:R-:W-:-:S07]  /*6a50*/  IMAD R58, R65, 0xc, R60 ;  /* 0x0000000c413a7824 */ /* 0x001fce00078e023c */
.L_x_385:
[----:B------:R-:W0:Y:S02]  /*6a60*/  LDS R22, [R58+-0x4] ;  /* 0xfffffc003a167984 */ /* 0x000e240000000800 */
[----:B0-----:R-:W-:-:S05]  /*6a70*/  FADD R23, R61, R22 ;  /* 0x000000163d177221 */ /* 0x001fca0000000000 */
[----:B------:R-:W0:Y:S02]  /*6a80*/  ATOMS.CAST.SPIN P0, [R58+-0x4], R22, R23 ;  /* 0xfffffc163a00758d */ /* 0x000e240001800017 */
[----:B0-----:R-:W-:Y:S05]  /*6a90*/  @!P0 BRA `(.L_x_385) ;  /* 0xfffffffc00f08947 */ /* 0x001fea000383ffff */
[----:B------:R-:W-:Y:S05]  /*6aa0*/  BSYNC.RECONVERGENT B4 ;  /* 0x0000000000047941 */ /* 0x000fea0003800200 */
.L_x_384:
[----:B------:R-:W-:Y:S01]  /*6ab0*/  BSSY.RECONVERGENT B4, `(.L_x_386) ;  /* 0x0000006000047945 */ /* 0x000fe20003800200 */
[----:B------:R-:W-:-:S07]  /*6ac0*/  LEA R56, R65, R60, 0x3 ;  /* 0x0000003c41387211 */ /* 0x000fce00078e18ff */
.L_x_387:
[----:B------:R-:W0:Y:S02]  /*6ad0*/  LDS R22, [R56+-0x4] ;  /* 0xfffffc0038167984 */ /* 0x000e240000000800 */
[----:B0-----:R-:W-:-:S05]  /*6ae0*/  FADD R23, R63, R22 ;  /* 0x000000163f177221 */ /* 0x001fca0000000000 */
[----:B------:R-:W0:Y:S02]  /*6af0*/  ATOMS.CAST.SPIN P0, [R56+-0x4], R22, R23 ;  /* 0xfffffc163800758d */ /* 0x000e240001800017 */
[----:B0-----:R-:W-:Y:S05]  /*6b00*/  @!P0 BRA `(.L_x_387) ;  /* 0xfffffffc00f08947 */ /* 0x001fea000383ffff */
[----:B------:R-:W-:Y:S05]  /*6b10*/  BSYNC.RECONVERGENT B4 ;  /* 0x0000000000047941 */ /* 0x000fea0003800200 */
.L_x_386:
[----:B------:R-:W-:Y:S01]  /*6b20*/  BSSY.RECONVERGENT B4, `(.L_x_388) ;  /* 0x0000006000047945 */ /* 0x000fe20003800200 */
[----:B------:R-:W-:-:S07]  /*6b30*/  LEA R40, R65, R62, 0x3 ;  /* 0x0000003e41287211 */ /* 0x000fce00078e18ff */
.L_x_389:
[----:B------:R-:W0:Y:S02]  /*6b40*/  LDS R22, [R40+-0x4] ;  /* 0xfffffc0028167984 */ /* 0x000e240000000800 */
[----:B0-----:R-:W-:-:S05]  /*6b50*/  FADD R23, R57, R22 ;  /* 0x0000001639177221 */ /* 0x001fca0000000000 */
[----:B------:R-:W0:Y:S02]  /*6b60*/  ATOMS.CAST.SPIN P0, [R40+-0x4], R22, R23 ;  /* 0xfffffc162800758d */ /* 0x000e240001800017 */
[----:B0-----:R-:W-:Y:S05]  /*6b70*/  @!P0 BRA `(.L_x_389) ;  /* 0xfffffffc00f08947 */ /* 0x001fea000383ffff */
[----:B------:R-:W-:Y:S05]  /*6b80*/  BSYNC.RECONVERGENT B4 ;  /* 0x0000000000047941 */ /* 0x000fea0003800200 */
.L_x_388:
[----:B------:R-:W-:Y:S01]  /*6b90*/  BSSY.RECONVERGENT B4, `(.L_x_390) ;  /* 0x0000005000047945 */ /* 0x000fe20003800200 */
.L_x_391:
[----:B------:R-:W0:Y:S02]  /*6ba0*/  LDS R22, [R62] ;  /* 0x000000003e167984 */ /* 0x000e240000000800 */
[----:B0-----:R-:W-:-:S05]  /*6bb0*/  FADD R23, R22, 1 ;  /* 0x3f80000016177421 */ /* 0x001fca0000000000 */
[----:B------:R-:W0:Y:S02]  /*6bc0*/  ATOMS.CAST.SPIN P0, [R62], R22, R23 ;  /* 0x000000163e00758d */ /* 0x000e240001800017 */
[----:B0-----:R-:W-:Y:S05]  /*6bd0*/  @!P0 BRA `(.L_x_391) ;  /* 0xfffffffc00f08947 */ /* 0x001fea000383ffff */
[----:B------:R-:W-:Y:S05]  /*6be0*/  BSYNC.RECONVERGENT B4 ;  /* 0x0000000000047941 */ /* 0x000fea0003800200 */
.L_x_390:
[----:B------:R-:W-:Y:S01]  /*6bf0*/  BSSY.RECONVERGENT B4, `(.L_x_392) ;  /* 0x0000005000047945 */ /* 0x000fe20003800200 */
.L_x_393:
[----:B------:R-:W0:Y:S02]  /*6c00*/  LDS R22, [R60] ;  /* 0x000000003c167984 */ /* 0x000e240000000800 */
[----:B0-----:R-:W-:-:S05]  /*6c10*/  FADD R23, R41, R22 ;  /* 0x0000001629177221 */ /* 0x001fca0000000000 */
[----:B------:R-:W0:Y:S02]  /*6c20*/  ATOMS.CAST.SPIN P0, [R60], R22, R23 ;  /* 0x000000163c00758d */ /* 0x000e240001800017 */
[----:B0-----:R-:W-:Y:S05]  /*6c30*/  @!P0 BRA `(.L_x_393) ;  /* 0xfffffffc00f08947 */ /* 0x001fea000383ffff */
[----:B------:R-:W-:Y:S05]  /*6c40*/  BSYNC.RECONVERGENT B4 ;  /* 0x0000000000047941 */ /* 0x000fea0003800200 */
.L_x_392:
[----:B------:R-:W-:Y:S01]  /*6c50*/  BSSY.RECONVERGENT B4, `(.L_x_394) ;  /* 0x0000005000047945 */ /* 0x000fe20003800200 */
.L_x_395:
[----:B------:R-:W0:Y:S02]  /*6c60*/  LDS R22, [R58] ;  /* 0x000000003a167984 */ /* 0x000e240000000800 */
[----:B0-----:R-:W-:-:S05]  /*6c70*/  FADD R23, R61, R22 ;  /* 0x000000163d177221 */ /* 0x001fca0000000000 */
[----:B------:R-:W0:Y:S02]  /*6c80*/  ATOMS.CAST.SPIN P0, [R58], R22, R23 ;  /* 0x000000163a00758d */ /* 0x000e240001800017 */
[----:B0-----:R-:W-:Y:S05]  /*6c90*/  @!P0 BRA `(.L_x_395) ;  /* 0xfffffffc00f08947 */ /* 0x001fea000383ffff */
[----:B------:R-:W-:Y:S05]  /*6ca0*/  BSYNC.RECONVERGENT B4 ;  /* 0x0000000000047941 */ /* 0x000fea0003800200 */
.L_x_394:
[----:B------:R-:W-:Y:S01]  /*6cb0*/  BSSY.RECONVERGENT B4, `(.L_x_396) ;  /* 0x0000005000047945 */ /* 0x000fe20003800200 */
.L_x_397:
[----:B------:R-:W0:Y:S02]  /*6cc0*/  LDS R22, [R56] ;  /* 0x0000000038167984 */ /* 0x000e240000000800 */
[----:B0-----:R-:W-:-:S05]  /*6cd0*/  FADD R23, R63, R22 ;  /* 0x000000163f177221 */ /* 0x001fca0000000000 */
[----:B------:R-:W0:Y:S02]  /*6ce0*/  ATOMS.CAST.SPIN P0, [R56], R22, R23 ;  /* 0x000000163800758d */ /* 0x000e240001800017 */
[----:B0-----:R-:W-:Y:S05]  /*6cf0*/  @!P0 BRA `(.L_x_397) ;  /* 0xfffffffc00f08947 */ /* 0x001fea000383ffff */
[----:B------:R-:W-:Y:S05]  /*6d00*/  BSYNC.RECONVERGENT B4 ;  /* 0x0000000000047941 */ /* 0x000fea0003800200 */
.L_x_396:
[----:B------:R-:W-:Y:S01]  /*6d10*/  BSSY.RECONVERGENT B4, `(.L_x_398) ;  /* 0x0000005000047945 */ /* 0x000fe20003800200 */
.L_x_399:
[----:B------:R-:W0:Y:S02]  /*6d20*/  LDS R22, [R40] ;  /* 0x0000000028167984 */ /* 0x000e240000000800 */
[----:B0-----:R-:W-:-:S05]  /*6d30*/  FADD R23, R57, R22 ;  /* 0x0000001639177221 */ /* 0x001fca0000000000 */
[----:B------:R-:W0:Y:S02]  /*6d40*/  ATOMS.CAST.SPIN P0, [R40], R22, R23 ;  /* 0x000000162800758d */ /* 0x000e240001800017 */
[----:B0-----:R-:W-:Y:S05]  /*6d50*/  @!P0 BRA `(.L_x_399) ;  /* 0xfffffffc00f08947 */ /* 0x001fea000383ffff */
[----:B------:R-:W-:Y:S05]  /*6d60*/  BSYNC.RECONVERGENT B4 ;  /* 0x0000000000047941 */ /* 0x000fea0003800200 */
.L_x_398:
[----:B------:R-:W-:Y:S01]  /*6d70*/  BSSY.RECONVERGENT B4, `(.L_x_400) ;  /* 0x0000005000047945 */ /* 0x000fe20003800200 */
.L_x_401:
[----:B------:R-:W0:Y:S02]  /*6d80*/  LDS R22, [R62+0x4] ;  /* 0x000004003e167984 */ /* 0x000e240000000800 */
[----:B0-----:R-:W-:-:S05]  /*6d90*/  FADD R23, R22, 1 ;  /* 0x3f80000016177421 */ /* 0x001fca0000000000 */
[----:B------:R-:W0:Y:S02]  /*6da0*/  ATOMS.CAST.SPIN P0, [R62+0x4], R22, R23 ;  /* 0x000004163e00758d */ /* 0x000e240001800017 */
[----:B0-----:R-:W-:Y:S05]  /*6db0*/  @!P0 BRA `(.L_x_401) ;  /* 0xfffffffc00f08947 */ /* 0x001fea000383ffff */
[----:B------:R-:W-:Y:S05]  /*6dc0*/  BSYNC.RECONVERGENT B4 ;  /* 0x0000000000047941 */ /* 0x000fea0003800200 */
.L_x_400:
[----:B------:R-:W-:Y:S01]  /*6dd0*/  BSSY.RECONVERGENT B4, `(.L_x_402) ;  /* 0x0000005000047945 */ /* 0x000fe20003800200 */
.L_x_403:
[----:B------:R-:W0:Y:S02]  /*6de0*/  LDS R22, [R60+0x4] ;  /* 0x000004003c167984 */ /* 0x000e240000000800 */
[----:B0-----:R-:W-:-:S05]  /*6df0*/  FADD R23, R41, R22 ;  /* 0x0000001629177221 */ /* 0x001fca0000000000 */
[----:B------:R-:W0:Y:S02]  /*6e00*/  ATOMS.CAST.SPIN P0, [R60+0x4], R22, R23 ;  /* 0x000004163c00758d */ /* 0x000e240001800017 */
[----:B0-----:R-:W-:Y:S05]  /*6e10*/  @!P0 BRA `(.L_x_403) ;  /* 0xfffffffc00f08947 */ /* 0x001fea000383ffff */
[----:B------:R-:W-:Y:S05]  /*6e20*/  BSYNC.RECONVERGENT B4 ;  /* 0x0000000000047941 */ /* 0x000fea0003800200 */
.L_x_402:
[----:B------:R-:W-:Y:S01]  /*6e30*/  BSSY.RECONVERGENT B4, `(.L_x_404) ;  /* 0x0000005000047945 */ /* 0x000fe20003800200 */
.L_x_405:
[----:B------:R-:W0:Y:S02]  /*6e40*/  LDS R22, [R58+0x4] ;  /* 0x000004003a167984 */ /* 0x000e240000000800 */
[----:B0-----:R-:W-:-:S05]  /*6e50*/  FADD R23, R61, R22 ;  /* 0x000000163d177221 */ /* 0x001fca0000000000 */
[----:B------:R-:W0:Y:S02]  /*6e60*/  ATOMS.CAST.SPIN P0, [R58+0x4], R22, R23 ;  /* 0x000004163a00758d */ /* 0x000e240001800017 */
[----:B0-----:R-:W-:Y:S05]  /*6e70*/  @!P0 BRA `(.L_x_405) ;  /* 0xfffffffc00f08947 */ /* 0x001fea000383ffff */
[----:B------:R-:W-:Y:S05]  /*6e80*/  BSYNC.RECONVERGENT B4 ;  /* 0x0000000000047941 */ /* 0x000fea0003800200 */
.L_x_404:
[----:B------:R-:W-:Y:S01]  /*6e90*/  BSSY.RECONVERGENT B4, `(.L_x_406) ;  /* 0x0000005000047945 */ /* 0x000fe20003800200 */
.L_x_407:
[----:B------:R-:W0:Y:S02]  /*6ea0*/  LDS R22, [R56+0x4] ;  /* 0x0000040038167984 */ /* 0x000e240000000800 */
[----:B0-----:R-:W-:-:S05]  /*6eb0*/  FADD R23, R63, R22 ;  /* 0x000000163f177221 */ /* 0x001fca0000000000 */
[----:B------:R-:W0:Y:S02]  /*6ec0*/  ATOMS.CAST.SPIN P0, [R56+0x4], R22, R23 ;  /* 0x000004163800758d */ /* 0x000e240001800017 */
[----:B0-----:R-:W-:Y:S05]  /*6ed0*/  @!P0 BRA `(.L_x_407) ;  /* 0xfffffffc00f08947 */ /* 0x001fea000383ffff */
[----:B------:R-:W-:Y:S05]  /*6ee0*/  BSYNC.RECONVERGENT B4 ;  /* 0x0000000000047941 */ /* 0x000fea0003800200 */
.L_x_406:
[----:B------:R-:W-:Y:S01]  /*6ef0*/  BSSY.RECONVERGENT B4, `(.L_x_408) ;  /* 0x0000005000047945 */ /* 0x000fe20003800200 */
.L_x_409:
[----:B------:R-:W0:Y:S02]  /*6f00*/  LDS R22, [R40+0x4] ;  /* 0x0000040028167984 */ /* 0x000e240000000800 */
[----:B0-----:R-:W-:-:S05]  /*6f10*/  FADD R23, R57, R22 ;  /* 0x0000001639177221 */ /* 0x001fca0000000000 */
[----:B------:R-:W0:Y:S02]  /*6f20*/  ATOMS.CAST.SPIN P0, [R40+0x4], R22, R23 ;  /* 0x000004162800758d */ /* 0x000e240001800017 */
[----:B0-----:R-:W-:Y:S05]  /*6f30*/  @!P0 BRA `(.L_x_409) ;  /* 0xfffffffc00f08947 */ /* 0x001fea000383ffff */
[----:B------:R-:W-:Y:S05]  /*6f40*/  BSYNC.RECONVERGENT B4 ;  /* 0x0000000000047941 */ /* 0x000fea0003800200 */
.L_x_408:
[----:B------:R-:W-:Y:S01]  /*6f50*/  BSSY.RECONVERGENT B4, `(.L_x_410) ;  /* 0x0000005000047945 */ /* 0x000fe20003800200 */
.L_x_411:
[----:B------:R-:W0:Y:S02]  /*6f60*/  LDS R22, [R62+0x8] ;  /* 0x000008003e167984 */ /* 0x000e240000000800 */
[----:B0-----:R-:W-:-:S05]  /*6f70*/  FADD R23, R22, 1 ;  /* 0x3f80000016177421 */ /* 0x001fca0000000000 */
[----:B------:R-:W0:Y:S02]  /*6f80*/  ATOMS.CAST.SPIN P0, [R62+0x8], R22, R23 ;  /* 0x000008163e00758d */ /* 0x000e240001800017 */
[----:B0-----:R-:W-:Y:S05]  /*6f90*/  @!P0 BRA `(.L_x_411) ;  /* 0xfffffffc00f08947 */ /* 0x001fea000383ffff */
[----:B------:R-:W-:Y:S05]  /*6fa0*/  BSYNC.RECONVERGENT B4 ;  /* 0x0000000000047941 */ /* 0x000fea0003800200 */
.L_x_410:
[----:B------:R-:W-:Y:S01]  /*6fb0*/  BSSY.RECONVERGENT B4, `(.L_x_412) ;  /* 0x0000005000047945 */ /* 0x000fe20003800200 */
.L_x_413:
[----:B------:R-:W0:Y:S02]  /*6fc0*/  LDS R22, [R60+0x8] ;  /* 0x000008003c167984 */ /* 0x000e240000000800 */
[----:B0-----:R-:W-:-:S05]  /*6fd0*/  FADD R23, R41, R22 ;  /* 0x0000001629177221 */ /* 0x001fca0000000000 */
[----:B------:R-:W0:Y:S02]  /*6fe0*/  ATOMS.CAST.SPIN P0, [R60+0x8], R22, R23 ;  /* 0x000008163c00758d */ /* 0x000e240001800017 */
[----:B0-----:R-:W-:Y:S05]  /*6ff0*/  @!P0 BRA `(.L_x_413) ;  /* 0xfffffffc00f08947 */ /* 0x001fea000383ffff */
[----:B------:R-:W-:Y:S05]  /*7000*/  BSYNC.RECONVERGENT B4 ;  /* 0x0000000000047941 */ /* 0x000fea0003800200 */
.L_x_412:
[----:B------:R-:W-:Y:S01]  /*7010*/  BSSY.RECONVERGENT B4, `(.L_x_414) ;  /* 0x0000005000047945 */ /* 0x000fe20003800200 */
.L_x_415:
[----:B------:R-:W0:Y:S02]  /*7020*/  LDS R22, [R58+0x8] ;  /* 0x000008003a167984 */ /* 0x000e240000000800 */
[----:B0-----:R-:W-:-:S05]  /*7030*/  FADD R23, R61, R22 ;  /* 0x000000163d177221 */ /* 0x001fca0000000000 */
[----:B------:R-:W0:Y:S02]  /*7040*/  ATOMS.CAST.SPIN P0, [R58+0x8], R22, R23 ;  /* 0x000008163a00758d */ /* 0x000e240001800017 */
[----:B0-----:R-:W-:Y:S05]  /*7050*/  @!P0 BRA `(.L_x_415) ;  /* 0xfffffffc00f08947 */ /* 0x001fea000383ffff */
[----:B------:R-:W-:Y:S05]  /*7060*/  BSYNC.RECONVERGENT B4 ;  /* 0x0000000000047941 */ /* 0x000fea0003800200 */
.L_x_414:
[----:B------:R-:W-:Y:S01]  /*7070*/  BSSY.RECONVERGENT B4, `(.L_x_416) ;  /* 0x0000005000047945 */ /* 0x000fe20003800200 */
.L_x_417:
[----:B------:R-:W0:Y:S02]  /*7080*/  LDS R22, [R56+0x8] ;  /* 0x0000080038167984 */ /* 0x000e240000000800 */
[----:B0-----:R-:W-:-:S05]  /*7090*/  FADD R23, R63, R22 ;  /* 0x000000163f177221 */ /* 0x001fca0000000000 */
[----:B------:R-:W0:Y:S02]  /*70a0*/  ATOMS.CAST.SPIN P0, [R56+0x8], R22, R23 ;  /* 0x000008163800758d */ /* 0x000e240001800017 */
[----:B0-----:R-:W-:Y:S05]  /*70b0*/  @!P0 BRA `(.L_x_417) ;  /* 0xfffffffc00f08947 */ /* 0x001fea000383ffff */
[----:B------:R-:W-:Y:S05]  /*70c0*/  BSYNC.RECONVERGENT B4 ;  /* 0x0000000000047941 */ /* 0x000fea0003800200 */
.L_x_416:
[----:B------:R-:W-:Y:S01]  /*70d0*/  BSSY.RECONVERGENT B4, `(.L_x_418) ;  /* 0x0000005000047945 */ /* 0x000fe20003800200 */
.L_x_419:
[----:B------:R-:W0:Y:S02]  /*70e0*/  LDS R22, [R40+0x8] ;  /* 0x0000080028167984 */ /* 0x000e240000000800 */
[----:B0-----:R-:W-:-:S05]  /*70f0*/  FADD R23, R57, R22 ;  /* 0x0000001639177221 */ /* 0x001fca0000000000 */
[----:B------:R-:W0:Y:S02]  /*7100*/  ATOMS.CAST.SPIN P0, [R40+0x8], R22, R23 ;  /* 0x000008162800758d */ /* 0x000e240001800017 */
[----:B0-----:R-:W-:Y:S05]  /*7110*/  @!P0 BRA `(.L_x_419) ;  /* 0xfffffffc00f08947 */ /* 0x001fea000383ffff */
[----:B------:R-:W-:Y:S05]  /*7120*/  BSYNC.RECONVERGENT B4 ;  /* 0x0000000000047941 */ /* 0x000fea0003800200 */
.L_x_418:
[----:B------:R-:W-:-:S04]  /*7130*/  IADD3 R34, PT, PT, R34, 0x4, RZ ;  /* 0x0000000422227810 */ /* 0x000fc80007ffe0ff */
[----:B------:R-:W-:-:S13]  /*7140*/  ISETP.NE.AND P0, PT, R34, R12, PT ;  /* 0x0000000c2200720c */ /* 0x000fda0003f05270 */
[----:B------:R-:W-:Y:S05]  /*7150*/  @P0 BRA `(.L_x_420) ;  /* 0xfffffff400f40947 */ /* 0x000fea000383ffff */
.L_x_307:
[----:B------:R-:W-:Y:S05]  /*7160*/  BSYNC B5 ;  /* 0x0000000000057941 */ /* 0x000fea0003800000 */
.L_x_306:
[----:B------:R-:W-:Y:S05]  /*7170*/  BRA `(.L_x_304) ;  /* 0x0000001000107947 */ /* 0x000fea0003800000 */
.L_x_305:
[----:B------:R-:W-:-:S13]  /*7180*/  ISETP.LT.OR P0, PT, R27, R28, P0 ;  /* 0x0000001c1b00720c */ /* 0x000fda0000701670 */
[----:B------:R-:W-:Y:S05]  /*7190*/  @P0 BRA `(.L_x_304) ;  /* 0x0000001000080947 */ /* 0x000fea0003800000 */
[----:B------:R-:W0:Y:S01]  /*71a0*/  LDCU UR5, c[0x0][0x3f8] ;  /* 0x00007f00ff0577ac */ /* 0x000e220008000800 */
[----:B------:R-:W-:Y:S01]  /*71b0*/  ISETP.NE.AND P0, PT, R20, RZ, PT ;  /* 0x000000ff1400720c */ /* 0x000fe20003f05270 */
[----:B------:R-:W-:Y:S01]  /*71c0*/  FADD R22, -R11, R61 ;  /* 0x0000003d0b167221 */ /* 0x000fe20000000100 */
[----:B------:R-:W-:Y:S01]  /*71d0*/  FADD R57, R13, -R63 ;  /* 0x8000003f0d397221 */ /* 0x000fe20000000000 */
[----:B------:R-:W-:Y:S01]  /*71e0*/  FADD R61, R11, R61 ;  /* 0x0000003d0b3d7221 */ /* 0x000fe20000000000 */
[----:B------:R-:W-:Y:S01]  /*71f0*/  BSSY.RECONVERGENT B4, `(.L_x_421) ;  /* 0x0000074000047945 */ /* 0x000fe20003800200 */
[----:B------:R-:W-:Y:S01]  /*7200*/  MOV R34, R28 ;  /* 0x0000001c00227202 */ /* 0x000fe20000000f00 */
[----:B------:R-:W-:Y:S01]  /*7210*/  FMUL R57, R57, R22 ;  /* 0x0000001639397220 */ /* 0x000fe20000400000 */
[----:B------:R-:W-:Y:S01]  /*7220*/  FADD R22, R13, R63 ;  /* 0x0000003f0d167221 */ /* 0x000fe20000000000 */
[----:B------:R-:W-:-:S03]  /*7230*/  FMUL R63, R61, 0.5 ;  /* 0x3f0000003d3f7820 */ /* 0x000fc60000400000 */
        /* <DEDUP_REMOVED lines=11> */
.L_x_424:
[----:B------:R-:W0:Y:S02]  /*72f0*/  LDS R22, [R60+-0x4] ;  /* 0xfffffc003c167984 */ /* 0x000e240000000800 */
[----:B0-----:R-:W-:-:S05]  /*7300*/  FADD R23, R22, 1 ;  /* 0x3f80000016177421 */ /* 0x001fca0000000000 */
[----:B------:R-:W0:Y:S02]  /*7310*/  ATOMS.CAST.SPIN P1, [R60+-0x4], R22, R23 ;  /* 0xfffffc163c00758d */ /* 0x000e240001820017 */
[----:B0-----:R-:W-:Y:S05]  /*7320*/  @!P1 BRA `(.L_x_424) ;  /* 0xfffffffc00f09947 */ /* 0x001fea000383ffff */
[----:B------:R-:W-:Y:S05]  /*7330*/  BSYNC.RECONVERGENT B5 ;  /* 0x0000000000057941 */ /* 0x000fea0003800200 */
.L_x_423:
[----:B------:R-:W-:Y:S01]  /*7340*/  BSSY.RECONVERGENT B5, `(.L_x_425) ;  /* 0x0000006000057945 */ /* 0x000fe20003800200 */
[----:B------:R-:W-:-:S07]  /*7350*/  LEA R58, R58, UR7, 0x2 ;  /* 0x000000073a3a7c11 */ /* 0x000fce000f8e10ff */
.L_x_426:
[----:B------:R-:W0:Y:S02]  /*7360*/  LDS R22, [R58+-0x4] ;  /* 0xfffffc003a167984 */ /* 0x000e240000000800 */
[----:B0-----:R-:W-:-:S05]  /*7370*/  FADD R23, R41, R22 ;  /* 0x0000001629177221 */ /* 0x001fca0000000000 */
[----:B------:R-:W0:Y:S02]  /*7380*/  ATOMS.CAST.SPIN P1, [R58+-0x4], R22, R23 ;  /* 0xfffffc163a00758d */ /* 0x000e240001820017 */
[----:B0-----:R-:W-:Y:S05]  /*7390*/  @!P1 BRA `(.L_x_426) ;  /* 0xfffffffc00f09947 */ /* 0x001fea000383ffff */
[----:B------:R-:W-:Y:S05]  /*73a0*/  BSYNC.RECONVERGENT B5 ;  /* 0x0000000000057941 */ /* 0x000fea0003800200 */
.L_x_425:
[----:B------:R-:W0:Y:S01]  /*73b0*/  LDC R65, c[0x0][0x3b8] ;  /* 0x0000ee00ff417b82 */ /* 0x000e220000000800 */
[----:B------:R-:W-:Y:S01]  /*73c0*/  BSSY.RECONVERGENT B5, `(.L_x_427) ;  /* 0x0000006000057945 */ /* 0x000fe20003800200 */
[----:B0-----:R-:W-:-:S07]  /*73d0*/  IMAD R56, R65, 0xc, R58 ;  /* 0x0000000c41387824 */ /* 0x001fce00078e023a */
.L_x_428:
[----:B------:R-:W0:Y:S02]  /*73e0*/  LDS R22, [R56+-0x4] ;  /* 0xfffffc0038167984 */ /* 0x000e240000000800 */
[----:B0-----:R-:W-:-:S05]  /*73f0*/  FADD R23, R63, R22 ;  /* 0x000000163f177221 */ /* 0x001fca0000000000 */
[----:B------:R-:W0:Y:S02]  /*7400*/  ATOMS.CAST.SPIN P1, [R56+-0x4], R22, R23 ;  /* 0xfffffc163800758d */ /* 0x000e240001820017 */
[----:B0-----:R-:W-:Y:S05]  /*7410*/  @!P1 BRA `(.L_x_428) ;  /* 0xfffffffc00f09947 */ /* 0x001fea000383ffff */
[----:B------:R-:W-:Y:S05]  /*7420*/  BSYNC.RECONVERGENT B5 ;  /* 0x0000000000057941 */ /* 0x000fea0003800200 */
.L_x_427:
[----:B------:R-:W-:Y:S01]  /*7430*/  BSSY.RECONVERGENT B5, `(.L_x_429) ;  /* 0x0000006000057945 */ /* 0x000fe20003800200 */
[----:B------:R-:W-:-:S07]  /*7440*/  LEA R40, R65, R58, 0x3 ;  /* 0x0000003a41287211 */ /* 0x000fce00078e18ff */
.L_x_430:
[----:B------:R-:W0:Y:S02]  /*7450*/  LDS R22, [R40+-0x4] ;  /* 0xfffffc0028167984 */ /* 0x000e240000000800 */
[----:B0-----:R-:W-:-:S05]  /*7460*/  FADD R23, R61, R22 ;  /* 0x000000163d177221 */ /* 0x001fca0000000000 */
[----:B------:R-:W0:Y:S02]  /*7470*/  ATOMS.CAST.SPIN P1, [R40+-0x4], R22, R23 ;  /* 0xfffffc162800758d */ /* 0x000e240001820017 */
[----:B0-----:R-:W-:Y:S05]  /*7480*/  @!P1 BRA `(.L_x_430) ;  /* 0xfffffffc00f09947 */ /* 0x001fea000383ffff */
[----:B------:R-:W-:Y:S05]  /*7490*/  BSYNC.RECONVERGENT B5 ;  /* 0x0000000000057941 */ /* 0x000fea0003800200 */
.L_x_429:
[----:B------:R-:W-:Y:S01]  /*74a0*/  BSSY.RECONVERGENT B5, `(.L_x_431) ;  /* 0x0000006000057945 */ /* 0x000fe20003800200 */
[----:B------:R-:W-:-:S07]  /*74b0*/  LEA R32, R65, R60, 0x3 ;  /* 0x0000003c41207211 */ /* 0x000fce00078e18ff */
.L_x_432:
[----:B------:R-:W0:Y:S02]  /*74c0*/  LDS R22, [R32+-0x4] ;  /* 0xfffffc0020167984 */ /* 0x000e240000000800 */
[----:B0-----:R-:W-:-:S05]  /*74d0*/  FADD R23, R57, R22 ;  /* 0x0000001639177221 */ /* 0x001fca0000000000 */
[----:B------:R-:W0:Y:S02]  /*74e0*/  ATOMS.CAST.SPIN P1, [R32+-0x4], R22, R23 ;  /* 0xfffffc162000758d */ /* 0x000e240001820017 */
[----:B0-----:R-:W-:Y:S05]  /*74f0*/  @!P1 BRA `(.L_x_432) ;  /* 0xfffffffc00f09947 */ /* 0x001fea000383ffff */
[----:B------:R-:W-:Y:S05]  /*7500*/  BSYNC.RECONVERGENT B5 ;  /* 0x0000000000057941 */ /* 0x000fea0003800200 */
.L_x_431:
[----:B------:R-:W-:Y:S01]  /*7510*/  MOV R34, R16 ;  /* 0x0000001000227202 */ /* 0x000fe20000000f00 */
[----:B------:R-:W-:Y:S06]  /*7520*/  @!P0 BRA `(.L_x_422) ;  /* 0x0000000400008947 */ /* 0x000fec0003800000 */
[----:B------:R-:W-:Y:S01]  /*7530*/  BSSY.RECONVERGENT B5, `(.L_x_433) ;  /* 0x0000006000057945 */ /* 0x000fe20003800200 */
[----:B------:R-:W-:-:S13]  /*7540*/  ISETP.NE.AND P0, PT, R20, 0x2, PT ;  /* 0x000000021400780c */ /* 0x000fda0003f05270 */
.L_x_434:
[----:B------:R-:W0:Y:S02]  /*7550*/  LDS R22, [R60] ;  /* 0x000000003c167984 */ /* 0x000e240000000800 */
[----:B0-----:R-:W-:-:S05]  /*7560*/  FADD R23, R22, 1 ;  /* 0x3f80000016177421 */ /* 0x001fca0000000000 */
[----:B------:R-:W0:Y:S02]  /*7570*/  ATOMS.CAST.SPIN P1, [R60], R22, R23 ;  /* 0x000000163c00758d */ /* 0x000e240001820017 */
[----:B0-----:R-:W-:Y:S05]  /*7580*/  @!P1 BRA `(.L_x_434) ;  /* 0xfffffffc00f09947 */ /* 0x001fea000383ffff */
[----:B------:R-:W-:Y:S05]  /*7590*/  BSYNC.RECONVERGENT B5 ;  /* 0x0000000000057941 */ /* 0x000fea0003800200 */
.L_x_433:
[----:B------:R-:W-:Y:S01]  /*75a0*/  BSSY.RECONVERGENT B5, `(.L_x_435) ;  /* 0x0000005000057945 */ /* 0x000fe20003800200 */
.L_x_436:
[----:B------:R-:W0:Y:S02]  /*75b0*/  LDS R22, [R58] ;  /* 0x000000003a167984 */ /* 0x000e240000000800 */
[----:B0-----:R-:W-:-:S05]  /*75c0*/  FADD R23, R41, R22 ;  /* 0x0000001629177221 */ /* 0x001fca0000000000 */
[----:B------:R-:W0:Y:S02]  /*75d0*/  ATOMS.CAST.SPIN P1, [R58], R22, R23 ;  /* 0x000000163a00758d */ /* 0x000e240001820017 */
[----:B0-----:R-:W-:Y:S05]  /*75e0*/  @!P1 BRA `(.L_x_436) ;  /* 0xfffffffc00f09947 */ /* 0x001fea000383ffff */
[----:B------:R-:W-:Y:S05]  /*75f0*/  BSYNC.RECONVERGENT B5 ;  /* 0x0000000000057941 */ /* 0x000fea0003800200 */
.L_x_435:
[----:B------:R-:W-:Y:S01]  /*7600*/  BSSY.RECONVERGENT B5, `(.L_x_437) ;  /* 0x0000005000057945 */ /* 0x000fe20003800200 */
.L_x_438:
[----:B------:R-:W0:Y:S02]  /*7610*/  LDS R22, [R56] ;  /* 0x0000000038167984 */ /* 0x000e240000000800 */
[----:B0-----:R-:W-:-:S05]  /*7620*/  FADD R23, R63, R22 ;  /* 0x000000163f177221 */ /* 0x001fca0000000000 */
[----:B------:R-:W0:Y:S02]  /*7630*/  ATOMS.CAST.SPIN P1, [R56], R22, R23 ;  /* 0x000000163800758d */ /* 0x000e240001820017 */
[----:B0-----:R-:W-:Y:S05]  /*7640*/  @!P1 BRA `(.L_x_438) ;  /* 0xfffffffc00f09947 */ /* 0x001fea000383ffff */
[----:B------:R-:W-:Y:S05]  /*7650*/  BSYNC.RECONVERGENT B5 ;  /* 0x0000000000057941 */ /* 0x000fea0003800200 */
.L_x_437:
[----:B------:R-:W-:Y:S01]  /*7660*/  BSSY.RECONVERGENT B5, `(.L_x_439) ;  /* 0x0000005000057945 */ /* 0x000fe20003800200 */
.L_x_440:
[----:B------:R-:W0:Y:S02]  /*7670*/  LDS R22, [R40] ;  /* 0x0000000028167984 */ /* 0x000e240000000800 */
[----:B0-----:R-:W-:-:S05]  /*7680*/  FADD R23, R61, R22 ;  /* 0x000000163d177221 */ /* 0x001fca0000000000 */
[----:B------:R-:W0:Y:S02]  /*7690*/  ATOMS.CAST.SPIN P1, [R40], R22, R23 ;  /* 0x000000162800758d */ /* 0x000e240001820017 */
[----:B0-----:R-:W-:Y:S05]  /*76a0*/  @!P1 BRA `(.L_x_440) ;  /* 0xfffffffc00f09947 */ /* 0x001fea000383ffff */
[----:B------:R-:W-:Y:S05]  /*76b0*/  BSYNC.RECONVERGENT B5 ;  /* 0x0000000000057941 */ /* 0x000fea0003800200 */
.L_x_439:
[----:B------:R-:W-:Y:S01]  /*76c0*/  BSSY.RECONVERGENT B5, `(.L_x_441) ;  /* 0x0000005000057945 */ /* 0x000fe20003800200 */
.L_x_442:
[----:B------:R-:W0:Y:S02]  /*76d0*/  LDS R22, [R32] ;  /* 0x0000000020167984 */ /* 0x000e240000000800 */
[----:B0-----:R-:W-:-:S05]  /*76e0*/  FADD R23, R57, R22 ;  /* 0x0000001639177221 */ /* 0x001fca0000000000 */
[----:B------:R-:W0:Y:S02]  /*76f0*/  ATOMS.CAST.SPIN P1, [R32], R22, R23 ;  /* 0x000000162000758d */ /* 0x000e240001820017 */
[----:B0-----:R-:W-:Y:S05]  /*7700*/  @!P1 BRA `(.L_x_442) ;  /* 0xfffffffc00f09947 */ /* 0x001fea000383ffff */
[----:B------:R-:W-:Y:S05]  /*7710*/  BSYNC.RECONVERGENT B5 ;  /* 0x0000000000057941 */ /* 0x000fea0003800200 */
.L_x_441:
[----:B------:R-:W-:Y:S01]  /*7720*/  MOV R34, R18 ;  /* 0x0000001200227202 */ /* 0x000fe20000000f00 */
[----:B------:R-:W-:Y:S06]  /*7730*/  @!P0 BRA `(.L_x_422) ;  /* 0x00000000007c8947 */ /* 0x000fec0003800000 */
[----:B------:R-:W-:Y:S01]  /*7740*/  BSSY.RECONVERGENT B5, `(.L_x_443) ;  /* 0x0000005000057945 */ /* 0x000fe20003800200 */
.L_x_444:
[----:B------:R-:W0:Y:S02]  /*7750*/  LDS R22, [R60+0x4] ;  /* 0x000004003c167984 */ /* 0x000e240000000800 */
[----:B0-----:R-:W-:-:S05]  /*7760*/  FADD R23, R22, 1 ;  /* 0x3f80000016177421 */ /* 0x001fca0000000000 */
[----:B------:R-:W0:Y:S02]  /*7770*/  ATOMS.CAST.SPIN P0, [R60+0x4], R22, R23 ;  /* 0x000004163c00758d */ /* 0x000e240001800017 */
[----:B0-----:R-:W-:Y:S05]  /*7780*/  @!P0 BRA `(.L_x_444) ;  /* 0xfffffffc00f08947 */ /* 0x001fea000383ffff */
[----:B------:R-:W-:Y:S05]  /*7790*/  BSYNC.RECONVERGENT B5 ;  /* 0x0000000000057941 */ /* 0x000fea0003800200 */
.L_x_443:
[----:B------:R-:W-:Y:S01]  /*77a0*/  BSSY.RECONVERGENT B5, `(.L_x_445) ;  /* 0x0000005000057945 */ /* 0x000fe20003800200 */
.L_x_446:
[----:B------:R-:W0:Y:S02]  /*77b0*/  LDS R22, [R58+0x4] ;  /* 0x000004003a167984 */ /* 0x000e240000000800 */
[----:B0-----:R-:W-:-:S05]  /*77c0*/  FADD R23, R41, R22 ;  /* 0x0000001629177221 */ /* 0x001fca0000000000 */
[----:B------:R-:W0:Y:S02]  /*77d0*/  ATOMS.CAST.SPIN P0, [R58+0x4], R22, R23 ;  /* 0x000004163a00758d */ /* 0x000e240001800017 */
[----:B0-----:R-:W-:Y:S05]  /*77e0*/  @!P0 BRA `(.L_x_446) ;  /* 0xfffffffc00f08947 */ /* 0x001fea000383ffff */
[----:B------:R-:W-:Y:S05]  /*77f0*/  BSYNC.RECONVERGENT B5 ;  /* 0x0000000000057941 */ /* 0x000fea0003800200 */
.L_x_445:
[----:B------:R-:W-:Y:S01]  /*7800*/  BSSY.RECONVERGENT B5, `(.L_x_447) ;  /* 0x0000005000057945 */ /* 0x000fe20003800200 */
.L_x_448:
[----:B------:R-:W0:Y:S02]  /*7810*/  LDS R22, [R56+0x4] ;  /* 0x0000040038167984 */ /* 0x000e240000000800 */
[----:B0-----:R-:W-:-:S05]  /*7820*/  FADD R23, R63, R22 ;  /* 0x000000163f177221 */ /* 0x001fca0000000000 */
[----:B------:R-:W0:Y:S02]  /*7830*/  ATOMS.CAST.SPIN P0, [R56+0x4], R22, R23 ;  /* 0x000004163800758d */ /* 0x000e240001800017 */
[----:B0-----:R-:W-:Y:S05]  /*7840*/  @!P0 BRA `(.L_x_448) ;  /* 0xfffffffc00f08947 */ /* 0x001fea000383ffff */
[----:B------:R-:W-:Y:S05]  /*7850*/  BSYNC.RECONVERGENT B5 ;  /* 0x0000000000057941 */ /* 0x000fea0003800200 */
.L_x_447:
[----:B------:R-:W-:Y:S01]  /*7860*/  BSSY.RECONVERGENT B5, `(.L_x_449) ;  /* 0x0000005000057945 */ /* 0x000fe20003800200 */
.L_x_450:
[----:B------:R-:W0:Y:S02]  /*7870*/  LDS R22, [R40+0x4] ;  /* 0x0000040028167984 */ /* 0x000e240000000800 */
[----:B0-----:R-:W-:-:S05]  /*7880*/  FADD R23, R61, R22 ;  /* 0x000000163d177221 */ /* 0x001fca0000000000 */
[----:B------:R-:W0:Y:S02]  /*7890*/  ATOMS.CAST.SPIN P0, [R40+0x4], R22, R23 ;  /* 0x000004162800758d */ /* 0x000e240001800017 */
[----:B0-----:R-:W-:Y:S05]  /*78a0*/  @!P0 BRA `(.L_x_450) ;  /* 0xfffffffc00f08947 */ /* 0x001fea000383ffff */
[----:B------:R-:W-:Y:S05]  /*78b0*/  BSYNC.RECONVERGENT B5 ;  /* 0x0000000000057941 */ /* 0x000fea0003800200 */
.L_x_449:
[----:B------:R-:W-:Y:S01]  /*78c0*/  BSSY.RECONVERGENT B5, `(.L_x_451) ;  /* 0x0000005000057945 */ /* 0x000fe20003800200 */
.L_x_452:
[----:B------:R-:W0:Y:S02]  /*78d0*/  LDS R22, [R32+0x4] ;  /* 0x0000040020167984 */ /* 0x000e240000000800 */
[----:B0-----:R-:W-:-:S05]  /*78e0*/  FADD R23, R57, R22 ;  /* 0x0000001639177221 */ /* 0x001fca0000000000 */
[----:B------:R-:W0:Y:S02]  /*78f0*/  ATOMS.CAST.SPIN P0, [R32+0x4], R22, R23 ;  /* 0x000004162000758d */ /* 0x000e240001800017 */
[----:B0-----:R-:W-:Y:S05]  /*7900*/  @!P0 BRA `(.L_x_452) ;  /* 0xfffffffc00f08947 */ /* 0x001fea000383ffff */
[----:B------:R-:W-:Y:S05]  /*7910*/  BSYNC.RECONVERGENT B5 ;  /* 0x0000000000057941 */ /* 0x000fea0003800200 */
.L_x_451:
[----:B------:R-:W-:-:S07]  /*7920*/  MOV R34, R19 ;  /* 0x0000001300227202 */ /* 0x000fce0000000f00 */
.L_x_422:
[----:B------:R-:W-:Y:S05]  /*7930*/  BSYNC.RECONVERGENT B4 ;  /* 0x0000000000047941 */ /* 0x000fea0003800200 */
.L_x_421:
[----:B------:R-:W-:-:S13]  /*7940*/  ISETP.GE.U32.AND P0, PT, R14, 0x3, PT ;  /* 0x000000030e00780c */ /* 0x000fda0003f06070 */
[----:B------:R-:W-:Y:S05]  /*7950*/  @!P0 BRA `(.L_x_304) ;  /* 0x0000000800188947 */ /* 0x000fea0003800000 */
[----:B------:R-:W0:Y:S01]  /*7960*/  S2R R23, SR_CgaCtaId ;  /* 0x0000000000177919 */ /* 0x000e220000008800 */
[----:B------:R-:W-:-:S04]  /*7970*/  MOV R32, 0x400 ;  /* 0x0000040000207802 */ /* 0x000fc80000000f00 */
[----:B0-----:R-:W-:-:S07]  /*7980*/  LEA R32, R23, R32, 0x18 ;  /* 0x0000002017207211 */ /* 0x001fce00078ec0ff */
.L_x_493:
[----:B------:R-:W-:Y:S01]  /*7990*/  IADD3 R65, PT, PT, R59, R34, RZ ;  /* 0x000000223b417210 */ /* 0x000fe20007ffe0ff */
[----:B------:R-:W-:Y:S05]  /*79a0*/  YIELD ;  /* 0x0000000000007946 */ /* 0x000fea0003800000 */
[----:B------:R-:W-:Y:S01]  /*79b0*/  BSSY.RECONVERGENT B4, `(.L_x_453) ;  /* 0x0000006000047945 */ /* 0x000fe20003800200 */
[----:B------:R-:W-:-:S07]  /*79c0*/  LEA R62, R65, R32, 0x2 ;  /* 0x00000020413e7211 */ /* 0x000fce00078e10ff */
.L_x_454:
[----:B------:R-:W0:Y:S02]  /*79d0*/  LDS R22, [R62+-0x4] ;  /* 0xfffffc003e167984 */ /* 0x000e240000000800 */
[----:B0-----:R-:W-:-:S05]  /*79e0*/  FADD R23, R22, 1 ;  /* 0x3f80000016177421 */ /* 0x001fca0000000000 */
[----:B------:R-:W0:Y:S02]  /*79f0*/  ATOMS.CAST.SPIN P0, [R62+-0x4], R22, R23 ;  /* 0xfffffc163e00758d */ /* 0x000e240001800017 */
[----:B0-----:R-:W-:Y:S05]  /*7a00*/  @!P0 BRA `(.L_x_454) ;  /* 0xfffffffc00f08947 */ /* 0x001fea000383ffff */
[----:B------:R-:W-:Y:S05]  /*7a10*/  BSYNC.RECONVERGENT B4 ;  /* 0x0000000000047941 */ /* 0x000fea0003800200 */
.L_x_453:
[----:B------:R-:W-:Y:S01]  /*7a20*/  BSSY.RECONVERGENT B4, `(.L_x_455) ;  /* 0x0000006000047945 */ /* 0x000fe20003800200 */
[----:B------:R-:W-:-:S07]  /*7a30*/  LEA R60, R65, UR7, 0x2 ;  /* 0x00000007413c7c11 */ /* 0x000fce000f8e10ff */
.L_x_456:
[----:B------:R-:W0:Y:S02]  /*7a40*/  LDS R22, [R60+-0x4] ;  /* 0xfffffc003c167984 */ /* 0x000e240000000800 */
[----:B0-----:R-:W-:-:S05]  /*7a50*/  FADD R23, R41, R22 ;  /* 0x0000001629177221 */ /* 0x001fca0000000000 */
[----:B------:R-:W0:Y:S02]  /*7a60*/  ATOMS.CAST.SPIN P0, [R60+-0x4], R22, R23 ;  /* 0xfffffc163c00758d */ /* 0x000e240001800017 */
[----:B0-----:R-:W-:Y:S05]  /*7a70*/  @!P0 BRA `(.L_x_456) ;  /* 0xfffffffc00f08947 */ /* 0x001fea000383ffff */
[----:B------:R-:W-:Y:S05]  /*7a80*/  BSYNC.RECONVERGENT B4 ;  /* 0x0000000000047941 */ /* 0x000fea0003800200 */
.L_x_455:
[----:B------:R-:W0:Y:S01]  /*7a90*/  LDC R65, c[0x0][0x3b8] ;  /* 0x0000ee00ff417b82 */ /* 0x000e220000000800 */
[----:B------:R-:W-:Y:S01]  /*7aa0*/  BSSY.RECONVERGENT B4, `(.L_x_457) ;  /* 0x0000006000047945 */ /* 0x000fe20003800200 */
[----:B0-----:R-:W-:-:S07]  /*7ab0*/  IMAD R58, R65, 0xc, R60 ;  /* 0x0000000c413a7824 */ /* 0x001fce00078e023c */
.L_x_458:
[----:B------:R-:W0:Y:S02]  /*7ac0*/  LDS R22, [R58+-0x4] ;  /* 0xfffffc003a167984 */ /* 0x000e240000000800 */
[----:B0-----:R-:W-:-:S05]  /*7ad0*/  FADD R23, R63, R22 ;  /* 0x000000163f177221 */ /* 0x001fca0000000000 */
[----:B------:R-:W0:Y:S02]  /*7ae0*/  ATOMS.CAST.SPIN P0, [R58+-0x4], R22, R23 ;  /* 0xfffffc163a00758d */ /* 0x000e240001800017 */
[----:B0-----:R-:W-:Y:S05]  /*7af0*/  @!P0 BRA `(.L_x_458) ;  /* 0xfffffffc00f08947 */ /* 0x001fea000383ffff */
[----:B------:R-:W-:Y:S05]  /*7b00*/  BSYNC.RECONVERGENT B4 ;  /* 0x0000000000047941 */ /* 0x000fea0003800200 */
.L_x_457:
[----:B------:R-:W-:Y:S01]  /*7b10*/  BSSY.RECONVERGENT B4, `(.L_x_459) ;  /* 0x0000006000047945 */ /* 0x000fe20003800200 */
[----:B------:R-:W-:-:S07]  /*7b20*/  LEA R56, R65, R60, 0x3 ;  /* 0x0000003c41387211 */ /* 0x000fce00078e18ff */
.L_x_460:
[----:B------:R-:W0:Y:S02]  /*7b30*/  LDS R22, [R56+-0x4] ;  /* 0xfffffc0038167984 */ /* 0x000e240000000800 */
[----:B0-----:R-:W-:-:S05]  /*7b40*/  FADD R23, R61, R22 ;  /* 0x000000163d177221 */ /* 0x001fca0000000000 */
[----:B------:R-:W0:Y:S02]  /*7b50*/  ATOMS.CAST.SPIN P0, [R56+-0x4], R22, R23 ;  /* 0xfffffc163800758d */ /* 0x000e240001800017 */
[----:B0-----:R-:W-:Y:S05]  /*7b60*/  @!P0 BRA `(.L_x_460) ;  /* 0xfffffffc00f08947 */ /* 0x001fea000383ffff */
[----:B------:R-:W-:Y:S05]  /*7b70*/  BSYNC.RECONVERGENT B4 ;  /* 0x0000000000047941 */ /* 0x000fea0003800200 */
.L_x_459:
[----:B------:R-:W-:Y:S01]  /*7b80*/  BSSY.RECONVERGENT B4, `(.L_x_461) ;  /* 0x0000006000047945 */ /* 0x000fe20003800200 */
[----:B------:R-:W-:-:S07]  /*7b90*/  LEA R40, R65, R62, 0x3 ;  /* 0x0000003e41287211 */ /* 0x000fce00078e18ff */
.L_x_462:
[----:B------:R-:W0:Y:S02]  /*7ba0*/  LDS R22, [R40+-0x4] ;  /* 0xfffffc0028167984 */ /* 0x000e240000000800 */
[----:B0-----:R-:W-:-:S05]  /*7bb0*/  FADD R23, R57, R22 ;  /* 0x0000001639177221 */ /* 0x001fca0000000000 */
[----:B------:R-:W0:Y:S02]  /*7bc0*/  ATOMS.CAST.SPIN P0, [R40+-0x4], R22, R23 ;  /* 0xfffffc162800758d */ /* 0x000e240001800017 */
[----:B0-----:R-:W-:Y:S05]  /*7bd0*/  @!P0 BRA `(.L_x_462) ;  /* 0xfffffffc00f08947 */ /* 0x001fea000383ffff */
[----:B------:R-:W-:Y:S05]  /*7be0*/  BSYNC.RECONVERGENT B4 ;  /* 0x0000000000047941 */ /* 0x000fea0003800200 */
.L_x_461:
[----:B------:R-:W-:Y:S01]  /*7bf0*/  BSSY.RECONVERGENT B4, `(.L_x_463) ;  /* 0x0000005000047945 */ /* 0x000fe20003800200 */
.L_x_464:
[----:B------:R-:W0:Y:S02]  /*7c00*/  LDS R22, [R62] ;  /* 0x000000003e167984 */ /* 0x000e240000000800 */
[----:B0-----:R-:W-:-:S05]  /*7c10*/  FADD R23, R22, 1 ;  /* 0x3f80000016177421 */ /* 0x001fca0000000000 */
[----:B------:R-:W0:Y:S02]  /*7c20*/  ATOMS.CAST.SPIN P0, [R62], R22, R23 ;  /* 0x000000163e00758d */ /* 0x000e240001800017 */
[----:B0-----:R-:W-:Y:S05]  /*7c30*/  @!P0 BRA `(.L_x_464) ;  /* 0xfffffffc00f08947 */ /* 0x001fea000383ffff */
[----:B------:R-:W-:Y:S05]  /*7c40*/  BSYNC.RECONVERGENT B4 ;  /* 0x0000000000047941 */ /* 0x000fea0003800200 */
.L_x_463:
[----:B------:R-:W-:Y:S01]  /*7c50*/  BSSY.RECONVERGENT B4, `(.L_x_465) ;  /* 0x0000005000047945 */ /* 0x000fe20003800200 */
.L_x_466:
[----:B------:R-:W0:Y:S02]  /*7c60*/  LDS R22, [R60] ;  /* 0x000000003c167984 */ /* 0x000e240000000800 */
[----:B0-----:R-:W-:-:S05]  /*7c70*/  FADD R23, R41, R22 ;  /* 0x0000001629177221 */ /* 0x001fca0000000000 */
[----:B------:R-:W0:Y:S02]  /*7c80*/  ATOMS.CAST.SPIN P0, [R60], R22, R23 ;  /* 0x000000163c00758d */ /* 0x000e240001800017 */
[----:B0-----:R-:W-:Y:S05]  /*7c90*/  @!P0 BRA `(.L_x_466) ;  /* 0xfffffffc00f08947 */ /* 0x001fea000383ffff */
[----:B------:R-:W-:Y:S05]  /*7ca0*/  BSYNC.RECONVERGENT B4 ;  /* 0x0000000000047941 */ /* 0x000fea0003800200 */
.L_x_465:
[----:B------:R-:W-:Y:S01]  /*7cb0*/  BSSY.RECONVERGENT B4, `(.L_x_467) ;  /* 0x0000005000047945 */ /* 0x000fe20003800200 */
.L_x_468:
[----:B------:R-:W0:Y:S02]  /*7cc0*/  LDS R22, [R58] ;  /* 0x000000003a167984 */ /* 0x000e240000000800 */
[----:B0-----:R-:W-:-:S05]  /*7cd0*/  FADD R23, R63, R22 ;  /* 0x000000163f177221 */ /* 0x001fca0000000000 */
[----:B------:R-:W0:Y:S02]  /*7ce0*/  ATOMS.CAST.SPIN P0, [R58], R22, R23 ;  /* 0x000000163a00758d */ /* 0x000e240001800017 */
[----:B0-----:R-:W-:Y:S05]  /*7cf0*/  @!P0 BRA `(.L_x_468) ;  /* 0xfffffffc00f08947 */ /* 0x001fea000383ffff */
[----:B------:R-:W-:Y:S05]  /*7d00*/  BSYNC.RECONVERGENT B4 ;  /* 0x0000000000047941 */ /* 0x000fea0003800200 */
.L_x_467:
[----:B------:R-:W-:Y:S01]  /*7d10*/  BSSY.RECONVERGENT B4, `(.L_x_469) ;  /* 0x0000005000047945 */ /* 0x000fe20003800200 */
.L_x_470:
[----:B------:R-:W0:Y:S02]  /*7d20*/  LDS R22, [R56] ;  /* 0x0000000038167984 */ /* 0x000e240000000800 */
[----:B0-----:R-:W-:-:S05]  /*7d30*/  FADD R23, R61, R22 ;  /* 0x000000163d177221 */ /* 0x001fca0000000000 */
[----:B------:R-:W0:Y:S02]  /*7d40*/  ATOMS.CAST.SPIN P0, [R56], R22, R23 ;  /* 0x000000163800758d */ /* 0x000e240001800017 */
[----:B0-----:R-:W-:Y:S05]  /*7d50*/  @!P0 BRA `(.L_x_470) ;  /* 0xfffffffc00f08947 */ /* 0x001fea000383ffff */
[----:B------:R-:W-:Y:S05]  /*7d60*/  BSYNC.RECONVERGENT B4 ;  /* 0x0000000000047941 */ /* 0x000fea0003800200 */
.L_x_469:
[----:B------:R-:W-:Y:S01]  /*7d70*/  BSSY.RECONVERGENT B4, `(.L_x_471) ;  /* 0x0000005000047945 */ /* 0x000fe20003800200 */
.L_x_472:
[----:B------:R-:W0:Y:S02]  /*7d80*/  LDS R22, [R40] ;  /* 0x0000000028167984 */ /* 0x000e240000000800 */
[----:B0-----:R-:W-:-:S05]  /*7d90*/  FADD R23, R57, R22 ;  /* 0x0000001639177221 */ /* 0x001fca0000000000 */
[----:B------:R-:W0:Y:S02]  /*7da0*/  ATOMS.CAST.SPIN P0, [R40], R22, R23 ;  /* 0x000000162800758d */ /* 0x000e240001800017 */
[----:B0-----:R-:W-:Y:S05]  /*7db0*/  @!P0 BRA `(.L_x_472) ;  /* 0xfffffffc00f08947 */ /* 0x001fea000383ffff */
[----:B------:R-:W-:Y:S05]  /*7dc0*/  BSYNC.RECONVERGENT B4 ;  /* 0x0000000000047941 */ /* 0x000fea0003800200 */
.L_x_471:
[----:B------:R-:W-:Y:S01]  /*7dd0*/  BSSY.RECONVERGENT B4, `(.L_x_473) ;  /* 0x0000005000047945 */ /* 0x000fe20003800200 */
.L_x_474:
[----:B------:R-:W0:Y:S02]  /*7de0*/  LDS R22, [R62+0x4] ;  /* 0x000004003e167984 */ /* 0x000e240000000800 */
[----:B0-----:R-:W-:-:S05]  /*7df0*/  FADD R23, R22, 1 ;  /* 0x3f80000016177421 */ /* 0x001fca0000000000 */
[----:B------:R-:W0:Y:S02]  /*7e00*/  ATOMS.CAST.SPIN P0, [R62+0x4], R22, R23 ;  /* 0x000004163e00758d */ /* 0x000e240001800017 */
[----:B0-----:R-:W-:Y:S05]  /*7e10*/  @!P0 BRA `(.L_x_474) ;  /* 0xfffffffc00f08947 */ /* 0x001fea000383ffff */
[----:B------:R-:W-:Y:S05]  /*7e20*/  BSYNC.RECONVERGENT B4 ;  /* 0x0000000000047941 */ /* 0x000fea0003800200 */
.L_x_473:
[----:B------:R-:W-:Y:S01]  /*7e30*/  BSSY.RECONVERGENT B4, `(.L_x_475) ;  /* 0x0000005000047945 */ /* 0x000fe20003800200 */
.L_x_476:
[----:B------:R-:W0:Y:S02]  /*7e40*/  LDS R22, [R60+0x4] ;  /* 0x000004003c167984 */ /* 0x000e240000000800 */
[----:B0-----:R-:W-:-:S05]  /*7e50*/  FADD R23, R41, R22 ;  /* 0x0000001629177221 */ /* 0x001fca0000000000 */
[----:B------:R-:W0:Y:S02]  /*7e60*/  ATOMS.CAST.SPIN P0, [R60+0x4], R22, R23 ;  /* 0x000004163c00758d */ /* 0x000e240001800017 */
[----:B0-----:R-:W-:Y:S05]  /*7e70*/  @!P0 BRA `(.L_x_476) ;  /* 0xfffffffc00f08947 */ /* 0x001fea000383ffff */
[----:B------:R-:W-:Y:S05]  /*7e80*/  BSYNC.RECONVERGENT B4 ;  /* 0x0000000000047941 */ /* 0x000fea0003800200 */
.L_x_475:
[----:B------:R-:W-:Y:S01]  /*7e90*/  BSSY.RECONVERGENT B4, `(.L_x_477) ;  /* 0x0000005000047945 */ /* 0x000fe20003800200 */
.L_x_478:
[----:B------:R-:W0:Y:S02]  /*7ea0*/  LDS R22, [R58+0x4] ;  /* 0x000004003a167984 */ /* 0x000e240000000800 */
[----:B0-----:R-:W-:-:S05]  /*7eb0*/  FADD R23, R63, R22 ;  /* 0x000000163f177221 */ /* 0x001fca0000000000 */
[----:B------:R-:W0:Y:S02]  /*7ec0*/  ATOMS.CAST.SPIN P0, [R58+0x4], R22, R23 ;  /* 0x000004163a00758d */ /* 0x000e240001800017 */
[----:B0-----:R-:W-:Y:S05]  /*7ed0*/  @!P0 BRA `(.L_x_478) ;  /* 0xfffffffc00f08947 */ /* 0x001fea000383ffff */
[----:B------:R-:W-:Y:S05]  /*7ee0*/  BSYNC.RECONVERGENT B4 ;  /* 0x0000000000047941 */ /* 0x000fea0003800200 */
.L_x_477:
[----:B------:R-:W-:Y:S01]  /*7ef0*/  BSSY.RECONVERGENT B4, `(.L_x_479) ;  /* 0x0000005000047945 */ /* 0x000fe20003800200 */
.L_x_480:
[----:B------:R-:W0:Y:S02]  /*7f00*/  LDS R22, [R56+0x4] ;  /* 0x0000040038167984 */ /* 0x000e240000000800 */
[----:B0-----:R-:W-:-:S05]  /*7f10*/  FADD R23, R61, R22 ;  /* 0x000000163d177221 */ /* 0x001fca0000000000 */
[----:B------:R-:W0:Y:S02]  /*7f20*/  ATOMS.CAST.SPIN P0, [R56+0x4], R22, R23 ;  /* 0x000004163800758d */ /* 0x000e240001800017 */
[----:B0-----:R-:W-:Y:S05]  /*7f30*/  @!P0 BRA `(.L_x_480) ;  /* 0xfffffffc00f08947 */ /* 0x001fea000383ffff */
[----:B------:R-:W-:Y:S05]  /*7f40*/  BSYNC.RECONVERGENT B4 ;  /* 0x0000000000047941 */ /* 0x000fea0003800200 */
.L_x_479:
[----:B------:R-:W-:Y:S01]  /*7f50*/  BSSY.RECONVERGENT B4, `(.L_x_481) ;  /* 0x0000005000047945 */ /* 0x000fe20003800200 */
.L_x_482:
[----:B------:R-:W0:Y:S02]  /*7f60*/  LDS R22, [R40+0x4] ;  /* 0x0000040028167984 */ /* 0x000e240000000800 */
[----:B0-----:R-:W-:-:S05]  /*7f70*/  FADD R23, R57, R22 ;  /* 0x0000001639177221 */ /* 0x001fca0000000000 */
[----:B------:R-:W0:Y:S02]  /*7f80*/  ATOMS.CAST.SPIN P0, [R40+0x4], R22, R23 ;  /* 0x000004162800758d */ /* 0x000e240001800017 */
[----:B0-----:R-:W-:Y:S05]  /*7f90*/  @!P0 BRA `(.L_x_482) ;  /* 0xfffffffc00f08947 */ /* 0x001fea000383ffff */
[----:B------:R-:W-:Y:S05]  /*7fa0*/  BSYNC.RECONVERGENT B4 ;  /* 0x0000000000047941 */ /* 0x000fea0003800200 */
.L_x_481:
[----:B------:R-:W-:Y:S01]  /*7fb0*/  BSSY.RECONVERGENT B4, `(.L_x_483) ;  /* 0x0000005000047945 */ /* 0x000fe20003800200 */
.L_x_484:
[----:B------:R-:W0:Y:S02]  /*7fc0*/  LDS R22, [R62+0x8] ;  /* 0x000008003e167984 */ /* 0x000e240000000800 */
[----:B0-----:R-:W-:-:S05]  /*7fd0*/  FADD R23, R22, 1 ;  /* 0x3f80000016177421 */ /* 0x001fca0000000000 */
[----:B------:R-:W0:Y:S02]  /*7fe0*/  ATOMS.CAST.SPIN P0, [R62+0x8], R22, R23 ;  /* 0x000008163e00758d */ /* 0x000e240001800017 */
[----:B0-----:R-:W-:Y:S05]  /*7ff0*/  @!P0 BRA `(.L_x_484) ;  /* 0xfffffffc00f08947 */ /* 0x001fea000383ffff */
[----:B------:R-:W-:Y:S05]  /*8000*/  BSYNC.RECONVERGENT B4 ;  /* 0x0000000000047941 */ /* 0x000fea0003800200 */
.L_x_483:
[----:B------:R-:W-:Y:S01]  /*8010*/  BSSY.RECONVERGENT B4, `(.L_x_485) ;  /* 0x0000005000047945 */ /* 0x000fe20003800200 */
.L_x_486:
[----:B------:R-:W0:Y:S02]  /*8020*/  LDS R22, [R60+0x8] ;  /* 0x000008003c167984 */ /* 0x000e240000000800 */
[----:B0-----:R-:W-:-:S05]  /*8030*/  FADD R23, R41, R22 ;  /* 0x0000001629177221 */ /* 0x001fca0000000000 */
[----:B------:R-:W0:Y:S02]  /*8040*/  ATOMS.CAST.SPIN P0, [R60+0x8], R22, R23 ;  /* 0x000008163c00758d */ /* 0x000e240001800017 */
[----:B0-----:R-:W-:Y:S05]  /*8050*/  @!P0 BRA `(.L_x_486) ;  /* 0xfffffffc00f08947 */ /* 0x001fea000383ffff */
[----:B------:R-:W-:Y:S05]  /*8060*/  BSYNC.RECONVERGENT B4 ;  /* 0x0000000000047941 */ /* 0x000fea0003800200 */
.L_x_485:
[----:B------:R-:W-:Y:S01]  /*8070*/  BSSY.RECONVERGENT B4, `(.L_x_487) ;  /* 0x0000005000047945 */ /* 0x000fe20003800200 */
.L_x_488:
[----:B------:R-:W0:Y:S02]  /*8080*/  LDS R22, [R58+0x8] ;  /* 0x000008003a167984 */ /* 0x000e240000000800 */
[----:B0-----:R-:W-:-:S05]  /*8090*/  FADD R23, R63, R22 ;  /* 0x000000163f177221 */ /* 0x001fca0000000000 */
[----:B------:R-:W0:Y:S02]  /*80a0*/  ATOMS.CAST.SPIN P0, [R58+0x8], R22, R23 ;  /* 0x000008163a00758d */ /* 0x000e240001800017 */
[----:B0-----:R-:W-:Y:S05]  /*80b0*/  @!P0 BRA `(.L_x_488) ;  /* 0xfffffffc00f08947 */ /* 0x001fea000383ffff */
[----:B------:R-:W-:Y:S05]  /*80c0*/  BSYNC.RECONVERGENT B4 ;  /* 0x0000000000047941 */ /* 0x000fea0003800200 */
.L_x_487:
[----:B------:R-:W-:Y:S01]  /*80d0*/  BSSY.RECONVERGENT B4, `(.L_x_489) ;  /* 0x0000005000047945 */ /* 0x000fe20003800200 */
.L_x_490:
[----:B------:R-:W0:Y:S02]  /*80e0*/  LDS R22, [R56+0x8] ;  /* 0x0000080038167984 */ /* 0x000e240000000800 */
[----:B0-----:R-:W-:-:S05]  /*80f0*/  FADD R23, R61, R22 ;  /* 0x000000163d177221 */ /* 0x001fca0000000000 */
[----:B------:R-:W0:Y:S02]  /*8100*/  ATOMS.CAST.SPIN P0, [R56+0x8], R22, R23 ;  /* 0x000008163800758d */ /* 0x000e240001800017 */
[----:B0-----:R-:W-:Y:S05]  /*8110*/  @!P0 BRA `(.L_x_490) ;  /* 0xfffffffc00f08947 */ /* 0x001fea000383ffff */
[----:B------:R-:W-:Y:S05]  /*8120*/  BSYNC.RECONVERGENT B4 ;  /* 0x0000000000047941 */ /* 0x000fea0003800200 */
.L_x_489:
[----:B------:R-:W-:Y:S01]  /*8130*/  BSSY.RECONVERGENT B4, `(.L_x_491) ;  /* 0x0000005000047945 */ /* 0x000fe20003800200 */
.L_x_492:
[----:B------:R-:W0:Y:S02]  /*8140*/  LDS R22, [R40+0x8] ;  /* 0x0000080028167984 */ /* 0x000e240000000800 */
[----:B0-----:R-:W-:-:S05]  /*8150*/  FADD R23, R57, R22 ;  /* 0x0000001639177221 */ /* 0x001fca0000000000 */
[----:B------:R-:W0:Y:S02]  /*8160*/  ATOMS.CAST.SPIN P0, [R40+0x8], R22, R23 ;  /* 0x000008162800758d */ /* 0x000e240001800017 */
[----:B0-----:R-:W-:Y:S05]  /*8170*/  @!P0 BRA `(.L_x_492) ;  /* 0xfffffffc00f08947 */ /* 0x001fea000383ffff */
[----:B------:R-:W-:Y:S05]  /*8180*/  BSYNC.RECONVERGENT B4 ;  /* 0x0000000000047941 */ /* 0x000fea0003800200 */
.L_x_491:
[----:B------:R-:W-:-:S04]  /*8190*/  IADD3 R34, PT, PT, R34, 0x4, RZ ;  /* 0x0000000422227810 */ /* 0x000fc80007ffe0ff */
[----:B------:R-:W-:-:S13]  /*81a0*/  ISETP.NE.AND P0, PT, R34, R12, PT ;  /* 0x0000000c2200720c */ /* 0x000fda0003f05270 */
[----:B------:R-:W-:Y:S05]  /*81b0*/  @P0 BRA `(.L_x_493) ;  /* 0xfffffff400f40947 */ /* 0x000fea000383ffff */
.L_x_304:
[----:B------:R-:W-:Y:S05]  /*81c0*/  BSYNC B3 ;  /* 0x0000000000037941 */ /* 0x000fea0003800000 */
.L_x_302:
[----:B------:R-:W0:Y:S01]  /*81d0*/  LDCU UR5, c[0x0][0x3f8] ;  /* 0x00007f00ff0577ac */ /* 0x000e220008000800 */
[----:B------:R-:W-:-:S04]  /*81e0*/  IADD3 R30, PT, PT, R30, 0x1, RZ ;  /* 0x000000011e1e7810 */ /* 0x000fc80007ffe0ff */
[----:B0-----:R-:W-:-:S13]  /*81f0*/  ISETP.NE.AND P0, PT, R30, UR5, PT ;  /* 0x000000051e007c0c */ /* 0x001fda000bf05270 */
[----:B------:R-:W-:Y:S05]  /*8200*/  @P0 BRA `(.L_x_494) ;  /* 0xffffffd000a80947 */ /* 0x000fea000383ffff */
.L_x_27:
[----:B------:R-:W-:Y:S05]  /*8210*/  BSYNC B1 ;  /* 0x0000000000017941 */ /* 0x000fea0003800000 */
.L_x_26:
[----:B------:R-:W0:Y:S01]  /*8220*/  LDCU UR5, c[0x0][0x3f4] ;  /* 0x00007e80ff0577ac */ /* 0x000e220008000800 */
[----:B------:R-:W-:-:S04]  /*8230*/  IADD3 R25, PT, PT, R25, 0x1, RZ ;  /* 0x0000000119197810 */ /* 0x000fc80007ffe0ff */
[----:B0-----:R-:W-:-:S13]  /*8240*/  ISETP.NE.AND P0, PT, R25, UR5, PT ;  /* 0x0000000519007c0c */ /* 0x001fda000bf05270 */
[----:B------:R-:W-:Y:S05]  /*8250*/  @P0 BRA `(.L_x_495) ;  /* 0xffffff90002c0947 */ /* 0x000fea000383ffff */
.L_x_10:
[----:B------:R-:W-:Y:S05]  /*8260*/  BSYNC B2 ;  /* 0x0000000000027941 */ /* 0x000fea0003800000 */
.L_x_9:
[----:B------:R-:W-:Y:S01]  /*8270*/  ISETP.GT.AND P0, PT, R2, R9, PT ;  /* 0x000000090200720c */ /* 0x000fe20003f04270 */
[----:B------:R-:W-:-:S12]  /*8280*/  BSSY B1, `(.L_x_496) ;  /* 0x0001676000017945 */ /* 0x000fd80003800000 */
[----:B------:R-:W-:Y:S05]  /*8290*/  @!P0 BRA `(.L_x_497) ;  /* 0x0000007800548947 */ /* 0x000fea0003800000 */
[----:B------:R-:W2:Y:S01]  /*82a0*/  LDG.E R10, desc[UR8][R36.64] ;  /* 0x00000008240a7981 */ /* 0x000ea2000c1e1900 */
[----:B------:R-:W0:Y:S03]  /*82b0*/  LDCU UR5, c[0x0][0x3e8] ;  /* 0x00007d00ff0577ac */ /* 0x000e260008000800 */
[----:B------:R-:W2:Y:S04]  /*82c0*/  LDG.E R21, desc[UR8][R46.64] ;  /* 0x000000082e157981 */ /* 0x000ea8000c1e1900 */
[----:B------:R-:W3:Y:S04]  /*82d0*/  LDG.E R12, desc[UR8][R42.64] ;  /* 0x000000082a0c7981 */ /* 0x000ee8000c1e1900 */
[----:B------:R-:W3:Y:S04]  /*82e0*/  LDG.E R19, desc[UR8][R48.64] ;  /* 0x0000000830137981 */ /* 0x000ee8000c1e1900 */
[----:B------:R-:W4:Y:S04]  /*82f0*/  LDG.E R14, desc[UR8][R38.64] ;  /* 0x00000008260e7981 */ /* 0x000f28000c1e1900 */
[----:B------:R-:W4:Y:S01]  /*8300*/  LDG.E R23, desc[UR8][R44.64] ;  /* 0x000000082c177981 */ /* 0x000f22000c1e1900 */
[----:B--2---:R-:W-:-:S04]  /*8310*/  FADD R10, R10, -R21 ;  /* 0x800000150a0a7221 */ /* 0x004fc80000000000 */
[----:B------:R-:W-:Y:S01]  /*8320*/  FMUL R21, R10, R10 ;  /* 0x0000000a0a157220 */ /* 0x000fe20000400000 */
[----:B---3--:R-:W-:-:S04]  /*8330*/  FADD R12, R12, -R19 ;  /* 0x800000130c0c7221 */ /* 0x008fc80000000000 */
[----:B------:R-:W-:Y:S01]  /*8340*/  FFMA R21, R12, R12, R21 ;  /* 0x0000000c0c157223 */ /* 0x000fe20000000015 */
[----:B----4-:R-:W-:-:S04]  /*8350*/  FADD R14, R14, -R23 ;  /* 0x800000170e0e7221 */ /* 0x010fc80000000000 */
[----:B------:R-:W-:-:S05]  /*8360*/  FFMA R16, R14, R14, R21 ;  /* 0x0000000e0e107223 */ /* 0x000fca0000000015 */
[----:B0-----:R-:W-:-:S13]  /*8370*/  FSETP.GTU.AND P0, PT, R16, UR5, PT ;  /* 0x0000000510007c0b */ /* 0x001fda000bf0c000 */
[----:B------:R-:W-:Y:S05]  /*8380*/  @P0 BRA `(.L_x_498) ;  /* 0x0000016400940947 */ /* 0x000fea0003800000 */
[----:B------:R-:W-:Y:S01]  /*8390*/  IADD3 R18, PT, PT, R16, -0xd000000, RZ ;  /* 0xf300000010127810 */ /* 0x000fe20007ffe0ff */
[----:B------:R0:W1:Y:S01]  /*83a0*/  MUFU.RSQ R19, R16 ;  /* 0x0000001000137308 */ /* 0x0000620000001400 */
[----:B------:R-:W-:Y:S02]  /*83b0*/  BSSY.RECONVERGENT B2, `(.L_x_499) ;  /* 0x000000c000027945 */ /* 0x000fe40003800200 */
[----:B------:R-:W-:-:S13]  /*83c0*/  ISETP.GT.U32.AND P0, PT, R18, 0x727fffff, PT ;  /* 0x727fffff1200780c */ /* 0x000fda0003f04070 */
[----:B0-----:R-:W-:Y:S05]  /*83d0*/  @!P0 BRA `(.L_x_500) ;  /* 0x0000000000148947 */ /* 0x001fea0003800000 */
[----:B------:R-:W-:Y:S02]  /*83e0*/  MOV R18, R16 ;  /* 0x0000001000127202 */ /* 0x000fe40000000f00 */
[----:B------:R-:W-:-:S07]  /*83f0*/  MOV R22, 0x8410 ;  /* 0x0000841000167802 */ /* 0x000fce0000000f00 */
[----:B-1----:R-:W-:Y:S05]  /*8400*/  CALL.REL.NOINC `($__internal_0_$__cuda_sm20_sqrt_rn_f32_slowpath) ;  /* 0x0000016800387944 */ /* 0x002fea0003c00000 */
[----:B------:R-:W-:Y:S01]  /*8410*/  MOV R37, R26 ;  /* 0x0000001a00257202 */ /* 0x000fe20000000f00 */
[----:B------:R-:W-:Y:S06]  /*8420*/  BRA `(.L_x_501) ;  /* 0x0000000000107947 */ /* 0x000fec0003800000 */
.L_x_500:
[----:B-1----:R-:W-:Y:S01]  /*8430*/  FMUL.FTZ R37, R16, R19 ;  /* 0x0000001310257220 */ /* 0x002fe20000410000 */
[----:B------:R-:W-:-:S03]  /*8440*/  FMUL.FTZ R18, R19, 0.5 ;  /* 0x3f00000013127820 */ /* 0x000fc60000410000 */
[----:B------:R-:W-:-:S04]  /*8450*/  FFMA R16, -R37, R37, R16 ;  /* 0x0000002525107223 */ /* 0x000fc80000000110 */
[----:B------:R-:W-:-:S07]  /*8460*/  FFMA R37, R16, R18, R37 ;  /* 0x0000001210257223 */ /* 0x000fce0000000025 */
.L_x_501:
[----:B------:R-:W-:Y:S05]  /*8470*/  BSYNC.RECONVERGENT B2 ;  /* 0x0000000000027941 */ /* 0x000fea0003800200 */
.L_x_499:
[----:B------:R-:W0:Y:S01]  /*8480*/  LDCU.64 UR10, c[0x0][0x3a8] ;  /* 0x00007500ff0a77ac */ /* 0x000e220008000a00 */
[----:B------:R-:W-:Y:S01]  /*8490*/  MOV R28, 0xffffffff ;  /* 0xffffffff001c7802 */ /* 0x000fe20000000f00 */
[----:B------:R-:W-:Y:S01]  /*84a0*/  BSSY.RECONVERGENT B2, `(.L_x_502) ;  /* 0x000005a000027945 */ /* 0x000fe20003800200 */
[----:B0-----:R-:W-:-:S04]  /*84b0*/  FSETP.GTU.AND P1, PT, R37, UR10, PT ;  /* 0x0000000a25007c0b */ /* 0x001fc8000bf2c000 */
[----:B------:R-:W-:Y:S02]  /*84c0*/  ISETP.GT.OR P0, PT, RZ, UR11, !P1 ;  /* 0x0000000bff007c0c */ /* 0x000fe4000cf04670 */
[----:B------:R-:W-:-:S04]  /*84d0*/  SEL R28, R28, 0x1, P1 ;  /* 0x000000011c1c7807 */ /* 0x000fc80000800000 */
[----:B------:R-:W-:-:S07]  /*84e0*/  MOV R27, R28 ;  /* 0x0000001c001b7202 */ /* 0x000fce0000000f00 */
[----:B------:R-:W-:Y:S05]  /*84f0*/  @P0 BRA `(.L_x_503) ;  /* 0x0000000400500947 */ /* 0x000fea0003800000 */
[----:B------:R-:W-:Y:S01]  /*8500*/  ISETP.GE.AND P0, PT, R4, 0x5, PT ;  /* 0x000000050400780c */ /* 0x000fe20003f06270 */
[----:B------:R-:W-:Y:S01]  /*8510*/  HFMA2 R16, -RZ, RZ, 0, 1.1920928955078125e-07 ;  /* 0x00000002ff107431 */ /* 0x000fe200000001ff */
[----:B------:R-:W-:Y:S02]  /*8520*/  ISETP.NE.AND P4, PT, R6, RZ, PT ;  /* 0x000000ff0600720c */ /* 0x000fe40003f85270 */
[----:B------:R-:W-:Y:S02]  /*8530*/  MOV R27, 0xffffffff ;  /* 0xffffffff001b7802 */ /* 0x000fe40000000f00 */
[----:B------:R-:W-:-:S07]  /*8540*/  MOV R28, 0xffffffff ;  /* 0xffffffff001c7802 */ /* 0x000fce0000000f00 */
[----:B------:R-:W-:Y:S05]  /*8550*/  @!P0 BRA `(.L_x_504) ;  /* 0x0000000000b08947 */ /* 0x000fea0003800000 */
[----:B------:R-:W-:Y:S01]  /*8560*/  BSSY.RECONVERGENT B3, `(.L_x_504) ;  /* 0x000002b000037945 */ /* 0x000fe20003800200 */
[----:B------:R-:W-:Y:S02]  /*8570*/  MOV R27, 0xffffffff ;  /* 0xffffffff001b7802 */ /* 0x000fe40000000f00 */
[----:B------:R-:W-:-:S07]  /*8580*/  MOV R16, 0x2 ;  /* 0x0000000200107802 */ /* 0x000fce0000000f00 */
.L_x_505:
[----:B------:R-:W0:Y:S01]  /*8590*/  LDC.64 R18, c[0x0][0x3b0] ;  /* 0x0000ec00ff127b82 */ /* 0x000e220000000a00 */
[C---:B------:R-:W-:Y:S02]  /*85a0*/  IADD3 R20, PT, PT, R16.reuse, -0x2, RZ ;  /* 0xfffffffe10147810 */ /* 0x040fe40007ffe0ff */
[----:B------:R-:W-:Y:S02]  /*85b0*/  IADD3 R22, PT, PT, R16, -0x1, RZ ;  /* 0xffffffff10167810 */ /* 0x000fe40007ffe0ff */
[----:B------:R-:W-:Y:S02]  /*85c0*/  I2FP.F32.S32 R20, R20 ;  /* 0x0000001400147245 */ /* 0x000fe40000201400 */
[----:B------:R-:W-:Y:S02]  /*85d0*/  I2FP.F32.S32 R24, R22 ;  /* 0x0000001600187245 */ /* 0x000fe40000201400 */
[----:B------:R-:W-:Y:S02]  /*85e0*/  ISETP.GE.AND P3, PT, R28, RZ, PT ;  /* 0x000000ff1c00720c */ /* 0x000fe40003f66270 */
[----:B------:R-:W-:Y:S01]  /*85f0*/  IADD3 R23, PT, PT, R16, 0x1, RZ ;  /* 0x0000000110177810 */ /* 0x000fe20007ffe0ff */
[CCC-:B0-----:R-:W-:Y:S01]  /*8600*/  FFMA R22, R20.reuse, R18.reuse, R19.reuse ;  /* 0x0000001214167223 */ /* 0x1c1fe20000000013 */
[-CC-:B------:R-:W-:Y:S01]  /*8610*/  FFMA R20, R20, R18.reuse, -R19.reuse ;  /* 0x0000001214147223 */ /* 0x180fe20000000813 */
[CCC-:B------:R-:W-:Y:S01]  /*8620*/  FFMA R26, R24.reuse, R18.reuse, R19.reuse ;  /* 0x00000012181a7223 */ /* 0x1c0fe20000000013 */
[----:B------:R-:W-:-:S02]  /*8630*/  FFMA R24, R24, R18, -R19 ;  /* 0x0000001218187223 */ /* 0x000fc40000000813 */
[C---:B------:R-:W-:Y:S02]  /*8640*/  FSETP.GTU.AND P0, PT, R37.reuse, R22, PT ;  /* 0x000000162500720b */ /* 0x040fe40003f0c000 */
        /* <DEDUP_REMOVED lines=13> */
[----:B------:R-:W-:Y:S02]  /*8720*/  IADD3 R19, PT, PT, R16, 0x2, RZ ;  /* 0x0000000210137810 */ /* 0x000fe40007ffe0ff */
[----:B------:R-:W-:-:S02]  /*8730*/  @!P1 SEL R28, R23, R28, !P5 ;  /* 0x0000001c171c9207 */ /* 0x000fc40006800000 */
[C---:B------:R-:W-:Y:S02]  /*8740*/  FSETP.GTU.AND P3, PT, R37.reuse, R22, PT ;  /* 0x000000162500720b */ /* 0x040fe40003f6c000 */
[----:B------:R-:W-:Y:S02]  /*8750*/  ISETP.GE.AND P5, PT, R28, RZ, PT ;  /* 0x000000ff1c00720c */ /* 0x000fe40003fa6270 */
[----:B------:R-:W-:Y:S02]  /*8760*/  FSETP.LTU.OR P3, PT, R37, R18, P3 ;  /* 0x000000122500720b */ /* 0x000fe40001f69400 */
[C---:B------:R-:W-:Y:S02]  /*8770*/  @!P2 SEL R28, R19.reuse, R28, !P5 ;  /* 0x0000001c131ca207 */ /* 0x040fe40006800000 */
[----:B------:R-:W-:Y:S02]  /*8780*/  ISETP.NE.AND P5, PT, R19, R5, PT ;  /* 0x000000051300720c */ /* 0x000fe40003fa5270 */
[----:B------:R-:W-:-:S02]  /*8790*/  SEL R18, R27, R16, P0 ;  /* 0x000000101b127207 */ /* 0x000fc40000000000 */
[----:B------:R-:W-:Y:S02]  /*87a0*/  IADD3 R27, PT, PT, R16, 0x3, RZ ;  /* 0x00000003101b7810 */ /* 0x000fe40007ffe0ff */
[----:B------:R-:W-:Y:S02]  /*87b0*/  ISETP.GE.AND P0, PT, R28, RZ, PT ;  /* 0x000000ff1c00720c */ /* 0x000fe40003f06270 */
[----:B------:R-:W-:Y:S02]  /*87c0*/  SEL R18, R18, R23, P1 ;  /* 0x0000001712127207 */ /* 0x000fe40000800000 */
[----:B------:R-:W-:Y:S02]  /*87d0*/  @!P3 SEL R28, R27, R28, !P0 ;  /* 0x0000001c1b1cb207 */ /* 0x000fe40004000000 */
[----:B------:R-:W-:Y:S02]  /*87e0*/  IADD3 R16, PT, PT, R16, 0x4, RZ ;  /* 0x0000000410107810 */ /* 0x000fe40007ffe0ff */
[----:B------:R-:W-:Y:S01]  /*87f0*/  @P3 SEL R27, R18, R19, P2 ;  /* 0x00000013121b3207 */ /* 0x000fe20001000000 */
[----:B------:R-:W-:Y:S06]  /*8800*/  @P5 BRA `(.L_x_505) ;  /* 0xfffffffc00605947 */ /* 0x000fec000383ffff */
[----:B------:R-:W-:Y:S05]  /*8810*/  BSYNC.RECONVERGENT B3 ;  /* 0x0000000000037941 */ /* 0x000fea0003800200 */
.L_x_504:
        /* <DEDUP_REMOVED lines=34> */
.L_x_503:
[----:B------:R-:W-:Y:S05]  /*8a40*/  BSYNC.RECONVERGENT B2 ;  /* 0x0000000000027941 */ /* 0x000fea0003800200 */
.L_x_502:
        /* <DEDUP_REMOVED lines=14> */
.L_x_507:
[----:B-1----:R-:W-:Y:S01]  /*8b30*/  FMUL.FTZ R26, R18, R19 ;  /* 0x00000013121a7220 */ /* 0x002fe20000410000 */
[----:B------:R-:W-:-:S03]  /*8b40*/  FMUL.FTZ R16, R19, 0.5 ;  /* 0x3f00000013107820 */ /* 0x000fc60000410000 */
[----:B------:R-:W-:-:S04]  /*8b50*/  FFMA R19, -R26, R26, R18 ;  /* 0x0000001a1a137223 */ /* 0x000fc80000000112 */
[----:B------:R-:W-:-:S07]  /*8b60*/  FFMA R26, R19, R16, R26 ;  /* 0x00000010131a7223 */ /* 0x000fce000000001a */
.L_x_508:
[----:B------:R-:W-:Y:S05]  /*8b70*/  BSYNC.RECONVERGENT B2 ;  /* 0x0000000000027941 */ /* 0x000fea0003800200 */
.L_x_506:
[C---:B------:R-:W-:Y:S01]  /*8b80*/  IADD3 R16, PT, PT, R27.reuse, 0x1, RZ ;  /* 0x000000011b107810 */ /* 0x040fe20007ffe0ff */
[----:B------:R-:W-:Y:S01]  /*8b90*/  HFMA2 R22, -RZ, RZ, 0, 0 ;  /* 0x00000000ff167431 */ /* 0x000fe200000001ff */
[----:B------:R-:W-:Y:S01]  /*8ba0*/  BSSY B3, `(.L_x_509) ;  /* 0x0000703000037945 */ /* 0x000fe20003800000 */
[-C--:B------:R-:W-:Y:S02]  /*8bb0*/  IADD3 R18, PT, PT, R27, -R28.reuse, RZ ;  /* 0x8000001c1b127210 */ /* 0x080fe40007ffe0ff */
[----:B------:R-:W-:Y:S02]  /*8bc0*/  IADD3 R23, PT, PT, R16, -R28, RZ ;  /* 0x8000001c10177210 */ /* 0x000fe40007ffe0ff */
[C---:B------:R-:W-:Y:S02]  /*8bd0*/  IADD3 R19, PT, PT, R28.reuse, 0x1, RZ ;  /* 0x000000011c137810 */ /* 0x040fe40007ffe0ff */
[C---:B------:R-:W-:Y:S02]  /*8be0*/  IADD3 R20, PT, PT, R28.reuse, 0x2, RZ ;  /* 0x000000021c147810 */ /* 0x040fe40007ffe0ff */
[----:B------:R-:W-:-:S02]  /*8bf0*/  IADD3 R21, PT, PT, R28, 0x3, RZ ;  /* 0x000000031c157810 */ /* 0x000fc40007ffe0ff */
[----:B------:R-:W-:-:S07]  /*8c00*/  LOP3.LUT R23, R23, 0x3, RZ, 0xc0, !PT ;  /* 0x0000000317177812 */ /* 0x000fce00078ec0ff */
.L_x_984:
        /* <DEDUP_REMOVED lines=25> */
.L_x_513:
[----:B------:R-:W-:Y:S05]  /*8da0*/  BSYNC.RECONVERGENT B6 ;  /* 0x0000000000067941 */ /* 0x000fea0003800200 */
.L_x_512:
[----:B------:R-:W-:-:S07]  /*8db0*/  MOV R36, R30 ;  /* 0x0000001e00247202 */ /* 0x000fce0000000f00 */
.L_x_511:
[----:B------:R-:W-:Y:S05]  /*8dc0*/  BSYNC.RECONVERGENT B2 ;  /* 0x0000000000027941 */ /* 0x000fea0003800200 */
.L_x_510:
        /* <DEDUP_REMOVED lines=19> */
[----:B------:R-:W-:Y:S01]  /*8f00*/  ISETP.NE.AND P1, PT, R28, 0x1, PT ;  /* 0x000000011c00780c */ /* 0x000fe20003f25270 */
[----:B------:R-:W-:Y:S01]  /*8f10*/  BSSY.RECONVERGENT B6, `(.L_x_516) ;  /* 0x0000021000067945 */ /* 0x000fe20003800200 */
[----:B------:R-:W-:-:S04]  /*8f20*/  FSETP.GEU.AND P0, PT, R36, RZ, PT ;  /* 0x000000ff2400720b */ /* 0x000fc80003f0e000 */
[----:B------:R-:W-:-:S07]  /*8f30*/  FSEL R24, -R26, R26, !P0 ;  /* 0x0000001a1a187208 */ /* 0x000fce0004000100 */
[----:B------:R-:W-:Y:S05]  /*8f40*/  @P1 BRA `(.L_x_517) ;  /* 0x0000000000201947 */ /* 0x000fea0003800000 */
[----:B------:R-:W0:Y:S08]  /*8f50*/  LDC.64 R38, c[0x0][0x418] ;  /* 0x00010600ff267b82 */ /* 0x000e300000000a00 */
[----:B------:R-:W1:Y:S01]  /*8f60*/  LDC.64 R40, c[0x0][0x410] ;  /* 0x00010400ff287b82 */ /* 0x000e620000000a00 */
[----:B0-----:R-:W-:-:S06]  /*8f70*/  IMAD.WIDE.U32 R38, R22, 0x4, R38 ;  /* 0x0000000416267825 */ /* 0x001fcc00078e0026 */
[----:B------:R0:W5:Y:S01]  /*8f80*/  LDG.E R39, desc[UR8][R38.64] ;  /* 0x0000000826277981 */ /* 0x000162000c1e1900 */
[----:B-1----:R-:W-:-:S05]  /*8f90*/  IMAD.WIDE.U32 R40, R22, 0x4, R40 ;  /* 0x0000000416287825 */ /* 0x002fca00078e0028 */
[----:B------:R0:W5:Y:S01]  /*8fa0*/  LDG.E R25, desc[UR8][R40.64] ;  /* 0x0000000828197981 */ /* 0x000162000c1e1900 */
[----:B------:R-:W-:Y:S01]  /*8fb0*/  HFMA2 R30, -RZ, RZ, 0, 0 ;  /* 0x00000000ff1e7431 */ /* 0x000fe200000001ff */
[----:B------:R-:W-:Y:S06]  /*8fc0*/  BRA `(.L_x_518) ;  /* 0x0000000000547947 */ /* 0x000fec0003800000 */
.L_x_517:
[----:B------:R-:W0:Y:S08]  /*8fd0*/  LDC.64 R40, c[0x0][0x410] ;  /* 0x00010400ff287b82 */ /* 0x000e300000000a00 */
[----:B------:R-:W1:Y:S01]  /*8fe0*/  LDC.64 R38, c[0x0][0x418] ;  /* 0x00010600ff267b82 */ /* 0x000e620000000a00 */
[----:B0-----:R-:W-:-:S05]  /*8ff0*/  IMAD.WIDE.U32 R40, R22, 0x4, R40 ;  /* 0x0000000416287825 */ /* 0x001fca00078e0028 */
        /* <DEDUP_REMOVED lines=17> */
.L_x_519:
[----:B------:R-:W-:Y:S05]  /*9110*/  BSYNC.RECONVERGENT B7 ;  /* 0x0000000000077941 */ /* 0x000fea0003800200 */
.L_x_518:
[----:B------:R-:W-:Y:S05]  /*9120*/  BSYNC.RECONVERGENT B6 ;  /* 0x0000000000067941 */ /* 0x000fea0003800200 */
.L_x_516:
[----:B0-----:R-:W0:Y:S02]  /*9130*/  LDC.64 R40, c[0x0][0x428] ;  /* 0x00010a00ff287b82 */ /* 0x001e240000000a00 */
        /* <DEDUP_REMOVED lines=23> */
.L_x_787:
        /* <DEDUP_REMOVED lines=29> */
.L_x_523:
        /* <DEDUP_REMOVED lines=22> */
.L_x_524:
[----:B------:R-:W-:Y:S05]  /*95e0*/  BSYNC.RECONVERGENT B5 ;  /* 0x0000000000057941 */ /* 0x000fea0003800200 */
.L_x_522:
        /* <DEDUP_REMOVED lines=15> */
.L_x_526:
        /* <DEDUP_REMOVED lines=28> */
.L_x_534:
[----:B------:R-:W0:Y:S02]  /*98a0*/  LDS R24, [R40+-0x4] ;  /* 0xfffffc0028187984 */ /* 0x000e240000000800 */
[----:B0-----:R-:W-:-:S05]  /*98b0*/  FADD R25, R24, 1 ;  /* 0x3f80000018197421 */ /* 0x001fca0000000000 */
[----:B------:R-:W0:Y:S02]  /*98c0*/  ATOMS.CAST.SPIN P3, [R40+-0x4], R24, R25 ;  /* 0xfffffc182800758d */ /* 0x000e240001860019 */
[----:B0-----:R-:W-:Y:S05]  /*98d0*/  @!P3 BRA `(.L_x_534) ;  /* 0xfffffffc00f0b947 */ /* 0x001fea000383ffff */
[----:B------:R-:W-:Y:S05]  /*98e0*/  BSYNC.RECONVERGENT B8 ;  /* 0x0000000000087941 */ /* 0x000fea0003800200 */
.L_x_533:
[----:B------:R-:W-:Y:S01]  /*98f0*/  BSSY.RECONVERGENT B8, `(.L_x_535) ;  /* 0x0000006000087945 */ /* 0x000fe20003800200 */
[----:B------:R-:W-:-:S07]  /*9900*/  LEA R38, R38, UR7, 0x2 ;  /* 0x0000000726267c11 */ /* 0x000fce000f8e10ff */
.L_x_536:
[----:B------:R-:W0:Y:S02]  /*9910*/  LDS R24, [R38+-0x4] ;  /* 0xfffffc0026187984 */ /* 0x000e240000000800 */
[----:B0-----:R-:W-:-:S05]  /*9920*/  FADD R25, R37, R24 ;  /* 0x0000001825197221 */ /* 0x001fca0000000000 */
[----:B------:R-:W0:Y:S02]  /*9930*/  ATOMS.CAST.SPIN P3, [R38+-0x4], R24, R25 ;  /* 0xfffffc182600758d */ /* 0x000e240001860019 */
[----:B0-----:R-:W-:Y:S05]  /*9940*/  @!P3 BRA `(.L_x_536) ;  /* 0xfffffffc00f0b947 */ /* 0x001fea000383ffff */
[----:B------:R-:W-:Y:S05]  /*9950*/  BSYNC.RECONVERGENT B8 ;  /* 0x0000000000087941 */ /* 0x000fea0003800200 */
.L_x_535:
[----:B------:R-:W0:Y:S01]  /*9960*/  LDC R61, c[0x0][0x3b8] ;  /* 0x0000ee00ff3d7b82 */ /* 0x000e220000000800 */
[----:B------:R-:W-:Y:S01]  /*9970*/  BSSY.RECONVERGENT B8, `(.L_x_537) ;  /* 0x0000006000087945 */ /* 0x000fe20003800200 */
[----:B0-----:R-:W-:-:S07]  /*9980*/  IMAD R36, R61, 0xc, R38 ;  /* 0x0000000c3d247824 */ /* 0x001fce00078e0226 */
.L_x_538:
[----:B------:R-:W0:Y:S02]  /*9990*/  LDS R24, [R36+-0x4] ;  /* 0xfffffc0024187984 */ /* 0x000e240000000800 */
[----:B0-----:R-:W-:-:S05]  /*99a0*/  FADD R25, R57, R24 ;  /* 0x0000001839197221 */ /* 0x001fca0000000000 */
[----:B------:R-:W0:Y:S02]  /*99b0*/  ATOMS.CAST.SPIN P3, [R36+-0x4], R24, R25 ;  /* 0xfffffc182400758d */ /* 0x000e240001860019 */
[----:B0-----:R-:W-:Y:S05]  /*99c0*/  @!P3 BRA `(.L_x_538) ;  /* 0xfffffffc00f0b947 */ /* 0x001fea000383ffff */
[----:B------:R-:W-:Y:S05]  /*99d0*/  BSYNC.RECONVERGENT B8 ;  /* 0x0000000000087941 */ /* 0x000fea0003800200 */
.L_x_537:
[----:B------:R-:W-:Y:S01]  /*99e0*/  BSSY.RECONVERGENT B8, `(.L_x_539) ;  /* 0x0000006000087945 */ /* 0x000fe20003800200 */
[----:B------:R-:W-:-:S07]  /*99f0*/  LEA R34, R61, R38, 0x3 ;  /* 0x000000263d227211 */ /* 0x000fce00078e18ff */
.L_x_540:
[----:B------:R-:W0:Y:S02]  /*9a00*/  LDS R24, [R34+-0x4] ;  /* 0xfffffc0022187984 */ /* 0x000e240000000800 */
[----:B0-----:R-:W-:-:S05]  /*9a10*/  FADD R25, R43, R24 ;  /* 0x000000182b197221 */ /* 0x001fca0000000000 */
[----:B------:R-:W0:Y:S02]  /*9a20*/  ATOMS.CAST.SPIN P3, [R34+-0x4], R24, R25 ;  /* 0xfffffc182200758d */ /* 0x000e240001860019 */
[----:B0-----:R-:W-:Y:S05]  /*9a30*/  @!P3 BRA `(.L_x_540) ;  /* 0xfffffffc00f0b947 */ /* 0x001fea000383ffff */
[----:B------:R-:W-:Y:S05]  /*9a40*/  BSYNC.RECONVERGENT B8 ;  /* 0x0000000000087941 */ /* 0x000fea0003800200 */
.L_x_539:
[----:B------:R-:W-:Y:S01]  /*9a50*/  BSSY.RECONVERGENT B8, `(.L_x_541) ;  /* 0x0000006000087945 */ /* 0x000fe20003800200 */
[----:B------:R-:W-:-:S07]  /*9a60*/  LEA R30, R61, R40, 0x3 ;  /* 0x000000283d1e7211 */ /* 0x000fce00078e18ff */
.L_x_542:
[----:B------:R-:W0:Y:S02]  /*9a70*/  LDS R24, [R30+-0x4] ;  /* 0xfffffc001e187984 */ /* 0x000e240000000800 */
[----:B0-----:R-:W-:-:S05]  /*9a80*/  FADD R25, R41, R24 ;  /* 0x0000001829197221 */ /* 0x001fca0000000000 */
[----:B------:R-:W0:Y:S02]  /*9a90*/  ATOMS.CAST.SPIN P3, [R30+-0x4], R24, R25 ;  /* 0xfffffc181e00758d */ /* 0x000e240001860019 */
[----:B0-----:R-:W-:Y:S05]  /*9aa0*/  @!P3 BRA `(.L_x_542) ;  /* 0xfffffffc00f0b947 */ /* 0x001fea000383ffff */
[----:B------:R-:W-:Y:S05]  /*9ab0*/  BSYNC.RECONVERGENT B8 ;  /* 0x0000000000087941 */ /* 0x000fea0003800200 */
.L_x_541:
[----:B------:R-:W-:Y:S01]  /*9ac0*/  MOV R32, R19 ;  /* 0x0000001300207202 */ /* 0x000fe20000000f00 */
[----:B------:R-:W-:Y:S06]  /*9ad0*/  @!P0 BRA `(.L_x_532) ;  /* 0x0000000400008947 */ /* 0x000fec0003800000 */
[----:B------:R-:W-:Y:S01]  /*9ae0*/  BSSY.RECONVERGENT B8, `(.L_x_543) ;  /* 0x0000006000087945 */ /* 0x000fe20003800200 */
[----:B------:R-:W-:-:S13]  /*9af0*/  ISETP.NE.AND P0, PT, R23, 0x2, PT ;  /* 0x000000021700780c */ /* 0x000fda0003f05270 */
.L_x_544:
[----:B------:R-:W0:Y:S02]  /*9b00*/  LDS R24, [R40] ;  /* 0x0000000028187984 */ /* 0x000e240000000800 */
[----:B0-----:R-:W-:-:S05]  /*9b10*/  FADD R25, R24, 1 ;  /* 0x3f80000018197421 */ /* 0x001fca0000000000 */
[----:B------:R-:W0:Y:S02]  /*9b20*/  ATOMS.CAST.SPIN P3, [R40], R24, R25 ;  /* 0x000000182800758d */ /* 0x000e240001860019 */
[----:B0-----:R-:W-:Y:S05]  /*9b30*/  @!P3 BRA `(.L_x_544) ;  /* 0xfffffffc00f0b947 */ /* 0x001fea000383ffff */
[----:B------:R-:W-:Y:S05]  /*9b40*/  BSYNC.RECONVERGENT B8 ;  /* 0x0000000000087941 */ /* 0x000fea0003800200 */
.L_x_543:
[----:B------:R-:W-:Y:S01]  /*9b50*/  BSSY.RECONVERGENT B8, `(.L_x_545) ;  /* 0x0000005000087945 */ /* 0x000fe20003800200 */
.L_x_546:
[----:B------:R-:W0:Y:S02]  /*9b60*/  LDS R24, [R38] ;  /* 0x0000000026187984 */ /* 0x000e240000000800 */
[----:B0-----:R-:W-:-:S05]  /*9b70*/  FADD R25, R37, R24 ;  /* 0x0000001825197221 */ /* 0x001fca0000000000 */
[----:B------:R-:W0:Y:S02]  /*9b80*/  ATOMS.CAST.SPIN P3, [R38], R24, R25 ;  /* 0x000000182600758d */ /* 0x000e240001860019 */
[----:B0-----:R-:W-:Y:S05]  /*9b90*/  @!P3 BRA `(.L_x_546) ;  /* 0xfffffffc00f0b947 */ /* 0x001fea000383ffff */
[----:B------:R-:W-:Y:S05]  /*9ba0*/  BSYNC.RECONVERGENT B8 ;  /* 0x0000000000087941 */ /* 0x000fea0003800200 */
.L_x_545:
[----:B------:R-:W-:Y:S01]  /*9bb0*/  BSSY.RECONVERGENT B8, `(.L_x_547) ;  /* 0x0000005000087945 */ /* 0x000fe20003800200 */
.L_x_548:
[----:B------:R-:W0:Y:S02]  /*9bc0*/  LDS R24, [R36] ;  /* 0x0000000024187984 */ /* 0x000e240000000800 */
[----:B0-----:R-:W-:-:S05]  /*9bd0*/  FADD R25, R57, R24 ;  /* 0x0000001839197221 */ /* 0x001fca0000000000 */
[----:B------:R-:W0:Y:S02]  /*9be0*/  ATOMS.CAST.SPIN P3, [R36], R24, R25 ;  /* 0x000000182400758d */ /* 0x000e240001860019 */
[----:B0-----:R-:W-:Y:S05]  /*9bf0*/  @!P3 BRA `(.L_x_548) ;  /* 0xfffffffc00f0b947 */ /* 0x001fea000383ffff */
[----:B------:R-:W-:Y:S05]  /*9c00*/  BSYNC.RECONVERGENT B8 ;  /* 0x0000000000087941 */ /* 0x000fea0003800200 */
.L_x_547:
[----:B------:R-:W-:Y:S01]  /*9c10*/  BSSY.RECONVERGENT B8, `(.L_x_549) ;  /* 0x0000005000087945 */ /* 0x000fe20003800200 */
.L_x_550:
[----:B------:R-:W0:Y:S02]  /*9c20*/  LDS R24, [R34] ;  /* 0x0000000022187984 */ /* 0x000e240000000800 */
[----:B0-----:R-:W-:-:S05]  /*9c30*/  FADD R25, R43, R24 ;  /* 0x000000182b197221 */ /* 0x001fca0000000000 */
[----:B------:R-:W0:Y:S02]  /*9c40*/  ATOMS.CAST.SPIN P3, [R34], R24, R25 ;  /* 0x000000182200758d */ /* 0x000e240001860019 */
[----:B0-----:R-:W-:Y:S05]  /*9c50*/  @!P3 BRA `(.L_x_550) ;  /* 0xfffffffc00f0b947 */ /* 0x001fea000383ffff */
[----:B------:R-:W-:Y:S05]  /*9c60*/  BSYNC.RECONVERGENT B8 ;  /* 0x0000000000087941 */ /* 0x000fea0003800200 */
.L_x_549:
[----:B------:R-:W-:Y:S01]  /*9c70*/  BSSY.RECONVERGENT B8, `(.L_x_551) ;  /* 0x0000005000087945 */ /* 0x000fe20003800200 */
.L_x_552:
[----:B------:R-:W0:Y:S02]  /*9c80*/  LDS R24, [R30] ;  /* 0x000000001e187984 */ /* 0x000e240000000800 */
[----:B0-----:R-:W-:-:S05]  /*9c90*/  FADD R25, R41, R24 ;  /* 0x0000001829197221 */ /* 0x001fca0000000000 */
[----:B------:R-:W0:Y:S02]  /*9ca0*/  ATOMS.CAST.SPIN P3, [R30], R24, R25 ;  /* 0x000000181e00758d */ /* 0x000e240001860019 */
[----:B0-----:R-:W-:Y:S05]  /*9cb0*/  @!P3 BRA `(.L_x_552) ;  /* 0xfffffffc00f0b947 */ /* 0x001fea000383ffff */
[----:B------:R-:W-:Y:S05]  /*9cc0*/  BSYNC.RECONVERGENT B8 ;  /* 0x0000000000087941 */ /* 0x000fea0003800200 */
.L_x_551:
[----:B------:R-:W-:Y:S01]  /*9cd0*/  MOV R32, R20 ;  /* 0x0000001400207202 */ /* 0x000fe20000000f00 */
[----:B------:R-:W-:Y:S06]  /*9ce0*/  @!P0 BRA `(.L_x_532) ;  /* 0x00000000007c8947 */ /* 0x000fec0003800000 */
[----:B------:R-:W-:Y:S01]  /*9cf0*/  BSSY.RECONVERGENT B8, `(.L_x_553) ;  /* 0x0000005000087945 */ /* 0x000fe20003800200 */
.L_x_554:
[----:B------:R-:W0:Y:S02]  /*9d00*/  LDS R24, [R40+0x4] ;  /* 0x0000040028187984 */ /* 0x000e240000000800 */
[----:B0-----:R-:W-:-:S05]  /*9d10*/  FADD R25, R24, 1 ;  /* 0x3f80000018197421 */ /* 0x001fca0000000000 */
[----:B------:R-:W0:Y:S02]  /*9d20*/  ATOMS.CAST.SPIN P0, [R40+0x4], R24, R25 ;  /* 0x000004182800758d */ /* 0x000e240001800019 */
[----:B0-----:R-:W-:Y:S05]  /*9d30*/  @!P0 BRA `(.L_x_554) ;  /* 0xfffffffc00f08947 */ /* 0x001fea000383ffff */
[----:B------:R-:W-:Y:S05]  /*9d40*/  BSYNC.RECONVERGENT B8 ;  /* 0x0000000000087941 */ /* 0x000fea0003800200 */
.L_x_553:
[----:B------:R-:W-:Y:S01]  /*9d50*/  BSSY.RECONVERGENT B8, `(.L_x_555) ;  /* 0x0000005000087945 */ /* 0x000fe20003800200 */
.L_x_556:
[----:B------:R-:W0:Y:S02]  /*9d60*/  LDS R24, [R38+0x4] ;  /* 0x0000040026187984 */ /* 0x000e240000000800 */
[----:B0-----:R-:W-:-:S05]  /*9d70*/  FADD R25, R37, R24 ;  /* 0x0000001825197221 */ /* 0x001fca0000000000 */
[----:B------:R-:W0:Y:S02]  /*9d80*/  ATOMS.CAST.SPIN P0, [R38+0x4], R24, R25 ;  /* 0x000004182600758d */ /* 0x000e240001800019 */
[----:B0-----:R-:W-:Y:S05]  /*9d90*/  @!P0 BRA `(.L_x_556) ;  /* 0xfffffffc00f08947 */ /* 0x001fea000383ffff */
[----:B------:R-:W-:Y:S05]  /*9da0*/  BSYNC.RECONVERGENT B8 ;  /* 0x0000000000087941 */ /* 0x000fea0003800200 */
.L_x_555:
[----:B------:R-:W-:Y:S01]  /*9db0*/  BSSY.RECONVERGENT B8, `(.L_x_557) ;  /* 0x0000005000087945 */ /* 0x000fe20003800200 */
.L_x_558:
[----:B------:R-:W0:Y:S02]  /*9dc0*/  LDS R24, [R36+0x4] ;  /* 0x0000040024187984 */ /* 0x000e240000000800 */
[----:B0-----:R-:W-:-:S05]  /*9dd0*/  FADD R25, R57, R24 ;  /* 0x0000001839197221 */ /* 0x001fca0000000000 */
[----:B------:R-:W0:Y:S02]  /*9de0*/  ATOMS.CAST.SPIN P0, [R36+0x4], R24, R25 ;  /* 0x000004182400758d */ /* 0x000e240001800019 */
[----:B0-----:R-:W-:Y:S05]  /*9df0*/  @!P0 BRA `(.L_x_558) ;  /* 0xfffffffc00f08947 */ /* 0x001fea000383ffff */
[----:B------:R-:W-:Y:S05]  /*9e00*/  BSYNC.RECONVERGENT B8 ;  /* 0x0000000000087941 */ /* 0x000fea0003800200 */
.L_x_557:
[----:B------:R-:W-:Y:S01]  /*9e10*/  BSSY.RECONVERGENT B8, `(.L_x_559) ;  /* 0x0000005000087945 */ /* 0x000fe20003800200 */
.L_x_560:
[----:B------:R-:W0:Y:S02]  /*9e20*/  LDS R24, [R34+0x4] ;  /* 0x0000040022187984 */ /* 0x000e240000000800 */
[----:B0-----:R-:W-:-:S05]  /*9e30*/  FADD R25, R43, R24 ;  /* 0x000000182b197221 */ /* 0x001fca0000000000 */
[----:B------:R-:W0:Y:S02]  /*9e40*/  ATOMS.CAST.SPIN P0, [R34+0x4], R24, R25 ;  /* 0x000004182200758d */ /* 0x000e240001800019 */
[----:B0-----:R-:W-:Y:S05]  /*9e50*/  @!P0 BRA `(.L_x_560) ;  /* 0xfffffffc00f08947 */ /* 0x001fea000383ffff */
[----:B------:R-:W-:Y:S05]  /*9e60*/  BSYNC.RECONVERGENT B8 ;  /* 0x0000000000087941 */ /* 0x000fea0003800200 */
.L_x_559:
[----:B------:R-:W-:Y:S01]  /*9e70*/  BSSY.RECONVERGENT B8, `(.L_x_561) ;  /* 0x0000005000087945 */ /* 0x000fe20003800200 */
.L_x_562:
[----:B------:R-:W0:Y:S02]  /*9e80*/  LDS R24, [R30+0x4] ;  /* 0x000004001e187984 */ /* 0x000e240000000800 */
[----:B0-----:R-:W-:-:S05]  /*9e90*/  FADD R25, R41, R24 ;  /* 0x0000001829197221 */ /* 0x001fca0000000000 */
[----:B------:R-:W0:Y:S02]  /*9ea0*/  ATOMS.CAST.SPIN P0, [R30+0x4], R24, R25 ;  /* 0x000004181e00758d */ /* 0x000e240001800019 */
[----:B0-----:R-:W-:Y:S05]  /*9eb0*/  @!P0 BRA `(.L_x_562) ;  /* 0xfffffffc00f08947 */ /* 0x001fea000383ffff */
[----:B------:R-:W-:Y:S05]  /*9ec0*/  BSYNC.RECONVERGENT B8 ;  /* 0x0000000000087941 */ /* 0x000fea0003800200 */
.L_x_561:
[----:B------:R-:W-:-:S07]  /*9ed0*/  MOV R32, R21 ;  /* 0x0000001500207202 */ /* 0x000fce0000000f00 */
.L_x_532:
[----:B------:R-:W-:Y:S05]  /*9ee0*/  BSYNC.RECONVERGENT B6 ;  /* 0x0000000000067941 */ /* 0x000fea0003800200 */
.L_x_531:
        /* <DEDUP_REMOVED lines=8> */
.L_x_564:
[----:B------:R-:W0:Y:S02]  /*9f70*/  LDS R24, [R42+-0x4] ;  /* 0xfffffc002a187984 */ /* 0x000e240000000800 */
[----:B0-----:R-:W-:-:S05]  /*9f80*/  FADD R25, R24, 1 ;  /* 0x3f80000018197421 */ /* 0x001fca0000000000 */
[----:B------:R-:W0:Y:S02]  /*9f90*/  ATOMS.CAST.SPIN P0, [R42+-0x4], R24, R25 ;  /* 0xfffffc182a00758d */ /* 0x000e240001800019 */
[----:B0-----:R-:W-:Y:S05]  /*9fa0*/  @!P0 BRA `(.L_x_564) ;  /* 0xfffffffc00f08947 */ /* 0x001fea000383ffff */
[----:B------:R-:W-:Y:S05]  /*9fb0*/  BSYNC.RECONVERGENT B6 ;  /* 0x0000000000067941 */ /* 0x000fea0003800200 */
.L_x_563:
[----:B------:R-:W-:Y:S01]  /*9fc0*/  BSSY.RECONVERGENT B6, `(.L_x_565) ;  /* 0x0000006000067945 */ /* 0x000fe20003800200 */
[----:B------:R-:W-:-:S07]  /*9fd0*/  LEA R40, R61, UR7, 0x2 ;  /* 0x000000073d287c11 */ /* 0x000fce000f8e10ff */
.L_x_566:
[----:B------:R-:W0:Y:S02]  /*9fe0*/  LDS R24, [R40+-0x4] ;  /* 0xfffffc0028187984 */ /* 0x000e240000000800 */
[----:B0-----:R-:W-:-:S05]  /*9ff0*/  FADD R25, R37, R24 ;  /* 0x0000001825197221 */ /* 0x001fca0000000000 */
[----:B------:R-:W0:Y:S02]  /*a000*/  ATOMS.CAST.SPIN P0, [R40+-0x4], R24, R25 ;  /* 0xfffffc182800758d */ /* 0x000e240001800019 */
[----:B0-----:R-:W-:Y:S05]  /*a010*/  @!P0 BRA `(.L_x_566) ;  /* 0xfffffffc00f08947 */ /* 0x001fea000383ffff */
[----:B------:R-:W-:Y:S05]  /*a020*/  BSYNC.RECONVERGENT B6 ;  /* 0x0000000000067941 */ /* 0x000fea0003800200 */
.L_x_565:
[----:B------:R-:W0:Y:S01]  /*a030*/  LDC R61, c[0x0][0x3b8] ;  /* 0x0000ee00ff3d7b82 */ /* 0x000e220000000800 */
[----:B------:R-:W-:Y:S01]  /*a040*/  BSSY.RECONVERGENT B6, `(.L_x_567) ;  /* 0x0000006000067945 */ /* 0x000fe20003800200 */
[----:B0-----:R-:W-:-:S07]  /*a050*/  IMAD R38, R61, 0xc, R40 ;  /* 0x0000000c3d267824 */ /* 0x001fce00078e0228 */
.L_x_568:
[----:B------:R-:W0:Y:S02]  /*a060*/  LDS R24, [R38+-0x4] ;  /* 0xfffffc0026187984 */ /* 0x000e240000000800 */
[----:B0-----:R-:W-:-:S05]  /*a070*/  FADD R25, R57, R24 ;  /* 0x0000001839197221 */ /* 0x001fca0000000000 */
[----:B------:R-:W0:Y:S02]  /*a080*/  ATOMS.CAST.SPIN P0, [R38+-0x4], R24, R25 ;  /* 0xfffffc182600758d */ /* 0x000e240001800019 */
[----:B0-----:R-:W-:Y:S05]  /*a090*/  @!P0 BRA `(.L_x_568) ;  /* 0xfffffffc00f08947 */ /* 0x001fea000383ffff */
[----:B------:R-:W-:Y:S05]  /*a0a0*/  BSYNC.RECONVERGENT B6 ;  /* 0x0000000000067941 */ /* 0x000fea0003800200 */
.L_x_567:
[----:B------:R-:W-:Y:S01]  /*a0b0*/  BSSY.RECONVERGENT B6, `(.L_x_569) ;  /* 0x0000006000067945 */ /* 0x000fe20003800200 */
[----:B------:R-:W-:-:S07]  /*a0c0*/  LEA R36, R61, R40, 0x3 ;  /* 0x000000283d247211 */ /* 0x000fce00078e18ff */
.L_x_570:
[----:B------:R-:W0:Y:S02]  /*a0d0*/  LDS R24, [R36+-0x4] ;  /* 0xfffffc0024187984 */ /* 0x000e240000000800 */
[----:B0-----:R-:W-:-:S05]  /*a0e0*/  FADD R25, R43, R24 ;  /* 0x000000182b197221 */ /* 0x001fca0000000000 */
[----:B------:R-:W0:Y:S02]  /*a0f0*/  ATOMS.CAST.SPIN P0, [R36+-0x4], R24, R25 ;  /* 0xfffffc182400758d */ /* 0x000e240001800019 */
[----:B0-----:R-:W-:Y:S05]  /*a100*/  @!P0 BRA `(.L_x_570) ;  /* 0xfffffffc00f08947 */ /* 0x001fea000383ffff */
[----:B------:R-:W-:Y:S05]  /*a110*/  BSYNC.RECONVERGENT B6 ;  /* 0x0000000000067941 */ /* 0x000fea0003800200 */
.L_x_569:
[----:B------:R-:W-:Y:S01]  /*a120*/  BSSY.RECONVERGENT B6, `(.L_x_571) ;  /* 0x0000006000067945 */ /* 0x000fe20003800200 */
[----:B------:R-:W-:-:S07]  /*a130*/  LEA R34, R61, R42, 0x3 ;  /* 0x0000002a3d227211 */ /* 0x000fce00078e18ff */
.L_x_572:
[----:B------:R-:W0:Y:S02]  /*a140*/  LDS R24, [R34+-0x4] ;  /* 0xfffffc0022187984 */ /* 0x000e240000000800 */
[----:B0-----:R-:W-:-:S05]  /*a150*/  FADD R25, R41, R24 ;  /* 0x0000001829197221 */ /* 0x001fca0000000000 */
[----:B------:R-:W0:Y:S02]  /*a160*/  ATOMS.CAST.SPIN P0, [R34+-0x4], R24, R25 ;  /* 0xfffffc182200758d */ /* 0x000e240001800019 */
[----:B0-----:R-:W-:Y:S05]  /*a170*/  @!P0 BRA `(.L_x_572) ;  /* 0xfffffffc00f08947 */ /* 0x001fea000383ffff */
[----:B------:R-:W-:Y:S05]  /*a180*/  BSYNC.RECONVERGENT B6 ;  /* 0x0000000000067941 */ /* 0x000fea0003800200 */
.L_x_571:
[----:B------:R-:W-:Y:S01]  /*a190*/  BSSY.RECONVERGENT B6, `(.L_x_573) ;  /* 0x0000005000067945 */ /* 0x000fe20003800200 */
.L_x_574:
[----:B------:R-:W0:Y:S02]  /*a1a0*/  LDS R24, [R42] ;  /* 0x000000002a187984 */ /* 0x000e240000000800 */
[----:B0-----:R-:W-:-:S05]  /*a1b0*/  FADD R25, R24, 1 ;  /* 0x3f80000018197421 */ /* 0x001fca0000000000 */
[----:B------:R-:W0:Y:S02]  /*a1c0*/  ATOMS.CAST.SPIN P0, [R42], R24, R25 ;  /* 0x000000182a00758d */ /* 0x000e240001800019 */
[----:B0-----:R-:W-:Y:S05]  /*a1d0*/  @!P0 BRA `(.L_x_574) ;  /* 0xfffffffc00f08947 */ /* 0x001fea000383ffff */
[----:B------:R-:W-:Y:S05]  /*a1e0*/  BSYNC.RECONVERGENT B6 ;  /* 0x0000000000067941 */ /* 0x000fea0003800200 */
.L_x_573:
[----:B------:R-:W-:Y:S01]  /*a1f0*/  BSSY.RECONVERGENT B6, `(.L_x_575) ;  /* 0x0000005000067945 */ /* 0x000fe20003800200 */
.L_x_576:
[----:B------:R-:W0:Y:S02]  /*a200*/  LDS R24, [R40] ;  /* 0x0000000028187984 */ /* 0x000e240000000800 */
[----:B0-----:R-:W-:-:S05]  /*a210*/  FADD R25, R37, R24 ;  /* 0x0000001825197221 */ /* 0x001fca0000000000 */
[----:B------:R-:W0:Y:S02]  /*a220*/  ATOMS.CAST.SPIN P0, [R40], R24, R25 ;  /* 0x000000182800758d */ /* 0x000e240001800019 */
[----:B0-----:R-:W-:Y:S05]  /*a230*/  @!P0 BRA `(.L_x_576) ;  /* 0xfffffffc00f08947 */ /* 0x001fea000383ffff */
[----:B------:R-:W-:Y:S05]  /*a240*/  BSYNC.RECONVERGENT B6 ;  /* 0x0000000000067941 */ /* 0x000fea0003800200 */
.L_x_575:
[----:B------:R-:W-:Y:S01]  /*a250*/  BSSY.RECONVERGENT B6, `(.L_x_577) ;  /* 0x0000005000067945 */ /* 0x000fe20003800200 */
.L_x_578:
[----:B------:R-:W0:Y:S02]  /*a260*/  LDS R24, [R38] ;  /* 0x0000000026187984 */ /* 0x000e240000000800 */
[----:B0-----:R-:W-:-:S05]  /*a270*/  FADD R25, R57, R24 ;  /* 0x0000001839197221 */ /* 0x001fca0000000000 */
[----:B------:R-:W0:Y:S02]  /*a280*/  ATOMS.CAST.SPIN P0, [R38], R24, R25 ;  /* 0x000000182600758d */ /* 0x000e240001800019 */
[----:B0-----:R-:W-:Y:S05]  /*a290*/  @!P0 BRA `(.L_x_578) ;  /* 0xfffffffc00f08947 */ /* 0x001fea000383ffff */
[----:B------:R-:W-:Y:S05]  /*a2a0*/  BSYNC.RECONVERGENT B6 ;  /* 0x0000000000067941 */ /* 0x000fea0003800200 */
.L_x_577:
[----:B------:R-:W-:Y:S01]  /*a2b0*/  BSSY.RECONVERGENT B6, `(.L_x_579) ;  /* 0x0000005000067945 */ /* 0x000fe20003800200 */
.L_x_580:
[----:B------:R-:W0:Y:S02]  /*a2c0*/  LDS R24, [R36] ;  /* 0x0000000024187984 */ /* 0x000e240000000800 */
[----:B0-----:R-:W-:-:S05]  /*a2d0*/  FADD R25, R43, R24 ;  /* 0x000000182b197221 */ /* 0x001fca0000000000 */
[----:B------:R-:W0:Y:S02]  /*a2e0*/  ATOMS.CAST.SPIN P0, [R36], R24, R25 ;  /* 0x000000182400758d */ /* 0x000e240001800019 */
[----:B0-----:R-:W-:Y:S05]  /*a2f0*/  @!P0 BRA `(.L_x_580) ;  /* 0xfffffffc00f08947 */ /* 0x001fea000383ffff */
[----:B------:R-:W-:Y:S05]  /*a300*/  BSYNC.RECONVERGENT B6 ;  /* 0x0000000000067941 */ /* 0x000fea0003800200 */
.L_x_579:
[----:B------:R-:W-:Y:S01]  /*a310*/  BSSY.RECONVERGENT B6, `(.L_x_581) ;  /* 0x0000005000067945 */ /* 0x000fe20003800200 */
.L_x_582:
[----:B------:R-:W0:Y:S02]  /*a320*/  LDS R24, [R34] ;  /* 0x0000000022187984 */ /* 0x000e240000000800 */
[----:B0-----:R-:W-:-:S05]  /*a330*/  FADD R25, R41, R24 ;  /* 0x0000001829197221 */ /* 0x001fca0000000000 */
[----:B------:R-:W0:Y:S02]  /*a340*/  ATOMS.CAST.SPIN P0, [R34], R24, R25 ;  /* 0x000000182200758d */ /* 0x000e240001800019 */
[----:B0-----:R-:W-:Y:S05]  /*a350*/  @!P0 BRA `(.L_x_582) ;  /* 0xfffffffc00f08947 */ /* 0x001fea000383ffff */
[----:B------:R-:W-:Y:S05]  /*a360*/  BSYNC.RECONVERGENT B6 ;  /* 0x0000000000067941 */ /* 0x000fea0003800200 */
.L_x_581:
[----:B------:R-:W-:Y:S01]  /*a370*/  BSSY.RECONVERGENT B6, `(.L_x_583) ;  /* 0x0000005000067945 */ /* 0x000fe20003800200 */
.L_x_584:
[----:B------:R-:W0:Y:S02]  /*a380*/  LDS R24, [R42+0x4] ;  /* 0x000004002a187984 */ /* 0x000e240000000800 */
[----:B0-----:R-:W-:-:S05]  /*a390*/  FADD R25, R24, 1 ;  /* 0x3f80000018197421 */ /* 0x001fca0000000000 */
[----:B------:R-:W0:Y:S02]  /*a3a0*/  ATOMS.CAST.SPIN P0, [R42+0x4], R24, R25 ;  /* 0x000004182a00758d */ /* 0x000e240001800019 */
[----:B0-----:R-:W-:Y:S05]  /*a3b0*/  @!P0 BRA `(.L_x_584) ;  /* 0xfffffffc00f08947 */ /* 0x001fea000383ffff */
[----:B------:R-:W-:Y:S05]  /*a3c0*/  BSYNC.RECONVERGENT B6 ;  /* 0x0000000000067941 */ /* 0x000fea0003800200 */
.L_x_583:
[----:B------:R-:W-:Y:S01]  /*a3d0*/  BSSY.RECONVERGENT B6, `(.L_x_585) ;  /* 0x0000005000067945 */ /* 0x000fe20003800200 */
.L_x_586:
[----:B------:R-:W0:Y:S02]  /*a3e0*/  LDS R24, [R40+0x4] ;  /* 0x0000040028187984 */ /* 0x000e240000000800 */
[----:B0-----:R-:W-:-:S05]  /*a3f0*/  FADD R25, R37, R24 ;  /* 0x0000001825197221 */ /* 0x001fca0000000000 */
[----:B------:R-:W0:Y:S02]  /*a400*/  ATOMS.CAST.SPIN P0, [R40+0x4], R24, R25 ;  /* 0x000004182800758d */ /* 0x000e240001800019 */
[----:B0-----:R-:W-:Y:S05]  /*a410*/  @!P0 BRA `(.L_x_586) ;  /* 0xfffffffc00f08947 */ /* 0x001fea000383ffff */
[----:B------:R-:W-:Y:S05]  /*a420*/  BSYNC.RECONVERGENT B6 ;  /* 0x0000000000067941 */ /* 0x000fea0003800200 */
.L_x_585:
[----:B------:R-:W-:Y:S01]  /*a430*/  BSSY.RECONVERGENT B6, `(.L_x_587) ;  /* 0x0000005000067945 */ /* 0x000fe20003800200 */
.L_x_588:
[----:B------:R-:W0:Y:S02]  /*a440*/  LDS R24, [R38+0x4] ;  /* 0x0000040026187984 */ /* 0x000e240000000800 */
[----:B0-----:R-:W-:-:S05]  /*a450*/  FADD R25, R57, R24 ;  /* 0x0000001839197221 */ /* 0x001fca0000000000 */
[----:B------:R-:W0:Y:S02]  /*a460*/  ATOMS.CAST.SPIN P0, [R38+0x4], R24, R25 ;  /* 0x000004182600758d */ /* 0x000e240001800019 */
[----:B0-----:R-:W-:Y:S05]  /*a470*/  @!P0 BRA `(.L_x_588) ;  /* 0xfffffffc00f08947 */ /* 0x001fea000383ffff */
[----:B------:R-:W-:Y:S05]  /*a480*/  BSYNC.RECONVERGENT B6 ;  /* 0x0000000000067941 */ /* 0x000fea0003800200 */
.L_x_587:
[----:B------:R-:W-:Y:S01]  /*a490*/  BSSY.RECONVERGENT B6, `(.L_x_589) ;  /* 0x0000005000067945 */ /* 0x000fe20003800200 */
.L_x_590:
[----:B------:R-:W0:Y:S02]  /*a4a0*/  LDS R24, [R36+0x4] ;  /* 0x0000040024187984 */ /* 0x000e240000000800 */
[----:B0-----:R-:W-:-:S05]  /*a4b0*/  FADD R25, R43, R24 ;  /* 0x000000182b197221 */ /* 0x001fca0000000000 */
[----:B------:R-:W0:Y:S02]  /*a4c0*/  ATOMS.CAST.SPIN P0, [R36+0x4], R24, R25 ;  /* 0x000004182400758d */ /* 0x000e240001800019 */
[----:B0-----:R-:W-:Y:S05]  /*a4d0*/  @!P0 BRA `(.L_x_590) ;  /* 0xfffffffc00f08947 */ /* 0x001fea000383ffff */
[----:B------:R-:W-:Y:S05]  /*a4e0*/  BSYNC.RECONVERGENT B6 ;  /* 0x0000000000067941 */ /* 0x000fea0003800200 */
.L_x_589:
[----:B------:R-:W-:Y:S01]  /*a4f0*/  BSSY.RECONVERGENT B6, `(.L_x_591) ;  /* 0x0000005000067945 */ /* 0x000fe20003800200 */
.L_x_592:
[----:B------:R-:W0:Y:S02]  /*a500*/  LDS R24, [R34+0x4] ;  /* 0x0000040022187984 */ /* 0x000e240000000800 */
[----:B0-----:R-:W-:-:S05]  /*a510*/  FADD R25, R41, R24 ;  /* 0x0000001829197221 */ /* 0x001fca0000000000 */
[----:B------:R-:W0:Y:S02]  /*a520*/  ATOMS.CAST.SPIN P0, [R34+0x4], R24, R25 ;  /* 0x000004182200758d */ /* 0x000e240001800019 */
[----:B0-----:R-:W-:Y:S05]  /*a530*/  @!P0 BRA `(.L_x_592) ;  /* 0xfffffffc00f08947 */ /* 0x001fea000383ffff */
[----:B------:R-:W-:Y:S05]  /*a540*/  BSYNC.RECONVERGENT B6 ;  /* 0x0000000000067941 */ /* 0x000fea0003800200 */
.L_x_591:
[----:B------:R-:W-:Y:S01]  /*a550*/  BSSY.RECONVERGENT B6, `(.L_x_593) ;  /* 0x0000005000067945 */ /* 0x000fe20003800200 */
.L_x_594:
[----:B------:R-:W0:Y:S02]  /*a560*/  LDS R24, [R42+0x8] ;  /* 0x000008002a187984 */ /* 0x000e240000000800 */
[----:B0-----:R-:W-:-:S05]  /*a570*/  FADD R25, R24, 1 ;  /* 0x3f80000018197421 */ /* 0x001fca0000000000 */
[----:B------:R-:W0:Y:S02]  /*a580*/  ATOMS.CAST.SPIN P0, [R42+0x8], R24, R25 ;  /* 0x000008182a00758d */ /* 0x000e240001800019 */
[----:B0-----:R-:W-:Y:S05]  /*a590*/  @!P0 BRA `(.L_x_594) ;  /* 0xfffffffc00f08947 */ /* 0x001fea000383ffff */
[----:B------:R-:W-:Y:S05]  /*a5a0*/  BSYNC.RECONVERGENT B6 ;  /* 0x0000000000067941 */ /* 0x000fea0003800200 */
.L_x_593:
[----:B------:R-:W-:Y:S01]  /*a5b0*/  BSSY.RECONVERGENT B6, `(.L_x_595) ;  /* 0x0000005000067945 */ /* 0x000fe20003800200 */
.L_x_596:
[----:B------:R-:W0:Y:S02]  /*a5c0*/  LDS R24, [R40+0x8] ;  /* 0x0000080028187984 */ /* 0x000e240000000800 */
[----:B0-----:R-:W-:-:S05]  /*a5d0*/  FADD R25, R37, R24 ;  /* 0x0000001825197221 */ /* 0x001fca0000000000 */
[----:B------:R-:W0:Y:S02]  /*a5e0*/  ATOMS.CAST.SPIN P0, [R40+0x8], R24, R25 ;  /* 0x000008182800758d */ /* 0x000e240001800019 */
[----:B0-----:R-:W-:Y:S05]  /*a5f0*/  @!P0 BRA `(.L_x_596) ;  /* 0xfffffffc00f08947 */ /* 0x001fea000383ffff */
[----:B------:R-:W-:Y:S05]  /*a600*/  BSYNC.RECONVERGENT B6 ;  /* 0x0000000000067941 */ /* 0x000fea0003800200 */
.L_x_595:
[----:B------:R-:W-:Y:S01]  /*a610*/  BSSY.RECONVERGENT B6, `(.L_x_597) ;  /* 0x0000005000067945 */ /* 0x000fe20003800200 */
.L_x_598:
[----:B------:R-:W0:Y:S02]  /*a620*/  LDS R24, [R38+0x8] ;  /* 0x0000080026187984 */ /* 0x000e240000000800 */
[----:B0-----:R-:W-:-:S05]  /*a630*/  FADD R25, R57, R24 ;  /* 0x0000001839197221 */ /* 0x001fca0000000000 */
[----:B------:R-:W0:Y:S02]  /*a640*/  ATOMS.CAST.SPIN P0, [R38+0x8], R24, R25 ;  /* 0x000008182600758d */ /* 0x000e240001800019 */
[----:B0-----:R-:W-:Y:S05]  /*a650*/  @!P0 BRA `(.L_x_598) ;  /* 0xfffffffc00f08947 */ /* 0x001fea000383ffff */
[----:B------:R-:W-:Y:S05]  /*a660*/  BSYNC.RECONVERGENT B6 ;  /* 0x0000000000067941 */ /* 0x000fea0003800200 */
.L_x_597:
[----:B------:R-:W-:Y:S01]  /*a670*/  BSSY.RECONVERGENT B6, `(.L_x_599) ;  /* 0x0000005000067945 */ /* 0x000fe20003800200 */
.L_x_600:
[----:B------:R-:W0:Y:S02]  /*a680*/  LDS R24, [R36+0x8] ;  /* 0x0000080024187984 */ /* 0x000e240000000800 */
[----:B0-----:R-:W-:-:S05]  /*a690*/  FADD R25, R43, R24 ;  /* 0x000000182b197221 */ /* 0x001fca0000000000 */
[----:B------:R-:W0:Y:S02]  /*a6a0*/  ATOMS.CAST.SPIN P0, [R36+0x8], R24, R25 ;  /* 0x000008182400758d */ /* 0x000e240001800019 */
[----:B0-----:R-:W-:Y:S05]  /*a6b0*/  @!P0 BRA `(.L_x_600) ;  /* 0xfffffffc00f08947 */ /* 0x001fea000383ffff */
[----:B------:R-:W-:Y:S05]  /*a6c0*/  BSYNC.RECONVERGENT B6 ;  /* 0x0000000000067941 */ /* 0x000fea0003800200 */
.L_x_599:
[----:B------:R-:W-:Y:S01]  /*a6d0*/  BSSY.RECONVERGENT B6, `(.L_x_601) ;  /* 0x0000005000067945 */ /* 0x000fe20003800200 */
.L_x_602:
[----:B------:R-:W0:Y:S02]  /*a6e0*/  LDS R24, [R34+0x8] ;  /* 0x0000080022187984 */ /* 0x000e240000000800 */
[----:B0-----:R-:W-:-:S05]  /*a6f0*/  FADD R25, R41, R24 ;  /* 0x0000001829197221 */ /* 0x001fca0000000000 */
[----:B------:R-:W0:Y:S02]  /*a700*/  ATOMS.CAST.SPIN P0, [R34+0x8], R24, R25 ;  /* 0x000008182200758d */ /* 0x000e240001800019 */
[----:B0-----:R-:W-:Y:S05]  /*a710*/  @!P0 BRA `(.L_x_602) ;  /* 0xfffffffc00f08947 */ /* 0x001fea000383ffff */
[----:B------:R-:W-:Y:S05]  /*a720*/  BSYNC.RECONVERGENT B6 ;  /* 0x0000000000067941 */ /* 0x000fea0003800200 */
.L_x_601:
[----:B------:R-:W-:-:S04]  /*a730*/  IADD3 R32, PT, PT, R32, 0x4, RZ ;  /* 0x0000000420207810 */ /* 0x000fc80007ffe0ff */
[----:B------:R-:W-:-:S13]  /*a740*/  ISETP.NE.AND P0, PT, R32, R16, PT ;  /* 0x000000102000720c */ /* 0x000fda0003f05270 */
[----:B------:R-:W-:Y:S05]  /*a750*/  @!P0 BRA `(.L_x_530) ;  /* 0x00000008000c8947 */ /* 0x000fea0003800000 */
.L_x_643:
[----:B------:R-:W-:Y:S01]  /*a760*/  IADD3 R61, PT, PT, R59, R32, RZ ;  /* 0x000000203b3d7210 */ /* 0x000fe20007ffe0ff */
[----:B------:R-:W-:Y:S05]  /*a770*/  YIELD ;  /* 0x0000000000007946 */ /* 0x000fea0003800000 */
[----:B------:R-:W-:Y:S01]  /*a780*/  BSSY.RECONVERGENT B6, `(.L_x_603) ;  /* 0x0000006000067945 */ /* 0x000fe20003800200 */
[----:B------:R-:W-:-:S07]  /*a790*/  LEA R42, R61, R30, 0x2 ;  /* 0x0000001e3d2a7211 */ /* 0x000fce00078e10ff */
.L_x_604:
[----:B------:R-:W0:Y:S02]  /*a7a0*/  LDS R24, [R42+-0x4] ;  /* 0xfffffc002a187984 */ /* 0x000e240000000800 */
[----:B0-----:R-:W-:-:S05]  /*a7b0*/  FADD R25, R24, 1 ;  /* 0x3f80000018197421 */ /* 0x001fca0000000000 */
[----:B------:R-:W0:Y:S02]  /*a7c0*/  ATOMS.CAST.SPIN P0, [R42+-0x4], R24, R25 ;  /* 0xfffffc182a00758d */ /* 0x000e240001800019 */
[----:B0-----:R-:W-:Y:S05]  /*a7d0*/  @!P0 BRA `(.L_x_604) ;  /* 0xfffffffc00f08947 */ /* 0x001fea000383ffff */
[----:B------:R-:W-:Y:S05]  /*a7e0*/  BSYNC.RECONVERGENT B6 ;  /* 0x0000000000067941 */ /* 0x000fea0003800200 */
.L_x_603:
[----:B------:R-:W-:Y:S01]  /*a7f0*/  BSSY.RECONVERGENT B6, `(.L_x_605) ;  /* 0x0000006000067945 */ /* 0x000fe20003800200 */
[----:B------:R-:W-:-:S07]  /*a800*/  LEA R40, R61, UR7, 0x2 ;  /* 0x000000073d287c11 */ /* 0x000fce000f8e10ff */
.L_x_606:
[----:B------:R-:W0:Y:S02]  /*a810*/  LDS R24, [R40+-0x4] ;  /* 0xfffffc0028187984 */ /* 0x000e240000000800 */
[----:B0-----:R-:W-:-:S05]  /*a820*/  FADD R25, R37, R24 ;  /* 0x0000001825197221 */ /* 0x001fca0000000000 */
[----:B------:R-:W0:Y:S02]  /*a830*/  ATOMS.CAST.SPIN P0, [R40+-0x4], R24, R25 ;  /* 0xfffffc182800758d */ /* 0x000e240001800019 */
[----:B0-----:R-:W-:Y:S05]  /*a840*/  @!P0 BRA `(.L_x_606) ;  /* 0xfffffffc00f08947 */ /* 0x001fea000383ffff */
[----:B------:R-:W-:Y:S05]  /*a850*/  BSYNC.RECONVERGENT B6 ;  /* 0x0000000000067941 */ /* 0x000fea0003800200 */
.L_x_605:
[----:B------:R-:W0:Y:S01]  /*a860*/  LDC R61, c[0x0][0x3b8] ;  /* 0x0000ee00ff3d7b82 */ /* 0x000e220000000800 */
[----:B------:R-:W-:Y:S01]  /*a870*/  BSSY.RECONVERGENT B6, `(.L_x_607) ;  /* 0x0000006000067945 */ /* 0x000fe20003800200 */
[----:B0-----:R-:W-:-:S07]  /*a880*/  IMAD R38, R61, 0xc, R40 ;  /* 0x0000000c3d267824 */ /* 0x001fce00078e0228 */
.L_x_608:
[----:B------:R-:W0:Y:S02]  /*a890*/  LDS R24, [R38+-0x4] ;  /* 0xfffffc0026187984 */ /* 0x000e240000000800 */
[----:B0-----:R-:W-:-:S05]  /*a8a0*/  FADD R25, R57, R24 ;  /* 0x0000001839197221 */ /* 0x001fca0000000000 */
[----:B------:R-:W0:Y:S02]  /*a8b0*/  ATOMS.CAST.SPIN P0, [R38+-0x4], R24, R25 ;  /* 0xfffffc182600758d */ /* 0x000e240001800019 */
[----:B0-----:R-:W-:Y:S05]  /*a8c0*/  @!P0 BRA `(.L_x_608) ;  /* 0xfffffffc00f08947 */ /* 0x001fea000383ffff */
[----:B------:R-:W-:Y:S05]  /*a8d0*/  BSYNC.RECONVERGENT B6 ;  /* 0x0000000000067941 */ /* 0x000fea0003800200 */
.L_x_607:
[----:B------:R-:W-:Y:S01]  /*a8e0*/  BSSY.RECONVERGENT B6, `(.L_x_609) ;  /* 0x0000006000067945 */ /* 0x000fe20003800200 */
[----:B------:R-:W-:-:S07]  /*a8f0*/  LEA R36, R61, R40, 0x3 ;  /* 0x000000283d247211 */ /* 0x000fce00078e18ff */
.L_x_610:
[----:B------:R-:W0:Y:S02]  /*a900*/  LDS R24, [R36+-0x4] ;  /* 0xfffffc0024187984 */ /* 0x000e240000000800 */
[----:B0-----:R-:W-:-:S05]  /*a910*/  FADD R25, R43, R24 ;  /* 0x000000182b197221 */ /* 0x001fca0000000000 */
[----:B------:R-:W0:Y:S02]  /*a920*/  ATOMS.CAST.SPIN P0, [R36+-0x4], R24, R25 ;  /* 0xfffffc182400758d */ /* 0x000e240001800019 */
[----:B0-----:R-:W-:Y:S05]  /*a930*/  @!P0 BRA `(.L_x_610) ;  /* 0xfffffffc00f08947 */ /* 0x001fea000383ffff */
[----:B------:R-:W-:Y:S05]  /*a940*/  BSYNC.RECONVERGENT B6 ;  /* 0x0000000000067941 */ /* 0x000fea0003800200 */
.L_x_609:
[----:B------:R-:W-:Y:S01]  /*a950*/  BSSY.RECONVERGENT B6, `(.L_x_611) ;  /* 0x0000006000067945 */ /* 0x000fe20003800200 */
[----:B------:R-:W-:-:S07]  /*a960*/  LEA R34, R61, R42, 0x3 ;  /* 0x0000002a3d227211 */ /* 0x000fce00078e18ff */
.L_x_612:
[----:B------:R-:W0:Y:S02]  /*a970*/  LDS R24, [R34+-0x4] ;  /* 0xfffffc0022187984 */ /* 0x000e240000000800 */
[----:B0-----:R-:W-:-:S05]  /*a980*/  FADD R25, R41, R24 ;  /* 0x0000001829197221 */ /* 0x001fca0000000000 */
[----:B------:R-:W0:Y:S02]  /*a990*/  ATOMS.CAST.SPIN P0, [R34+-0x4], R24, R25 ;  /* 0xfffffc182200758d */ /* 0x000e240001800019 */
[----:B0-----:R-:W-:Y:S05]  /*a9a0*/  @!P0 BRA `(.L_x_612) ;  /* 0xfffffffc00f08947 */ /* 0x001fea000383ffff */
[----:B------:R-:W-:Y:S05]  /*a9b0*/  BSYNC.RECONVERGENT B6 ;  /* 0x0000000000067941 */ /* 0x000fea0003800200 */
.L_x_611:
[----:B------:R-:W-:Y:S01]  /*a9c0*/  BSSY.RECONVERGENT B6, `(.L_x_613) ;  /* 0x0000005000067945 */ /* 0x000fe20003800200 */
.L_x_614:
[----:B------:R-:W0:Y:S02]  /*a9d0*/  LDS R24, [R42] ;  /* 0x000000002a187984 */ /* 0x000e240000000800 */
[----:B0-----:R-:W-:-:S05]  /*a9e0*/  FADD R25, R24, 1 ;  /* 0x3f80000018197421 */ /* 0x001fca0000000000 */
[----:B------:R-:W0:Y:S02]  /*a9f0*/  ATOMS.CAST.SPIN P0, [R42], R24, R25 ;  /* 0x000000182a00758d */ /* 0x000e240001800019 */
[----:B0-----:R-:W-:Y:S05]  /*aa00*/  @!P0 BRA `(.L_x_614) ;  /* 0xfffffffc00f08947 */ /* 0x001fea000383ffff */
[----:B------:R-:W-:Y:S05]  /*aa10*/  BSYNC.RECONVERGENT B6 ;  /* 0x0000000000067941 */ /* 0x000fea0003800200 */
.L_x_613:
[----:B------:R-:W-:Y:S01]  /*aa20*/  BSSY.RECONVERGENT B6, `(.L_x_615) ;  /* 0x0000005000067945 */ /* 0x000fe20003800200 */
.L_x_616:
[----:B------:R-:W0:Y:S02]  /*aa30*/  LDS R24, [R40] ;  /* 0x0000000028187984 */ /* 0x000e240000000800 */
[----:B0-----:R-:W-:-:S05]  /*aa40*/  FADD R25, R37, R24 ;  /* 0x0000001825197221 */ /* 0x001fca0000000000 */
[----:B------:R-:W0:Y:S02]  /*aa50*/  ATOMS.CAST.SPIN P0, [R40], R24, R25 ;  /* 0x000000182800758d */ /* 0x000e240001800019 */
[----:B0-----:R-:W-:Y:S05]  /*aa60*/  @!P0 BRA `(.L_x_616) ;  /* 0xfffffffc00f08947 */ /* 0x001fea000383ffff */
[----:B------:R-:W-:Y:S05]  /*aa70*/  BSYNC.RECONVERGENT B6 ;  /* 0x0000000000067941 */ /* 0x000fea0003800200 */
.L_x_615:
[----:B------:R-:W-:Y:S01]  /*aa80*/  BSSY.RECONVERGENT B6, `(.L_x_617) ;  /* 0x0000005000067945 */ /* 0x000fe20003800200 */
.L_x_618:
[----:B------:R-:W0:Y:S02]  /*aa90*/  LDS R24, [R38] ;  /* 0x0000000026187984 */ /* 0x000e240000000800 */
[----:B0-----:R-:W-:-:S05]  /*aaa0*/  FADD R25, R57, R24 ;  /* 0x0000001839197221 */ /* 0x001fca0000000000 */
[----:B------:R-:W0:Y:S02]  /*aab0*/  ATOMS.CAST.SPIN P0, [R38], R24, R25 ;  /* 0x000000182600758d */ /* 0x000e240001800019 */
[----:B0-----:R-:W-:Y:S05]  /*aac0*/  @!P0 BRA `(.L_x_618) ;  /* 0xfffffffc00f08947 */ /* 0x001fea000383ffff */
[----:B------:R-:W-:Y:S05]  /*aad0*/  BSYNC.RECONVERGENT B6 ;  /* 0x0000000000067941 */ /* 0x000fea0003800200 */
.L_x_617:
[----:B------:R-:W-:Y:S01]  /*aae0*/  BSSY.RECONVERGENT B6, `(.L_x_619) ;  /* 0x0000005000067945 */ /* 0x000fe20003800200 */
.L_x_620:
[----:B------:R-:W0:Y:S02]  /*aaf0*/  LDS R24, [R36] ;  /* 0x0000000024187984 */ /* 0x000e240000000800 */
[----:B0-----:R-:W-:-:S05]  /*ab00*/  FADD R25, R43, R24 ;  /* 0x000000182b197221 */ /* 0x001fca0000000000 */
[----:B------:R-:W0:Y:S02]  /*ab10*/  ATOMS.CAST.SPIN P0, [R36], R24, R25 ;  /* 0x000000182400758d */ /* 0x000e240001800019 */
[----:B0-----:R-:W-:Y:S05]  /*ab20*/  @!P0 BRA `(.L_x_620) ;  /* 0xfffffffc00f08947 */ /* 0x001fea000383ffff */
[----:B------:R-:W-:Y:S05]  /*ab30*/  BSYNC.RECONVERGENT B6 ;  /* 0x0000000000067941 */ /* 0x000fea0003800200 */
.L_x_619:
[----:B------:R-:W-:Y:S01]  /*ab40*/  BSSY.RECONVERGENT B6, `(.L_x_621) ;  /* 0x0000005000067945 */ /* 0x000fe20003800200 */
.L_x_622:
[----:B------:R-:W0:Y:S02]  /*ab50*/  LDS R24, [R34] ;  /* 0x0000000022187984 */ /* 0x000e240000000800 */
[----:B0-----:R-:W-:-:S05]  /*ab60*/  FADD R25, R41, R24 ;  /* 0x0000001829197221 */ /* 0x001fca0000000000 */
[----:B------:R-:W0:Y:S02]  /*ab70*/  ATOMS.CAST.SPIN P0, [R34], R24, R25 ;  /* 0x000000182200758d */ /* 0x000e240001800019 */
[----:B0-----:R-:W-:Y:S05]  /*ab80*/  @!P0 BRA `(.L_x_622) ;  /* 0xfffffffc00f08947 */ /* 0x001fea000383ffff */
[----:B------:R-:W-:Y:S05]  /*ab90*/  BSYNC.RECONVERGENT B6 ;  /* 0x0000000000067941 */ /* 0x000fea0003800200 */
.L_x_621:
[----:B------:R-:W-:Y:S01]  /*aba0*/  BSSY.RECONVERGENT B6, `(.L_x_623) ;  /* 0x0000005000067945 */ /* 0x000fe20003800200 */
.L_x_624:
[----:B------:R-:W0:Y:S02]  /*abb0*/  LDS R24, [R42+0x4] ;  /* 0x000004002a187984 */ /* 0x000e240000000800 */
[----:B0-----:R-:W-:-:S05]  /*abc0*/  FADD R25, R24, 1 ;  /* 0x3f80000018197421 */ /* 0x001fca0000000000 */
[----:B------:R-:W0:Y:S02]  /*abd0*/  ATOMS.CAST.SPIN P0, [R42+0x4], R24, R25 ;  /* 0x000004182a00758d */ /* 0x000e240001800019 */
[----:B0-----:R-:W-:Y:S05]  /*abe0*/  @!P0 BRA `(.L_x_624) ;  /* 0xfffffffc00f08947 */ /* 0x001fea000383ffff */
[----:B------:R-:W-:Y:S05]  /*abf0*/  BSYNC.RECONVERGENT B6 ;  /* 0x0000000000067941 */ /* 0x000fea0003800200 */
.L_x_623:
[----:B------:R-:W-:Y:S01]  /*ac00*/  BSSY.RECONVERGENT B6, `(.L_x_625) ;  /* 0x0000005000067945 */ /* 0x000fe20003800200 */
.L_x_626:
[----:B------:R-:W0:Y:S02]  /*ac10*/  LDS R24, [R40+0x4] ;  /* 0x0000040028187984 */ /* 0x000e240000000800 */
[----:B0-----:R-:W-:-:S05]  /*ac20*/  FADD R25, R37, R24 ;  /* 0x0000001825197221 */ /* 0x001fca0000000000 */
[----:B------:R-:W0:Y:S02]  /*ac30*/  ATOMS.CAST.SPIN P0, [R40+0x4], R24, R25 ;  /* 0x000004182800758d */ /* 0x000e240001800019 */
[----:B0-----:R-:W-:Y:S05]  /*ac40*/  @!P0 BRA `(.L_x_626) ;  /* 0xfffffffc00f08947 */ /* 0x001fea000383ffff */
[----:B------:R-:W-:Y:S05]  /*ac50*/  BSYNC.RECONVERGENT B6 ;  /* 0x0000000000067941 */ /* 0x000fea0003800200 */
.L_x_625:
[----:B------:R-:W-:Y:S01]  /*ac60*/  BSSY.RECONVERGENT B6, `(.L_x_627) ;  /* 0x0000005000067945 */ /* 0x000fe20003800200 */
.L_x_628:
[----:B------:R-:W0:Y:S02]  /*ac70*/  LDS R24, [R38+0x4] ;  /* 0x0000040026187984 */ /* 0x000e240000000800 */
[----:B0-----:R-:W-:-:S05]  /*ac80*/  FADD R25, R57, R24 ;  /* 0x0000001839197221 */ /* 0x001fca0000000000 */
[----:B------:R-:W0:Y:S02]  /*ac90*/  ATOMS.CAST.SPIN P0, [R38+0x4], R24, R25 ;  /* 0x000004182600758d */ /* 0x000e240001800019 */
[----:B0-----:R-:W-:Y:S05]  /*aca0*/  @!P0 BRA `(.L_x_628) ;  /* 0xfffffffc00f08947 */ /* 0x001fea000383ffff */
[----:B------:R-:W-:Y:S05]  /*acb0*/  BSYNC.RECONVERGENT B6 ;  /* 0x0000000000067941 */ /* 0x000fea0003800200 */
.L_x_627:
[----:B------:R-:W-:Y:S01]  /*acc0*/  BSSY.RECONVERGENT B6, `(.L_x_629) ;  /* 0x0000005000067945 */ /* 0x000fe20003800200 */
.L_x_630:
[----:B------:R-:W0:Y:S02]  /*acd0*/  LDS R24, [R36+0x4] ;  /* 0x0000040024187984 */ /* 0x000e240000000800 */
[----:B0-----:R-:W-:-:S05]  /*ace0*/  FADD R25, R43, R24 ;  /* 0x000000182b197221 */ /* 0x001fca0000000000 */
[----:B------:R-:W0:Y:S02]  /*acf0*/  ATOMS.CAST.SPIN P0, [R36+0x4], R24, R25 ;  /* 0x000004182400758d */ /* 0x000e240001800019 */
[----:B0-----:R-:W-:Y:S05]  /*ad00*/  @!P0 BRA `(.L_x_630) ;  /* 0xfffffffc00f08947 */ /* 0x001fea000383ffff */
[----:B------:R-:W-:Y:S05]  /*ad10*/  BSYNC.RECONVERGENT B6 ;  /* 0x0000000000067941 */ /* 0x000fea0003800200 */
.L_x_629:
[----:B------:R-:W-:Y:S01]  /*ad20*/  BSSY.RECONVERGENT B6, `(.L_x_631) ;  /* 0x0000005000067945 */ /* 0x000fe20003800200 */
.L_x_632:
[----:B------:R-:W0:Y:S02]  /*ad30*/  LDS R24, [R34+0x4] ;  /* 0x0000040022187984 */ /* 0x000e240000000800 */
[----:B0-----:R-:W-:-:S05]  /*ad40*/  FADD R25, R41, R24 ;  /* 0x0000001829197221 */ /* 0x001fca0000000000 */
[----:B------:R-:W0:Y:S02]  /*ad50*/  ATOMS.CAST.SPIN P0, [R34+0x4], R24, R25 ;  /* 0x000004182200758d */ /* 0x000e240001800019 */
[----:B0-----:R-:W-:Y:S05]  /*ad60*/  @!P0 BRA `(.L_x_632) ;  /* 0xfffffffc00f08947 */ /* 0x001fea000383ffff */
[----:B------:R-:W-:Y:S05]  /*ad70*/  BSYNC.RECONVERGENT B6 ;  /* 0x0000000000067941 */ /* 0x000fea0003800200 */
.L_x_631:
[----:B------:R-:W-:Y:S01]  /*ad80*/  BSSY.RECONVERGENT B6, `(.L_x_633) ;  /* 0x0000005000067945 */ /* 0x000fe20003800200 */
.L_x_634:
[----:B------:R-:W0:Y:S02]  /*ad90*/  LDS R24, [R42+0x8] ;  /* 0x000008002a187984 */ /* 0x000e240000000800 */
[----:B0-----:R-:W-:-:S05]  /*ada0*/  FADD R25, R24, 1 ;  /* 0x3f80000018197421 */ /* 0x001fca0000000000 */
[----:B------:R-:W0:Y:S02]  /*adb0*/  ATOMS.CAST.SPIN P0, [R42+0x8], R24, R25 ;  /* 0x000008182a00758d */ /* 0x000e240001800019 */
[----:B0-----:R-:W-:Y:S05]  /*adc0*/  @!P0 BRA `(.L_x_634) ;  /* 0xfffffffc00f08947 */ /* 0x001fea000383ffff */
[----:B------:R-:W-:Y:S05]  /*add0*/  BSYNC.RECONVERGENT B6 ;  /* 0x0000000000067941 */ /* 0x000fea0003800200 */
.L_x_633:
[----:B------:R-:W-:Y:S01]  /*ade0*/  BSSY.RECONVERGENT B6, `(.L_x_635) ;  /* 0x0000005000067945 */ /* 0x000fe20003800200 */
.L_x_636:
[----:B------:R-:W0:Y:S02]  /*adf0*/  LDS R24, [R40+0x8] ;  /* 0x0000080028187984 */ /* 0x000e240000000800 */
[----:B0-----:R-:W-:-:S05]  /*ae00*/  FADD R25, R37, R24 ;  /* 0x0000001825197221 */ /* 0x001fca0000000000 */
[----:B------:R-:W0:Y:S02]  /*ae10*/  ATOMS.CAST.SPIN P0, [R40+0x8], R24, R25 ;  /* 0x000008182800758d */ /* 0x000e240001800019 */
[----:B0-----:R-:W-:Y:S05]  /*ae20*/  @!P0 BRA `(.L_x_636) ;  /* 0xfffffffc00f08947 */ /* 0x001fea000383ffff */
[----:B------:R-:W-:Y:S05]  /*ae30*/  BSYNC.RECONVERGENT B6 ;  /* 0x0000000000067941 */ /* 0x000fea0003800200 */
.L_x_635:
[----:B------:R-:W-:Y:S01]  /*ae40*/  BSSY.RECONVERGENT B6, `(.L_x_637) ;  /* 0x0000005000067945 */ /* 0x000fe20003800200 */
.L_x_638:
[----:B------:R-:W0:Y:S02]  /*ae50*/  LDS R24, [R38+0x8] ;  /* 0x0000080026187984 */ /* 0x000e240000000800 */
[----:B0-----:R-:W-:-:S05]  /*ae60*/  FADD R25, R57, R24 ;  /* 0x0000001839197221 */ /* 0x001fca0000000000 */
[----:B------:R-:W0:Y:S02]  /*ae70*/  ATOMS.CAST.SPIN P0, [R38+0x8], R24, R25 ;  /* 0x000008182600758d */ /* 0x000e240001800019 */
[----:B0-----:R-:W-:Y:S05]  /*ae80*/  @!P0 BRA `(.L_x_638) ;  /* 0xfffffffc00f08947 */ /* 0x001fea000383ffff */
[----:B------:R-:W-:Y:S05]  /*ae90*/  BSYNC.RECONVERGENT B6 ;  /* 0x0000000000067941 */ /* 0x000fea0003800200 */
.L_x_637:
[----:B------:R-:W-:Y:S01]  /*aea0*/  BSSY.RECONVERGENT B6, `(.L_x_639) ;  /* 0x0000005000067945 */ /* 0x000fe20003800200 */
.L_x_640:
[----:B------:R-:W0:Y:S02]  /*aeb0*/  LDS R24, [R36+0x8] ;  /* 0x0000080024187984 */ /* 0x000e240000000800 */
[----:B0-----:R-:W-:-:S05]  /*aec0*/  FADD R25, R43, R24 ;  /* 0x000000182b197221 */ /* 0x001fca0000000000 */
[----:B------:R-:W0:Y:S02]  /*aed0*/  ATOMS.CAST.SPIN P0, [R36+0x8], R24, R25 ;  /* 0x000008182400758d */ /* 0x000e240001800019 */
[----:B0-----:R-:W-:Y:S05]  /*aee0*/  @!P0 BRA `(.L_x_640) ;  /* 0xfffffffc00f08947 */ /* 0x001fea000383ffff */
[----:B------:R-:W-:Y:S05]  /*aef0*/  BSYNC.RECONVERGENT B6 ;  /* 0x0000000000067941 */ /* 0x000fea0003800200 */
.L_x_639:
[----:B------:R-:W-:Y:S01]  /*af00*/  BSSY.RECONVERGENT B6, `(.L_x_641) ;  /* 0x0000005000067945 */ /* 0x000fe20003800200 */
.L_x_642:
[----:B------:R-:W0:Y:S02]  /*af10*/  LDS R24, [R34+0x8] ;  /* 0x0000080022187984 */ /* 0x000e240000000800 */
[----:B0-----:R-:W-:-:S05]  /*af20*/  FADD R25, R41, R24 ;  /* 0x0000001829197221 */ /* 0x001fca0000000000 */
[----:B------:R-:W0:Y:S02]  /*af30*/  ATOMS.CAST.SPIN P0, [R34+0x8], R24, R25 ;  /* 0x000008182200758d */ /* 0x000e240001800019 */
[----:B0-----:R-:W-:Y:S05]  /*af40*/  @!P0 BRA `(.L_x_642) ;  /* 0xfffffffc00f08947 */ /* 0x001fea000383ffff */
[----:B------:R-:W-:Y:S05]  /*af50*/  BSYNC.RECONVERGENT B6 ;  /* 0x0000000000067941 */ /* 0x000fea0003800200 */
.L_x_641:
[----:B------:R-:W-:-:S04]  /*af60*/  IADD3 R32, PT, PT, R32, 0x4, RZ ;  /* 0x0000000420207810 */ /* 0x000fc80007ffe0ff */
[----:B------:R-:W-:-:S13]  /*af70*/  ISETP.NE.AND P0, PT, R32, R16, PT ;  /* 0x000000102000720c */ /* 0x000fda0003f05270 */
[----:B------:R-:W-:Y:S05]  /*af80*/  @P0 BRA `(.L_x_643) ;  /* 0xfffffff400f40947 */ /* 0x000fea000383ffff */
.L_x_530:
[----:B------:R-:W-:Y:S05]  /*af90*/  BSYNC B7 ;  /* 0x0000000000077941 */ /* 0x000fea0003800000 */
.L_x_529:
[----:B------:R-:W-:Y:S05]  /*afa0*/  BRA `(.L_x_527) ;  /* 0x0000001c007c7947 */ /* 0x000fea0003800000 */
.L_x_528:
        /* <DEDUP_REMOVED lines=23> */
.L_x_647:
[----:B------:R-:W0:Y:S02]  /*b120*/  LDS R24, [R40+-0x4] ;  /* 0xfffffc0028187984 */ /* 0x000e240000000800 */
[----:B0-----:R-:W-:-:S05]  /*b130*/  FADD R25, R24, 1 ;  /* 0x3f80000018197421 */ /* 0x001fca0000000000 */
[----:B------:R-:W0:Y:S02]  /*b140*/  ATOMS.CAST.SPIN P3, [R40+-0x4], R24, R25 ;  /* 0xfffffc182800758d */ /* 0x000e240001860019 */
[----:B0-----:R-:W-:Y:S05]  /*b150*/  @!P3 BRA `(.L_x_647) ;  /* 0xfffffffc00f0b947 */ /* 0x001fea000383ffff */
[----:B------:R-:W-:Y:S05]  /*b160*/  BSYNC.RECONVERGENT B7 ;  /* 0x0000000000077941 */ /* 0x000fea0003800200 */
.L_x_646:
[----:B------:R-:W-:Y:S01]  /*b170*/  BSSY.RECONVERGENT B7, `(.L_x_648) ;  /* 0x0000006000077945 */ /* 0x000fe20003800200 */
[----:B------:R-:W-:-:S07]  /*b180*/  LEA R38, R38, UR7, 0x2 ;  /* 0x0000000726267c11 */ /* 0x000fce000f8e10ff */
.L_x_649:
[----:B------:R-:W0:Y:S02]  /*b190*/  LDS R24, [R38+-0x4] ;  /* 0xfffffc0026187984 */ /* 0x000e240000000800 */
[----:B0-----:R-:W-:-:S05]  /*b1a0*/  FADD R25, R37, R24 ;  /* 0x0000001825197221 */ /* 0x001fca0000000000 */
[----:B------:R-:W0:Y:S02]  /*b1b0*/  ATOMS.CAST.SPIN P3, [R38+-0x4], R24, R25 ;  /* 0xfffffc182600758d */ /* 0x000e240001860019 */
[----:B0-----:R-:W-:Y:S05]  /*b1c0*/  @!P3 BRA `(.L_x_649) ;  /* 0xfffffffc00f0b947 */ /* 0x001fea000383ffff */
[----:B------:R-:W-:Y:S05]  /*b1d0*/  BSYNC.RECONVERGENT B7 ;  /* 0x0000000000077941 */ /* 0x000fea0003800200 */
.L_x_648:
[----:B------:R-:W0:Y:S01]  /*b1e0*/  LDC R63, c[0x0][0x3b8] ;  /* 0x0000ee00ff3f7b82 */ /* 0x000e220000000800 */
[----:B------:R-:W-:Y:S01]  /*b1f0*/  BSSY.RECONVERGENT B7, `(.L_x_650) ;  /* 0x0000006000077945 */ /* 0x000fe20003800200 */
[----:B0-----:R-:W-:-:S07]  /*b200*/  IMAD R36, R63, 0xc, R38 ;  /* 0x0000000c3f247824 */ /* 0x001fce00078e0226 */
.L_x_651:
[----:B------:R-:W0:Y:S02]  /*b210*/  LDS R24, [R36+-0x4] ;  /* 0xfffffc0024187984 */ /* 0x000e240000000800 */
[----:B0-----:R-:W-:-:S05]  /*b220*/  FADD R25, R61, R24 ;  /* 0x000000183d197221 */ /* 0x001fca0000000000 */
[----:B------:R-:W0:Y:S02]  /*b230*/  ATOMS.CAST.SPIN P3, [R36+-0x4], R24, R25 ;  /* 0xfffffc182400758d */ /* 0x000e240001860019 */
[----:B0-----:R-:W-:Y:S05]  /*b240*/  @!P3 BRA `(.L_x_651) ;  /* 0xfffffffc00f0b947 */ /* 0x001fea000383ffff */
[----:B------:R-:W-:Y:S05]  /*b250*/  BSYNC.RECONVERGENT B7 ;  /* 0x0000000000077941 */ /* 0x000fea0003800200 */
.L_x_650:
[----:B------:R-:W-:Y:S01]  /*b260*/  BSSY.RECONVERGENT B7, `(.L_x_652) ;  /* 0x0000006000077945 */ /* 0x000fe20003800200 */
[----:B------:R-:W-:-:S07]  /*b270*/  LEA R34, R63, R38, 0x3 ;  /* 0x000000263f227211 */ /* 0x000fce00078e18ff */
.L_x_653:
[----:B------:R-:W0:Y:S02]  /*b280*/  LDS R24, [R34+-0x4] ;  /* 0xfffffc0022187984 */ /* 0x000e240000000800 */
[----:B0-----:R-:W-:-:S05]  /*b290*/  FADD R25, R59, R24 ;  /* 0x000000183b197221 */ /* 0x001fca0000000000 */
[----:B------:R-:W0:Y:S02]  /*b2a0*/  ATOMS.CAST.SPIN P3, [R34+-0x4], R24, R25 ;  /* 0xfffffc182200758d */ /* 0x000e240001860019 */
[----:B0-----:R-:W-:Y:S05]  /*b2b0*/  @!P3 BRA `(.L_x_653) ;  /* 0xfffffffc00f0b947 */ /* 0x001fea000383ffff */
[----:B------:R-:W-:Y:S05]  /*b2c0*/  BSYNC.RECONVERGENT B7 ;  /* 0x0000000000077941 */ /* 0x000fea0003800200 */
.L_x_652:
[----:B------:R-:W-:Y:S01]  /*b2d0*/  BSSY.RECONVERGENT B7, `(.L_x_654) ;  /* 0x0000006000077945 */ /* 0x000fe20003800200 */
[----:B------:R-:W-:-:S07]  /*b2e0*/  LEA R30, R63, R40, 0x3 ;  /* 0x000000283f1e7211 */ /* 0x000fce00078e18ff */
.L_x_655:
[----:B------:R-:W0:Y:S02]  /*b2f0*/  LDS R24, [R30+-0x4] ;  /* 0xfffffc001e187984 */ /* 0x000e240000000800 */
[----:B0-----:R-:W-:-:S05]  /*b300*/  FADD R25, R57, R24 ;  /* 0x0000001839197221 */ /* 0x001fca0000000000 */
[----:B------:R-:W0:Y:S02]  /*b310*/  ATOMS.CAST.SPIN P3, [R30+-0x4], R24, R25 ;  /* 0xfffffc181e00758d */ /* 0x000e240001860019 */
[----:B0-----:R-:W-:Y:S05]  /*b320*/  @!P3 BRA `(.L_x_655) ;  /* 0xfffffffc00f0b947 */ /* 0x001fea000383ffff */
[----:B------:R-:W-:Y:S05]  /*b330*/  BSYNC.RECONVERGENT B7 ;  /* 0x0000000000077941 */ /* 0x000fea0003800200 */
.L_x_654:
[----:B------:R-:W-:Y:S04]  /*b340*/  BSSY.RECONVERGENT B7, `(.L_x_656) ;  /* 0x000001e000077945 */ /* 0x000fe80003800200 */
[----:B------:R-:W-:Y:S05]  /*b350*/  @!P0 BRA `(.L_x_657) ;  /* 0x0000000000708947 */ /* 0x000fea0003800000 */
[----:B------:R-:W-:Y:S01]  /*b360*/  BSSY.RECONVERGENT B8, `(.L_x_658) ;  /* 0x0000005000087945 */ /* 0x000fe20003800200 */
.L_x_659:
[----:B------:R-:W0:Y:S02]  /*b370*/  LDS R24, [R40+-0x4] ;  /* 0xfffffc0028187984 */ /* 0x000e240000000800 */
[----:B0-----:R-:W-:-:S05]  /*b380*/  FADD R25, R24, 1 ;  /* 0x3f80000018197421 */ /* 0x001fca0000000000 */
[----:B------:R-:W0:Y:S02]  /*b390*/  ATOMS.CAST.SPIN P3, [R40+-0x4], R24, R25 ;  /* 0xfffffc182800758d */ /* 0x000e240001860019 */
[----:B0-----:R-:W-:Y:S05]  /*b3a0*/  @!P3 BRA `(.L_x_659) ;  /* 0xfffffffc00f0b947 */ /* 0x001fea000383ffff */
[----:B------:R-:W-:Y:S05]  /*b3b0*/  BSYNC.RECONVERGENT B8 ;  /* 0x0000000000087941 */ /* 0x000fea0003800200 */
.L_x_658:
[----:B------:R-:W-:Y:S01]  /*b3c0*/  BSSY.RECONVERGENT B8, `(.L_x_660) ;  /* 0x0000005000087945 */ /* 0x000fe20003800200 */
.L_x_661:
[----:B------:R-:W0:Y:S02]  /*b3d0*/  LDS R24, [R38+-0x4] ;  /* 0xfffffc0026187984 */ /* 0x000e240000000800 */
[----:B0-----:R-:W-:-:S05]  /*b3e0*/  FADD R25, R37, R24 ;  /* 0x0000001825197221 */ /* 0x001fca0000000000 */
[----:B------:R-:W0:Y:S02]  /*b3f0*/  ATOMS.CAST.SPIN P3, [R38+-0x4], R24, R25 ;  /* 0xfffffc182600758d */ /* 0x000e240001860019 */
[----:B0-----:R-:W-:Y:S05]  /*b400*/  @!P3 BRA `(.L_x_661) ;  /* 0xfffffffc00f0b947 */ /* 0x001fea000383ffff */
[----:B------:R-:W-:Y:S05]  /*b410*/  BSYNC.RECONVERGENT B8 ;  /* 0x0000000000087941 */ /* 0x000fea0003800200 */
.L_x_660:
[----:B------:R-:W-:Y:S01]  /*b420*/  BSSY.RECONVERGENT B8, `(.L_x_662) ;  /* 0x0000005000087945 */ /* 0x000fe20003800200 */
.L_x_663:
[----:B------:R-:W0:Y:S02]  /*b430*/  LDS R24, [R36+-0x4] ;  /* 0xfffffc0024187984 */ /* 0x000e240000000800 */
[----:B0-----:R-:W-:-:S05]  /*b440*/  FADD R25, R15, R24 ;  /* 0x000000180f197221 */ /* 0x001fca0000000000 */
[----:B------:R-:W0:Y:S02]  /*b450*/  ATOMS.CAST.SPIN P3, [R36+-0x4], R24, R25 ;  /* 0xfffffc182400758d */ /* 0x000e240001860019 */
[----:B0-----:R-:W-:Y:S05]  /*b460*/  @!P3 BRA `(.L_x_663) ;  /* 0xfffffffc00f0b947 */ /* 0x001fea000383ffff */
[----:B------:R-:W-:Y:S05]  /*b470*/  BSYNC.RECONVERGENT B8 ;  /* 0x0000000000087941 */ /* 0x000fea0003800200 */
.L_x_662:
[----:B------:R-:W-:Y:S01]  /*b480*/  BSSY.RECONVERGENT B8, `(.L_x_664) ;  /* 0x0000005000087945 */ /* 0x000fe20003800200 */
.L_x_665:
[----:B------:R-:W0:Y:S02]  /*b490*/  LDS R24, [R34+-0x4] ;  /* 0xfffffc0022187984 */ /* 0x000e240000000800 */
[----:B0-----:R-:W-:-:S05]  /*b4a0*/  FADD R25, R17, R24 ;  /* 0x0000001811197221 */ /* 0x001fca0000000000 */
[----:B------:R-:W0:Y:S02]  /*b4b0*/  ATOMS.CAST.SPIN P3, [R34+-0x4], R24, R25 ;  /* 0xfffffc182200758d */ /* 0x000e240001860019 */
[----:B0-----:R-:W-:Y:S05]  /*b4c0*/  @!P3 BRA `(.L_x_665) ;  /* 0xfffffffc00f0b947 */ /* 0x001fea000383ffff */
[----:B------:R-:W-:Y:S05]  /*b4d0*/  BSYNC.RECONVERGENT B8 ;  /* 0x0000000000087941 */ /* 0x000fea0003800200 */
.L_x_664:
[----:B------:R-:W0:Y:S02]  /*b4e0*/  LDS R24, [R30+-0x4] ;  /* 0xfffffc001e187984 */ /* 0x000e240000000800 */
[----:B0-----:R-:W-:-:S05]  /*b4f0*/  FADD R25, R43, R24 ;  /* 0x000000182b197221 */ /* 0x001fca0000000000 */
[----:B------:R-:W0:Y:S02]  /*b500*/  ATOMS.CAST.SPIN P3, [R30+-0x4], R24, R25 ;  /* 0xfffffc181e00758d */ /* 0x000e240001860019 */
[----:B0-----:R-:W-:Y:S05]  /*b510*/  @!P3 BRA `(.L_x_664) ;  /* 0xfffffffc00f0b947 */ /* 0x001fea000383ffff */
.L_x_657:
[----:B------:R-:W-:Y:S05]  /*b520*/  BSYNC.RECONVERGENT B7 ;  /* 0x0000000000077941 */ /* 0x000fea0003800200 */
.L_x_656:
[----:B------:R-:W-:Y:S02]  /*b530*/  ISETP.NE.AND P3, PT, R23, 0x1, PT ;  /* 0x000000011700780c */ /* 0x000fe40003f65270 */
[----:B------:R-:W-:-:S11]  /*b540*/  MOV R32, R19 ;  /* 0x0000001300207202 */ /* 0x000fd60000000f00 */
[----:B------:R-:W-:Y:S05]  /*b550*/  @!P3 BRA `(.L_x_645) ;  /* 0x0000000400fcb947 */ /* 0x000fea0003800000 */
[----:B------:R-:W-:Y:S01]  /*b560*/  BSSY.RECONVERGENT B7, `(.L_x_666) ;  /* 0x0000005000077945 */ /* 0x000fe20003800200 */
.L_x_667:
[----:B------:R-:W0:Y:S02]  /*b570*/  LDS R24, [R40] ;  /* 0x0000000028187984 */ /* 0x000e240000000800 */
[----:B0-----:R-:W-:-:S05]  /*b580*/  FADD R25, R24, 1 ;  /* 0x3f80000018197421 */ /* 0x001fca0000000000 */
[----:B------:R-:W0:Y:S02]  /*b590*/  ATOMS.CAST.SPIN P3, [R40], R24, R25 ;  /* 0x000000182800758d */ /* 0x000e240001860019 */
[----:B0-----:R-:W-:Y:S05]  /*b5a0*/  @!P3 BRA `(.L_x_667) ;  /* 0xfffffffc00f0b947 */ /* 0x001fea000383ffff */
[----:B------:R-:W-:Y:S05]  /*b5b0*/  BSYNC.RECONVERGENT B7 ;  /* 0x0000000000077941 */ /* 0x000fea0003800200 */
.L_x_666:
[----:B------:R-:W-:Y:S01]  /*b5c0*/  BSSY.RECONVERGENT B7, `(.L_x_668) ;  /* 0x0000005000077945 */ /* 0x000fe20003800200 */
.L_x_669:
[----:B------:R-:W0:Y:S02]  /*b5d0*/  LDS R24, [R38] ;  /* 0x0000000026187984 */ /* 0x000e240000000800 */
[----:B0-----:R-:W-:-:S05]  /*b5e0*/  FADD R25, R37, R24 ;  /* 0x0000001825197221 */ /* 0x001fca0000000000 */
[----:B------:R-:W0:Y:S02]  /*b5f0*/  ATOMS.CAST.SPIN P3, [R38], R24, R25 ;  /* 0x000000182600758d */ /* 0x000e240001860019 */
[----:B0-----:R-:W-:Y:S05]  /*b600*/  @!P3 BRA `(.L_x_669) ;  /* 0xfffffffc00f0b947 */ /* 0x001fea000383ffff */
[----:B------:R-:W-:Y:S05]  /*b610*/  BSYNC.RECONVERGENT B7 ;  /* 0x0000000000077941 */ /* 0x000fea0003800200 */
.L_x_668:
[----:B------:R-:W-:Y:S01]  /*b620*/  BSSY.RECONVERGENT B7, `(.L_x_670) ;  /* 0x0000005000077945 */ /* 0x000fe20003800200 */
.L_x_671:
[----:B------:R-:W0:Y:S02]  /*b630*/  LDS R24, [R36] ;  /* 0x0000000024187984 */ /* 0x000e240000000800 */
[----:B0-----:R-:W-:-:S05]  /*b640*/  FADD R25, R61, R24 ;  /* 0x000000183d197221 */ /* 0x001fca0000000000 */
[----:B------:R-:W0:Y:S02]  /*b650*/  ATOMS.CAST.SPIN P3, [R36], R24, R25 ;  /* 0x000000182400758d */ /* 0x000e240001860019 */
[----:B0-----:R-:W-:Y:S05]  /*b660*/  @!P3 BRA `(.L_x_671) ;  /* 0xfffffffc00f0b947 */ /* 0x001fea000383ffff */
[----:B------:R-:W-:Y:S05]  /*b670*/  BSYNC.RECONVERGENT B7 ;  /* 0x0000000000077941 */ /* 0x000fea0003800200 */
.L_x_670:
[----:B------:R-:W-:Y:S01]  /*b680*/  BSSY.RECONVERGENT B7, `(.L_x_672) ;  /* 0x0000005000077945 */ /* 0x000fe20003800200 */
.L_x_673:
[----:B------:R-:W0:Y:S02]  /*b690*/  LDS R24, [R34] ;  /* 0x0000000022187984 */ /* 0x000e240000000800 */
[----:B0-----:R-:W-:-:S05]  /*b6a0*/  FADD R25, R59, R24 ;  /* 0x000000183b197221 */ /* 0x001fca0000000000 */
[----:B------:R-:W0:Y:S02]  /*b6b0*/  ATOMS.CAST.SPIN P3, [R34], R24, R25 ;  /* 0x000000182200758d */ /* 0x000e240001860019 */
[----:B0-----:R-:W-:Y:S05]  /*b6c0*/  @!P3 BRA `(.L_x_673) ;  /* 0xfffffffc00f0b947 */ /* 0x001fea000383ffff */
[----:B------:R-:W-:Y:S05]  /*b6d0*/  BSYNC.RECONVERGENT B7 ;  /* 0x0000000000077941 */ /* 0x000fea0003800200 */
.L_x_672:
[----:B------:R-:W-:Y:S01]  /*b6e0*/  BSSY.RECONVERGENT B7, `(.L_x_674) ;  /* 0x0000005000077945 */ /* 0x000fe20003800200 */
.L_x_675:
[----:B------:R-:W0:Y:S02]  /*b6f0*/  LDS R24, [R30] ;  /* 0x000000001e187984 */ /* 0x000e240000000800 */
[----:B0-----:R-:W-:-:S05]  /*b700*/  FADD R25, R57, R24 ;  /* 0x0000001839197221 */ /* 0x001fca0000000000 */
[----:B------:R-:W0:Y:S02]  /*b710*/  ATOMS.CAST.SPIN P3, [R30], R24, R25 ;  /* 0x000000181e00758d */ /* 0x000e240001860019 */
[----:B0-----:R-:W-:Y:S05]  /*b720*/  @!P3 BRA `(.L_x_675) ;  /* 0xfffffffc00f0b947 */ /* 0x001fea000383ffff */
[----:B------:R-:W-:Y:S05]  /*b730*/  BSYNC.RECONVERGENT B7 ;  /* 0x0000000000077941 */ /* 0x000fea0003800200 */
.L_x_674:
[----:B------:R-:W-:Y:S04]  /*b740*/  BSSY.RECONVERGENT B7, `(.L_x_676) ;  /* 0x000001e000077945 */ /* 0x000fe80003800200 */
[----:B------:R-:W-:Y:S05]  /*b750*/  @!P0 BRA `(.L_x_677) ;  /* 0x0000000000708947 */ /* 0x000fea0003800000 */
[----:B------:R-:W-:Y:S01]  /*b760*/  BSSY.RECONVERGENT B8, `(.L_x_678) ;  /* 0x0000005000087945 */ /* 0x000fe20003800200 */
.L_x_679:
[----:B------:R-:W0:Y:S02]  /*b770*/  LDS R24, [R40] ;  /* 0x0000000028187984 */ /* 0x000e240000000800 */
[----:B0-----:R-:W-:-:S05]  /*b780*/  FADD R25, R24, 1 ;  /* 0x3f80000018197421 */ /* 0x001fca0000000000 */
[----:B------:R-:W0:Y:S02]  /*b790*/  ATOMS.CAST.SPIN P3, [R40], R24, R25 ;  /* 0x000000182800758d */ /* 0x000e240001860019 */
[----:B0-----:R-:W-:Y:S05]  /*b7a0*/  @!P3 BRA `(.L_x_679) ;  /* 0xfffffffc00f0b947 */ /* 0x001fea000383ffff */
[----:B------:R-:W-:Y:S05]  /*b7b0*/  BSYNC.RECONVERGENT B8 ;  /* 0x0000000000087941 */ /* 0x000fea0003800200 */
.L_x_678:
[----:B------:R-:W-:Y:S01]  /*b7c0*/  BSSY.RECONVERGENT B8, `(.L_x_680) ;  /* 0x0000005000087945 */ /* 0x000fe20003800200 */
.L_x_681:
[----:B------:R-:W0:Y:S02]  /*b7d0*/  LDS R24, [R38] ;  /* 0x0000000026187984 */ /* 0x000e240000000800 */
[----:B0-----:R-:W-:-:S05]  /*b7e0*/  FADD R25, R37, R24 ;  /* 0x0000001825197221 */ /* 0x001fca0000000000 */
[----:B------:R-:W0:Y:S02]  /*b7f0*/  ATOMS.CAST.SPIN P3, [R38], R24, R25 ;  /* 0x000000182600758d */ /* 0x000e240001860019 */
[----:B0-----:R-:W-:Y:S05]  /*b800*/  @!P3 BRA `(.L_x_681) ;  /* 0xfffffffc00f0b947 */ /* 0x001fea000383ffff */
[----:B------:R-:W-:Y:S05]  /*b810*/  BSYNC.RECONVERGENT B8 ;  /* 0x0000000000087941 */ /* 0x000fea0003800200 */
.L_x_680:
[----:B------:R-:W-:Y:S01]  /*b820*/  BSSY.RECONVERGENT B8, `(.L_x_682) ;  /* 0x0000005000087945 */ /* 0x000fe20003800200 */
.L_x_683:
[----:B------:R-:W0:Y:S02]  /*b830*/  LDS R24, [R36] ;  /* 0x0000000024187984 */ /* 0x000e240000000800 */
[----:B0-----:R-:W-:-:S05]  /*b840*/  FADD R25, R15, R24 ;  /* 0x000000180f197221 */ /* 0x001fca0000000000 */
[----:B------:R-:W0:Y:S02]  /*b850*/  ATOMS.CAST.SPIN P3, [R36], R24, R25 ;  /* 0x000000182400758d */ /* 0x000e240001860019 */
[----:B0-----:R-:W-:Y:S05]  /*b860*/  @!P3 BRA `(.L_x_683) ;  /* 0xfffffffc00f0b947 */ /* 0x001fea000383ffff */
[----:B------:R-:W-:Y:S05]  /*b870*/  BSYNC.RECONVERGENT B8 ;  /* 0x0000000000087941 */ /* 0x000fea0003800200 */
.L_x_682:
[----:B------:R-:W-:Y:S01]  /*b880*/  BSSY.RECONVERGENT B8, `(.L_x_684) ;  /* 0x0000005000087945 */ /* 0x000fe20003800200 */
.L_x_685:
[----:B------:R-:W0:Y:S02]  /*b890*/  LDS R24, [R34] ;  /* 0x0000000022187984 */ /* 0x000e240000000800 */
[----:B0-----:R-:W-:-:S05]  /*b8a0*/  FADD R25, R17, R24 ;  /* 0x0000001811197221 */ /* 0x001fca0000000000 */
[----:B------:R-:W0:Y:S02]  /*b8b0*/  ATOMS.CAST.SPIN P3, [R34], R24, R25 ;  /* 0x000000182200758d */ /* 0x000e240001860019 */
[----:B0-----:R-:W-:Y:S05]  /*b8c0*/  @!P3 BRA `(.L_x_685) ;  /* 0xfffffffc00f0b947 */ /* 0x001fea000383ffff */
[----:B------:R-:W-:Y:S05]  /*b8d0*/  BSYNC.RECONVERGENT B8 ;  /* 0x0000000000087941 */ /* 0x000fea0003800200 */
.L_x_684:
[----:B------:R-:W0:Y:S02]  /*b8e0*/  LDS R24, [R30] ;  /* 0x000000001e187984 */ /* 0x000e240000000800 */
[----:B0-----:R-:W-:-:S05]  /*b8f0*/  FADD R25, R43, R24 ;  /* 0x000000182b197221 */ /* 0x001fca0000000000 */
[----:B------:R-:W0:Y:S02]  /*b900*/  ATOMS.CAST.SPIN P3, [R30], R24, R25 ;  /* 0x000000181e00758d */ /* 0x000e240001860019 */
[----:B0-----:R-:W-:Y:S05]  /*b910*/  @!P3 BRA `(.L_x_684) ;  /* 0xfffffffc00f0b947 */ /* 0x001fea000383ffff */
.L_x_677:
[----:B------:R-:W-:Y:S05]  /*b920*/  BSYNC.RECONVERGENT B7 ;  /* 0x0000000000077941 */ /* 0x000fea0003800200 */
.L_x_676:
[----:B------:R-:W-:Y:S02]  /*b930*/  ISETP.NE.AND P3, PT, R23, 0x2, PT ;  /* 0x000000021700780c */ /* 0x000fe40003f65270 */
[----:B------:R-:W-:-:S11]  /*b940*/  MOV R32, R20 ;  /* 0x0000001400207202 */ /* 0x000fd60000000f00 */
[----:B------:R-:W-:Y:S05]  /*b950*/  @!P3 BRA `(.L_x_645) ;  /* 0x0000000000fcb947 */ /* 0x000fea0003800000 */
[----:B------:R-:W-:Y:S01]  /*b960*/  BSSY.RECONVERGENT B7, `(.L_x_686) ;  /* 0x0000005000077945 */ /* 0x000fe20003800200 */
.L_x_687:
[----:B------:R-:W0:Y:S02]  /*b970*/  LDS R24, [R40+0x4] ;  /* 0x0000040028187984 */ /* 0x000e240000000800 */
[----:B0-----:R-:W-:-:S05]  /*b980*/  FADD R25, R24, 1 ;  /* 0x3f80000018197421 */ /* 0x001fca0000000000 */
[----:B------:R-:W0:Y:S02]  /*b990*/  ATOMS.CAST.SPIN P3, [R40+0x4], R24, R25 ;  /* 0x000004182800758d */ /* 0x000e240001860019 */
[----:B0-----:R-:W-:Y:S05]  /*b9a0*/  @!P3 BRA `(.L_x_687) ;  /* 0xfffffffc00f0b947 */ /* 0x001fea000383ffff */
[----:B------:R-:W-:Y:S05]  /*b9b0*/  BSYNC.RECONVERGENT B7 ;  /* 0x0000000000077941 */ /* 0x000fea0003800200 */
.L_x_686:
[----:B------:R-:W-:Y:S01]  /*b9c0*/  BSSY.RECONVERGENT B7, `(.L_x_688) ;  /* 0x0000005000077945 */ /* 0x000fe20003800200 */
.L_x_689:
[----:B------:R-:W0:Y:S02]  /*b9d0*/  LDS R24, [R38+0x4] ;  /* 0x0000040026187984 */ /* 0x000e240000000800 */
[----:B0-----:R-:W-:-:S05]  /*b9e0*/  FADD R25, R37, R24 ;  /* 0x0000001825197221 */ /* 0x001fca0000000000 */
[----:B------:R-:W0:Y:S02]  /*b9f0*/  ATOMS.CAST.SPIN P3, [R38+0x4], R24, R25 ;  /* 0x000004182600758d */ /* 0x000e240001860019 */
[----:B0-----:R-:W-:Y:S05]  /*ba00*/  @!P3 BRA `(.L_x_689) ;  /* 0xfffffffc00f0b947 */ /* 0x001fea000383ffff */
[----:B------:R-:W-:Y:S05]  /*ba10*/  BSYNC.RECONVERGENT B7 ;  /* 0x0000000000077941 */ /* 0x000fea0003800200 */
.L_x_688:
[----:B------:R-:W-:Y:S01]  /*ba20*/  BSSY.RECONVERGENT B7, `(.L_x_690) ;  /* 0x0000005000077945 */ /* 0x000fe20003800200 */
.L_x_691:
[----:B------:R-:W0:Y:S02]  /*ba30*/  LDS R24, [R36+0x4] ;  /* 0x0000040024187984 */ /* 0x000e240000000800 */
[----:B0-----:R-:W-:-:S05]  /*ba40*/  FADD R25, R61, R24 ;  /* 0x000000183d197221 */ /* 0x001fca0000000000 */
[----:B------:R-:W0:Y:S02]  /*ba50*/  ATOMS.CAST.SPIN P3, [R36+0x4], R24, R25 ;  /* 0x000004182400758d */ /* 0x000e240001860019 */
[----:B0-----:R-:W-:Y:S05]  /*ba60*/  @!P3 BRA `(.L_x_691) ;  /* 0xfffffffc00f0b947 */ /* 0x001fea000383ffff */
[----:B------:R-:W-:Y:S05]  /*ba70*/  BSYNC.RECONVERGENT B7 ;  /* 0x0000000000077941 */ /* 0x000fea0003800200 */
.L_x_690:
[----:B------:R-:W-:Y:S01]  /*ba80*/  BSSY.RECONVERGENT B7, `(.L_x_692) ;  /* 0x0000005000077945 */ /* 0x000fe20003800200 */
.L_x_693:
[----:B------:R-:W0:Y:S02]  /*ba90*/  LDS R24, [R34+0x4] ;  /* 0x0000040022187984 */ /* 0x000e240000000800 */
[----:B0-----:R-:W-:-:S05]  /*baa0*/  FADD R25, R59, R24 ;  /* 0x000000183b197221 */ /* 0x001fca0000000000 */
[----:B------:R-:W0:Y:S02]  /*bab0*/  ATOMS.CAST.SPIN P3, [R34+0x4], R24, R25 ;  /* 0x000004182200758d */ /* 0x000e240001860019 */
[----:B0-----:R-:W-:Y:S05]  /*bac0*/  @!P3 BRA `(.L_x_693) ;  /* 0xfffffffc00f0b947 */ /* 0x001fea000383ffff */
[----:B------:R-:W-:Y:S05]  /*bad0*/  BSYNC.RECONVERGENT B7 ;  /* 0x0000000000077941 */ /* 0x000fea0003800200 */
.L_x_692:
[----:B------:R-:W-:Y:S01]  /*bae0*/  BSSY.RECONVERGENT B7, `(.L_x_694) ;  /* 0x0000005000077945 */ /* 0x000fe20003800200 */
.L_x_695:
[----:B------:R-:W0:Y:S02]  /*baf0*/  LDS R24, [R30+0x4] ;  /* 0x000004001e187984 */ /* 0x000e240000000800 */
[----:B0-----:R-:W-:-:S05]  /*bb00*/  FADD R25, R57, R24 ;  /* 0x0000001839197221 */ /* 0x001fca0000000000 */
[----:B------:R-:W0:Y:S02]  /*bb10*/  ATOMS.CAST.SPIN P3, [R30+0x4], R24, R25 ;  /* 0x000004181e00758d */ /* 0x000e240001860019 */
[----:B0-----:R-:W-:Y:S05]  /*bb20*/  @!P3 BRA `(.L_x_695) ;  /* 0xfffffffc00f0b947 */ /* 0x001fea000383ffff */
[----:B------:R-:W-:Y:S05]  /*bb30*/  BSYNC.RECONVERGENT B7 ;  /* 0x0000000000077941 */ /* 0x000fea0003800200 */
.L_x_694:
[----:B------:R-:W-:Y:S01]  /*bb40*/  MOV R32, R21 ;  /* 0x0000001500207202 */ /* 0x000fe20000000f00 */
[----:B------:R-:W-:Y:S06]  /*bb50*/  @!P0 BRA `(.L_x_645) ;  /* 0x00000000007c8947 */ /* 0x000fec0003800000 */
[----:B------:R-:W-:Y:S01]  /*bb60*/  BSSY.RECONVERGENT B7, `(.L_x_696) ;  /* 0x0000005000077945 */ /* 0x000fe20003800200 */
.L_x_697:
[----:B------:R-:W0:Y:S02]  /*bb70*/  LDS R24, [R40+0x4] ;  /* 0x0000040028187984 */ /* 0x000e240000000800 */
[----:B0-----:R-:W-:-:S05]  /*bb80*/  FADD R25, R24, 1 ;  /* 0x3f80000018197421 */ /* 0x001fca0000000000 */
[----:B------:R-:W0:Y:S02]  /*bb90*/  ATOMS.CAST.SPIN P3, [R40+0x4], R24, R25 ;  /* 0x000004182800758d */ /* 0x000e240001860019 */
[----:B0-----:R-:W-:Y:S05]  /*bba0*/  @!P3 BRA `(.L_x_697) ;  /* 0xfffffffc00f0b947 */ /* 0x001fea000383ffff */
[----:B------:R-:W-:Y:S05]  /*bbb0*/  BSYNC.RECONVERGENT B7 ;  /* 0x0000000000077941 */ /* 0x000fea0003800200 */
.L_x_696:
[----:B------:R-:W-:Y:S01]  /*bbc0*/  BSSY.RECONVERGENT B7, `(.L_x_698) ;  /* 0x0000005000077945 */ /* 0x000fe20003800200 */
.L_x_699:
[----:B------:R-:W0:Y:S02]  /*bbd0*/  LDS R24, [R38+0x4] ;  /* 0x0000040026187984 */ /* 0x000e240000000800 */
[----:B0-----:R-:W-:-:S05]  /*bbe0*/  FADD R25, R37, R24 ;  /* 0x0000001825197221 */ /* 0x001fca0000000000 */
[----:B------:R-:W0:Y:S02]  /*bbf0*/  ATOMS.CAST.SPIN P3, [R38+0x4], R24, R25 ;  /* 0x000004182600758d */ /* 0x000e240001860019 */
[----:B0-----:R-:W-:Y:S05]  /*bc00*/  @!P3 BRA `(.L_x_699) ;  /* 0xfffffffc00f0b947 */ /* 0x001fea000383ffff */
[----:B------:R-:W-:Y:S05]  /*bc10*/  BSYNC.RECONVERGENT B7 ;  /* 0x0000000000077941 */ /* 0x000fea0003800200 */
.L_x_698:
[----:B------:R-:W-:Y:S01]  /*bc20*/  BSSY.RECONVERGENT B7, `(.L_x_700) ;  /* 0x0000005000077945 */ /* 0x000fe20003800200 */
.L_x_701:
[----:B------:R-:W0:Y:S02]  /*bc30*/  LDS R24, [R36+0x4] ;  /* 0x0000040024187984 */ /* 0x000e240000000800 */
[----:B0-----:R-:W-:-:S05]  /*bc40*/  FADD R25, R15, R24 ;  /* 0x000000180f197221 */ /* 0x001fca0000000000 */
[----:B------:R-:W0:Y:S02]  /*bc50*/  ATOMS.CAST.SPIN P3, [R36+0x4], R24, R25 ;  /* 0x000004182400758d */ /* 0x000e240001860019 */
[----:B0-----:R-:W-:Y:S05]  /*bc60*/  @!P3 BRA `(.L_x_701) ;  /* 0xfffffffc00f0b947 */ /* 0x001fea000383ffff */
[----:B------:R-:W-:Y:S05]  /*bc70*/  BSYNC.RECONVERGENT B7 ;  /* 0x0000000000077941 */ /* 0x000fea0003800200 */
.L_x_700:
[----:B------:R-:W-:Y:S01]  /*bc80*/  BSSY.RECONVERGENT B7, `(.L_x_702) ;  /* 0x0000005000077945 */ /* 0x000fe20003800200 */
.L_x_703:
[----:B------:R-:W0:Y:S02]  /*bc90*/  LDS R24, [R34+0x4] ;  /* 0x0000040022187984 */ /* 0x000e240000000800 */
[----:B0-----:R-:W-:-:S05]  /*bca0*/  FADD R25, R17, R24 ;  /* 0x0000001811197221 */ /* 0x001fca0000000000 */
[----:B------:R-:W0:Y:S02]  /*bcb0*/  ATOMS.CAST.SPIN P3, [R34+0x4], R24, R25 ;  /* 0x000004182200758d */ /* 0x000e240001860019 */
[----:B0-----:R-:W-:Y:S05]  /*bcc0*/  @!P3 BRA `(.L_x_703) ;  /* 0xfffffffc00f0b947 */ /* 0x001fea000383ffff */
[----:B------:R-:W-:Y:S05]  /*bcd0*/  BSYNC.RECONVERGENT B7 ;  /* 0x0000000000077941 */ /* 0x000fea0003800200 */
.L_x_702:
[----:B------:R-:W-:Y:S01]  /*bce0*/  BSSY.RECONVERGENT B7, `(.L_x_704) ;  /* 0x0000005000077945 */ /* 0x000fe20003800200 */
.L_x_705:
[----:B------:R-:W0:Y:S02]  /*bcf0*/  LDS R24, [R30+0x4] ;  /* 0x000004001e187984 */ /* 0x000e240000000800 */
[----:B0-----:R-:W-:-:S05]  /*bd00*/  FADD R25, R43, R24 ;  /* 0x000000182b197221 */ /* 0x001fca0000000000 */
[----:B------:R-:W0:Y:S02]  /*bd10*/  ATOMS.CAST.SPIN P3, [R30+0x4], R24, R25 ;  /* 0x000004181e00758d */ /* 0x000e240001860019 */
[----:B0-----:R-:W-:Y:S05]  /*bd20*/  @!P3 BRA `(.L_x_705) ;  /* 0xfffffffc00f0b947 */ /* 0x001fea000383ffff */
[----:B------:R-:W-:Y:S05]  /*bd30*/  BSYNC.RECONVERGENT B7 ;  /* 0x0000000000077941 */ /* 0x000fea0003800200 */
.L_x_704:
[----:B------:R-:W-:-:S07]  /*bd40*/  MOV R32, R21 ;  /* 0x0000001500207202 */ /* 0x000fce0000000f00 */
.L_x_645:
[----:B------:R-:W-:Y:S05]  /*bd50*/  BSYNC.RECONVERGENT B6 ;  /* 0x0000000000067941 */ /* 0x000fea0003800200 */
.L_x_644:
[----:B------:R-:W-:-:S13]  /*bd60*/  ISETP.GE.U32.AND P3, PT, R18, 0x3, PT ;  /* 0x000000031200780c */ /* 0x000fda0003f66070 */
[----:B------:R-:W-:Y:S05]  /*bd70*/  @!P3 BRA `(.L_x_527) ;  /* 0x000000100008b947 */ /* 0x000fea0003800000 */
[----:B------:R-:W0:Y:S01]  /*bd80*/  S2R R25, SR_CgaCtaId ;  /* 0x0000000000197919 */ /* 0x000e220000008800 */
[----:B------:R-:W-:-:S04]  /*bd90*/  MOV R30, 0x400 ;  /* 0x00000400001e7802 */ /* 0x000fc80000000f00 */
[----:B0-----:R-:W-:-:S07]  /*bda0*/  LEA R30, R25, R30, 0x18 ;  /* 0x0000001e191e7211 */ /* 0x001fce00078ec0ff */
.L_x_786:
[----:B------:R-:W-:Y:S01]  /*bdb0*/  IADD3 R63, PT, PT, R41, R32, RZ ;  /* 0x00000020293f7210 */ /* 0x000fe20007ffe0ff */
[----:B------:R-:W-:Y:S05]  /*bdc0*/  YIELD ;  /* 0x0000000000007946 */ /* 0x000fea0003800000 */
[----:B------:R-:W-:Y:S01]  /*bdd0*/  BSSY.RECONVERGENT B6, `(.L_x_706) ;  /* 0x0000006000067945 */ /* 0x000fe20003800200 */
[----:B------:R-:W-:-:S07]  /*bde0*/  LEA R42, R63, R30, 0x2 ;  /* 0x0000001e3f2a7211 */ /* 0x000fce00078e10ff */
.L_x_707:
[----:B------:R-:W0:Y:S02]  /*bdf0*/  LDS R24, [R42+-0x4] ;  /* 0xfffffc002a187984 */ /* 0x000e240000000800 */
[----:B0-----:R-:W-:-:S05]  /*be00*/  FADD R25, R24, 1 ;  /* 0x3f80000018197421 */ /* 0x001fca0000000000 */
[----:B------:R-:W0:Y:S02]  /*be10*/  ATOMS.CAST.SPIN P3, [R42+-0x4], R24, R25 ;  /* 0xfffffc182a00758d */ /* 0x000e240001860019 */
[----:B0-----:R-:W-:Y:S05]  /*be20*/  @!P3 BRA `(.L_x_707) ;  /* 0xfffffffc00f0b947 */ /* 0x001fea000383ffff */
[----:B------:R-:W-:Y:S05]  /*be30*/  BSYNC.RECONVERGENT B6 ;  /* 0x0000000000067941 */ /* 0x000fea0003800200 */
.L_x_706:
[----:B------:R-:W-:Y:S01]  /*be40*/  BSSY.RECONVERGENT B6, `(.L_x_708) ;  /* 0x0000006000067945 */ /* 0x000fe20003800200 */
[----:B------:R-:W-:-:S07]  /*be50*/  LEA R40, R63, UR7, 0x2 ;  /* 0x000000073f287c11 */ /* 0x000fce000f8e10ff */
.L_x_709:
[----:B------:R-:W0:Y:S02]  /*be60*/  LDS R24, [R40+-0x4] ;  /* 0xfffffc0028187984 */ /* 0x000e240000000800 */
[----:B0-----:R-:W-:-:S05]  /*be70*/  FADD R25, R37, R24 ;  /* 0x0000001825197221 */ /* 0x001fca0000000000 */
[----:B------:R-:W0:Y:S02]  /*be80*/  ATOMS.CAST.SPIN P3, [R40+-0x4], R24, R25 ;  /* 0xfffffc182800758d */ /* 0x000e240001860019 */
[----:B0-----:R-:W-:Y:S05]  /*be90*/  @!P3 BRA `(.L_x_709) ;  /* 0xfffffffc00f0b947 */ /* 0x001fea000383ffff */
[----:B------:R-:W-:Y:S05]  /*bea0*/  BSYNC.RECONVERGENT B6 ;  /* 0x0000000000067941 */ /* 0x000fea0003800200 */
.L_x_708:
[----:B------:R-:W0:Y:S01]  /*beb0*/  LDC R63, c[0x0][0x3b8] ;  /* 0x0000ee00ff3f7b82 */ /* 0x000e220000000800 */
[----:B------:R-:W-:Y:S01]  /*bec0*/  BSSY.RECONVERGENT B6, `(.L_x_710) ;  /* 0x0000006000067945 */ /* 0x000fe20003800200 */
[----:B0-----:R-:W-:-:S07]  /*bed0*/  IMAD R38, R63, 0xc, R40 ;  /* 0x0000000c3f267824 */ /* 0x001fce00078e0228 */
.L_x_711:
[----:B------:R-:W0:Y:S02]  /*bee0*/  LDS R24, [R38+-0x4] ;  /* 0xfffffc0026187984 */ /* 0x000e240000000800 */
[----:B0-----:R-:W-:-:S05]  /*bef0*/  FADD R25, R61, R24 ;  /* 0x000000183d197221 */ /* 0x001fca0000000000 */
[----:B------:R-:W0:Y:S02]  /*bf00*/  ATOMS.CAST.SPIN P3, [R38+-0x4], R24, R25 ;  /* 0xfffffc182600758d */ /* 0x000e240001860019 */
[----:B0-----:R-:W-:Y:S05]  /*bf10*/  @!P3 BRA `(.L_x_711) ;  /* 0xfffffffc00f0b947 */ /* 0x001fea000383ffff */
[----:B------:R-:W-:Y:S05]  /*bf20*/  BSYNC.RECONVERGENT B6 ;  /* 0x0000000000067941 */ /* 0x000fea0003800200 */
.L_x_710:
[----:B------:R-:W-:Y:S01]  /*bf30*/  BSSY.RECONVERGENT B6, `(.L_x_712) ;  /* 0x0000006000067945 */ /* 0x000fe20003800200 */
[----:B------:R-:W-:-:S07]  /*bf40*/  LEA R36, R63, R40, 0x3 ;  /* 0x000000283f247211 */ /* 0x000fce00078e18ff */
.L_x_713:
[----:B------:R-:W0:Y:S02]  /*bf50*/  LDS R24, [R36+-0x4] ;  /* 0xfffffc0024187984 */ /* 0x000e240000000800 */
[----:B0-----:R-:W-:-:S05]  /*bf60*/  FADD R25, R59, R24 ;  /* 0x000000183b197221 */ /* 0x001fca0000000000 */
[----:B------:R-:W0:Y:S02]  /*bf70*/  ATOMS.CAST.SPIN P3, [R36+-0x4], R24, R25 ;  /* 0xfffffc182400758d */ /* 0x000e240001860019 */
[----:B0-----:R-:W-:Y:S05]  /*bf80*/  @!P3 BRA `(.L_x_713) ;  /* 0xfffffffc00f0b947 */ /* 0x001fea000383ffff */
[----:B------:R-:W-:Y:S05]  /*bf90*/  BSYNC.RECONVERGENT B6 ;  /* 0x0000000000067941 */ /* 0x000fea0003800200 */
.L_x_712:
[----:B------:R-:W-:Y:S01]  /*bfa0*/  BSSY.RECONVERGENT B6, `(.L_x_714) ;  /* 0x0000006000067945 */ /* 0x000fe20003800200 */
[----:B------:R-:W-:-:S07]  /*bfb0*/  LEA R34, R63, R42, 0x3 ;  /* 0x0000002a3f227211 */ /* 0x000fce00078e18ff */
.L_x_715:
[----:B------:R-:W0:Y:S02]  /*bfc0*/  LDS R24, [R34+-0x4] ;  /* 0xfffffc0022187984 */ /* 0x000e240000000800 */
[----:B0-----:R-:W-:-:S05]  /*bfd0*/  FADD R25, R57, R24 ;  /* 0x0000001839197221 */ /* 0x001fca0000000000 */
[----:B------:R-:W0:Y:S02]  /*bfe0*/  ATOMS.CAST.SPIN P3, [R34+-0x4], R24, R25 ;  /* 0xfffffc182200758d */ /* 0x000e240001860019 */
[----:B0-----:R-:W-:Y:S05]  /*bff0*/  @!P3 BRA `(.L_x_715) ;  /* 0xfffffffc00f0b947 */ /* 0x001fea000383ffff */
[----:B------:R-:W-:Y:S05]  /*c000*/  BSYNC.RECONVERGENT B6 ;  /* 0x0000000000067941 */ /* 0x000fea0003800200 */
.L_x_714:
[----:B------:R-:W-:Y:S01]  /*c010*/  IADD3 R32, PT, PT, R32, 0x4, RZ ;  /* 0x0000000420207810 */ /* 0x000fe20007ffe0ff */
[----:B------:R-:W-:Y:S03]  /*c020*/  BSSY.RECONVERGENT B6, `(.L_x_716) ;  /* 0x000001f000067945 */ /* 0x000fe60003800200 */
[----:B------:R-:W-:Y:S01]  /*c030*/  ISETP.NE.AND P3, PT, R32, R16, PT ;  /* 0x000000102000720c */ /* 0x000fe20003f65270 */
[----:B------:R-:W-:-:S12]  /*c040*/  @!P0 BRA `(.L_x_717) ;  /* 0x0000000000708947 */ /* 0x000fd80003800000 */
[----:B------:R-:W-:Y:S01]  /*c050*/  BSSY.RECONVERGENT B7, `(.L_x_718) ;  /* 0x0000005000077945 */ /* 0x000fe20003800200 */
.L_x_719:
[----:B------:R-:W0:Y:S02]  /*c060*/  LDS R24, [R42+-0x4] ;  /* 0xfffffc002a187984 */ /* 0x000e240000000800 */
[----:B0-----:R-:W-:-:S05]  /*c070*/  FADD R25, R24, 1 ;  /* 0x3f80000018197421 */ /* 0x001fca0000000000 */
[----:B------:R-:W0:Y:S02]  /*c080*/  ATOMS.CAST.SPIN P4, [R42+-0x4], R24, R25 ;  /* 0xfffffc182a00758d */ /* 0x000e240001880019 */
[----:B0-----:R-:W-:Y:S05]  /*c090*/  @!P4 BRA `(.L_x_719) ;  /* 0xfffffffc00f0c947 */ /* 0x001fea000383ffff */
[----:B------:R-:W-:Y:S05]  /*c0a0*/  BSYNC.RECONVERGENT B7 ;  /* 0x0000000000077941 */ /* 0x000fea0003800200 */
.L_x_718:
[----:B------:R-:W-:Y:S01]  /*c0b0*/  BSSY.RECONVERGENT B7, `(.L_x_720) ;  /* 0x0000005000077945 */ /* 0x000fe20003800200 */
.L_x_721:
[----:B------:R-:W0:Y:S02]  /*c0c0*/  LDS R24, [R40+-0x4] ;  /* 0xfffffc0028187984 */ /* 0x000e240000000800 */
[----:B0-----:R-:W-:-:S05]  /*c0d0*/  FADD R25, R37, R24 ;  /* 0x0000001825197221 */ /* 0x001fca0000000000 */
[----:B------:R-:W0:Y:S02]  /*c0e0*/  ATOMS.CAST.SPIN P4, [R40+-0x4], R24, R25 ;  /* 0xfffffc182800758d */ /* 0x000e240001880019 */
[----:B0-----:R-:W-:Y:S05]  /*c0f0*/  @!P4 BRA `(.L_x_721) ;  /* 0xfffffffc00f0c947 */ /* 0x001fea000383ffff */
[----:B------:R-:W-:Y:S05]  /*c100*/  BSYNC.RECONVERGENT B7 ;  /* 0x0000000000077941 */ /* 0x000fea0003800200 */
.L_x_720:
[----:B------:R-:W-:Y:S01]  /*c110*/  BSSY.RECONVERGENT B7, `(.L_x_722) ;  /* 0x0000005000077945 */ /* 0x000fe20003800200 */
.L_x_723:
[----:B------:R-:W0:Y:S02]  /*c120*/  LDS R24, [R38+-0x4] ;  /* 0xfffffc0026187984 */ /* 0x000e240000000800 */
[----:B0-----:R-:W-:-:S05]  /*c130*/  FADD R25, R15, R24 ;  /* 0x000000180f197221 */ /* 0x001fca0000000000 */
[----:B------:R-:W0:Y:S02]  /*c140*/  ATOMS.CAST.SPIN P4, [R38+-0x4], R24, R25 ;  /* 0xfffffc182600758d */ /* 0x000e240001880019 */
[----:B0-----:R-:W-:Y:S05]  /*c150*/  @!P4 BRA `(.L_x_723) ;  /* 0xfffffffc00f0c947 */ /* 0x001fea000383ffff */
[----:B------:R-:W-:Y:S05]  /*c160*/  BSYNC.RECONVERGENT B7 ;  /* 0x0000000000077941 */ /* 0x000fea0003800200 */
.L_x_722:
[----:B------:R-:W-:Y:S01]  /*c170*/  BSSY.RECONVERGENT B7, `(.L_x_724) ;  /* 0x0000005000077945 */ /* 0x000fe20003800200 */
.L_x_725:
[----:B------:R-:W0:Y:S02]  /*c180*/  LDS R24, [R36+-0x4] ;  /* 0xfffffc0024187984 */ /* 0x000e240000000800 */
[----:B0-----:R-:W-:-:S05]  /*c190*/  FADD R25, R17, R24 ;  /* 0x0000001811197221 */ /* 0x001fca0000000000 */
[----:B------:R-:W0:Y:S02]  /*c1a0*/  ATOMS.CAST.SPIN P4, [R36+-0x4], R24, R25 ;  /* 0xfffffc182400758d */ /* 0x000e240001880019 */
[----:B0-----:R-:W-:Y:S05]  /*c1b0*/  @!P4 BRA `(.L_x_725) ;  /* 0xfffffffc00f0c947 */ /* 0x001fea000383ffff */
[----:B------:R-:W-:Y:S05]  /*c1c0*/  BSYNC.RECONVERGENT B7 ;  /* 0x0000000000077941 */ /* 0x000fea0003800200 */
.L_x_724:
[----:B------:R-:W0:Y:S02]  /*c1d0*/  LDS R24, [R34+-0x4] ;  /* 0xfffffc0022187984 */ /* 0x000e240000000800 */
[----:B0-----:R-:W-:-:S05]  /*c1e0*/  FADD R25, R43, R24 ;  /* 0x000000182b197221 */ /* 0x001fca0000000000 */
[----:B------:R-:W0:Y:S02]  /*c1f0*/  ATOMS.CAST.SPIN P4, [R34+-0x4], R24, R25 ;  /* 0xfffffc182200758d */ /* 0x000e240001880019 */
[----:B0-----:R-:W-:Y:S05]  /*c200*/  @!P4 BRA `(.L_x_724) ;  /* 0xfffffffc00f0c947 */ /* 0x001fea000383ffff */
.L_x_717:
[----:B------:R-:W-:Y:S05]  /*c210*/  BSYNC.RECONVERGENT B6 ;  /* 0x0000000000067941 */ /* 0x000fea0003800200 */
.L_x_716:
[----:B------:R-:W-:Y:S01]  /*c220*/  BSSY.RECONVERGENT B6, `(.L_x_726) ;  /* 0x0000005000067945 */ /* 0x000fe20003800200 */
.L_x_727:
[----:B------:R-:W0:Y:S02]  /*c230*/  LDS R24, [R42] ;  /* 0x000000002a187984 */ /* 0x000e240000000800 */
[----:B0-----:R-:W-:-:S05]  /*c240*/  FADD R25, R24, 1 ;  /* 0x3f80000018197421 */ /* 0x001fca0000000000 */
[----:B------:R-:W0:Y:S02]  /*c250*/  ATOMS.CAST.SPIN P4, [R42], R24, R25 ;  /* 0x000000182a00758d */ /* 0x000e240001880019 */
[----:B0-----:R-:W-:Y:S05]  /*c260*/  @!P4 BRA `(.L_x_727) ;  /* 0xfffffffc00f0c947 */ /* 0x001fea000383ffff */
[----:B------:R-:W-:Y:S05]  /*c270*/  BSYNC.RECONVERGENT B6 ;  /* 0x0000000000067941 */ /* 0x000fea0003800200 */
.L_x_726:
[----:B------:R-:W-:Y:S01]  /*c280*/  BSSY.RECONVERGENT B6, `(.L_x_728) ;  /* 0x0000005000067945 */ /* 0x000fe20003800200 */
.L_x_729:
[----:B------:R-:W0:Y:S02]  /*c290*/  LDS R24, [R40] ;  /* 0x0000000028187984 */ /* 0x000e240000000800 */
[----:B0-----:R-:W-:-:S05]  /*c2a0*/  FADD R25, R37, R24 ;  /* 0x0000001825197221 */ /* 0x001fca0000000000 */
[----:B------:R-:W0:Y:S02]  /*c2b0*/  ATOMS.CAST.SPIN P4, [R40], R24, R25 ;  /* 0x000000182800758d */ /* 0x000e240001880019 */
[----:B0-----:R-:W-:Y:S05]  /*c2c0*/  @!P4 BRA `(.L_x_729) ;  /* 0xfffffffc00f0c947 */ /* 0x001fea000383ffff */
[----:B------:R-:W-:Y:S05]  /*c2d0*/  BSYNC.RECONVERGENT B6 ;  /* 0x0000000000067941 */ /* 0x000fea0003800200 */
.L_x_728:
[----:B------:R-:W-:Y:S01]  /*c2e0*/  BSSY.RECONVERGENT B6, `(.L_x_730) ;  /* 0x0000005000067945 */ /* 0x000fe20003800200 */
.L_x_731:
[----:B------:R-:W0:Y:S02]  /*c2f0*/  LDS R24, [R38] ;  /* 0x0000000026187984 */ /* 0x000e240000000800 */
[----:B0-----:R-:W-:-:S05]  /*c300*/  FADD R25, R61, R24 ;  /* 0x000000183d197221 */ /* 0x001fca0000000000 */
[----:B------:R-:W0:Y:S02]  /*c310*/  ATOMS.CAST.SPIN P4, [R38], R24, R25 ;  /* 0x000000182600758d */ /* 0x000e240001880019 */
[----:B0-----:R-:W-:Y:S05]  /*c320*/  @!P4 BRA `(.L_x_731) ;  /* 0xfffffffc00f0c947 */ /* 0x001fea000383ffff */
[----:B------:R-:W-:Y:S05]  /*c330*/  BSYNC.RECONVERGENT B6 ;  /* 0x0000000000067941 */ /* 0x000fea0003800200 */
.L_x_730:
[----:B------:R-:W-:Y:S01]  /*c340*/  BSSY.RECONVERGENT B6, `(.L_x_732) ;  /* 0x0000005000067945 */ /* 0x000fe20003800200 */
.L_x_733:
[----:B------:R-:W0:Y:S02]  /*c350*/  LDS R24, [R36] ;  /* 0x0000000024187984 */ /* 0x000e240000000800 */
[----:B0-----:R-:W-:-:S05]  /*c360*/  FADD R25, R59, R24 ;  /* 0x000000183b197221 */ /* 0x001fca0000000000 */
[----:B------:R-:W0:Y:S02]  /*c370*/  ATOMS.CAST.SPIN P4, [R36], R24, R25 ;  /* 0x000000182400758d */ /* 0x000e240001880019 */
[----:B0-----:R-:W-:Y:S05]  /*c380*/  @!P4 BRA `(.L_x_733) ;  /* 0xfffffffc00f0c947 */ /* 0x001fea000383ffff */
[----:B------:R-:W-:Y:S05]  /*c390*/  BSYNC.RECONVERGENT B6 ;  /* 0x0000000000067941 */ /* 0x000fea0003800200 */
.L_x_732:
[----:B------:R-:W-:Y:S01]  /*c3a0*/  BSSY.RECONVERGENT B6, `(.L_x_734) ;  /* 0x0000005000067945 */ /* 0x000fe20003800200 */
.L_x_735:
[----:B------:R-:W0:Y:S02]  /*c3b0*/  LDS R24, [R34] ;  /* 0x0000000022187984 */ /* 0x000e240000000800 */
[----:B0-----:R-:W-:-:S05]  /*c3c0*/  FADD R25, R57, R24 ;  /* 0x0000001839197221 */ /* 0x001fca0000000000 */
[----:B------:R-:W0:Y:S02]  /*c3d0*/  ATOMS.CAST.SPIN P4, [R34], R24, R25 ;  /* 0x000000182200758d */ /* 0x000e240001880019 */
[----:B0-----:R-:W-:Y:S05]  /*c3e0*/  @!P4 BRA `(.L_x_735) ;  /* 0xfffffffc00f0c947 */ /* 0x001fea000383ffff */
[----:B------:R-:W-:Y:S05]  /*c3f0*/  BSYNC.RECONVERGENT B6 ;  /* 0x0000000000067941 */ /* 0x000fea0003800200 */
.L_x_734:
[----:B------:R-:W-:Y:S04]  /*c400*/  BSSY.RECONVERGENT B6, `(.L_x_736) ;  /* 0x000001e000067945 */ /* 0x000fe80003800200 */
[----:B------:R-:W-:Y:S05]  /*c410*/  @!P0 BRA `(.L_x_737) ;  /* 0x0000000000708947 */ /* 0x000fea0003800000 */
[----:B------:R-:W-:Y:S01]  /*c420*/  BSSY.RECONVERGENT B7, `(.L_x_738) ;  /* 0x0000005000077945 */ /* 0x000fe20003800200 */
.L_x_739:
[----:B------:R-:W0:Y:S02]  /*c430*/  LDS R24, [R42] ;  /* 0x000000002a187984 */ /* 0x000e240000000800 */
[----:B0-----:R-:W-:-:S05]  /*c440*/  FADD R25, R24, 1 ;  /* 0x3f80000018197421 */ /* 0x001fca0000000000 */
[----:B------:R-:W0:Y:S02]  /*c450*/  ATOMS.CAST.SPIN P4, [R42], R24, R25 ;  /* 0x000000182a00758d */ /* 0x000e240001880019 */
[----:B0-----:R-:W-:Y:S05]  /*c460*/  @!P4 BRA `(.L_x_739) ;  /* 0xfffffffc00f0c947 */ /* 0x001fea000383ffff */
[----:B------:R-:W-:Y:S05]  /*c470*/  BSYNC.RECONVERGENT B7 ;  /* 0x0000000000077941 */ /* 0x000fea0003800200 */
.L_x_738:
[----:B------:R-:W-:Y:S01]  /*c480*/  BSSY.RECONVERGENT B7, `(.L_x_740) ;  /* 0x0000005000077945 */ /* 0x000fe20003800200 */
.L_x_741:
[----:B------:R-:W0:Y:S02]  /*c490*/  LDS R24, [R40] ;  /* 0x0000000028187984 */ /* 0x000e240000000800 */
[----:B0-----:R-:W-:-:S05]  /*c4a0*/  FADD R25, R37, R24 ;  /* 0x0000001825197221 */ /* 0x001fca0000000000 */
[----:B------:R-:W0:Y:S02]  /*c4b0*/  ATOMS.CAST.SPIN P4, [R40], R24, R25 ;  /* 0x000000182800758d */ /* 0x000e240001880019 */
[----:B0-----:R-:W-:Y:S05]  /*c4c0*/  @!P4 BRA `(.L_x_741) ;  /* 0xfffffffc00f0c947 */ /* 0x001fea000383ffff */
[----:B------:R-:W-:Y:S05]  /*c4d0*/  BSYNC.RECONVERGENT B7 ;  /* 0x0000000000077941 */ /* 0x000fea0003800200 */
.L_x_740:
[----:B------:R-:W-:Y:S01]  /*c4e0*/  BSSY.RECONVERGENT B7, `(.L_x_742) ;  /* 0x0000005000077945 */ /* 0x000fe20003800200 */
.L_x_743:
[----:B------:R-:W0:Y:S02]  /*c4f0*/  LDS R24, [R38] ;  /* 0x0000000026187984 */ /* 0x000e240000000800 */
[----:B0-----:R-:W-:-:S05]  /*c500*/  FADD R25, R15, R24 ;  /* 0x000000180f197221 */ /* 0x001fca0000000000 */
[----:B------:R-:W0:Y:S02]  /*c510*/  ATOMS.CAST.SPIN P4, [R38], R24, R25 ;  /* 0x000000182600758d */ /* 0x000e240001880019 */
[----:B0-----:R-:W-:Y:S05]  /*c520*/  @!P4 BRA `(.L_x_743) ;  /* 0xfffffffc00f0c947 */ /* 0x001fea000383ffff */
[----:B------:R-:W-:Y:S05]  /*c530*/  BSYNC.RECONVERGENT B7 ;  /* 0x0000000000077941 */ /* 0x000fea0003800200 */
.L_x_742:
[----:B------:R-:W-:Y:S01]  /*c540*/  BSSY.RECONVERGENT B7, `(.L_x_744) ;  /* 0x0000005000077945 */ /* 0x000fe20003800200 */
.L_x_745:
[----:B------:R-:W0:Y:S02]  /*c550*/  LDS R24, [R36] ;  /* 0x0000000024187984 */ /* 0x000e240000000800 */
[----:B0-----:R-:W-:-:S05]  /*c560*/  FADD R25, R17, R24 ;  /* 0x0000001811197221 */ /* 0x001fca0000000000 */
[----:B------:R-:W0:Y:S02]  /*c570*/  ATOMS.CAST.SPIN P4, [R36], R24, R25 ;  /* 0x000000182400758d */ /* 0x000e240001880019 */
[----:B0-----:R-:W-:Y:S05]  /*c580*/  @!P4 BRA `(.L_x_745) ;  /* 0xfffffffc00f0c947 */ /* 0x001fea000383ffff */
[----:B------:R-:W-:Y:S05]  /*c590*/  BSYNC.RECONVERGENT B7 ;  /* 0x0000000000077941 */ /* 0x000fea0003800200 */
.L_x_744:
[----:B------:R-:W0:Y:S02]  /*c5a0*/  LDS R24, [R34] ;  /* 0x0000000022187984 */ /* 0x000e240000000800 */
[----:B0-----:R-:W-:-:S05]  /*c5b0*/  FADD R25, R43, R24 ;  /* 0x000000182b197221 */ /* 0x001fca0000000000 */
[----:B------:R-:W0:Y:S02]  /*c5c0*/  ATOMS.CAST.SPIN P4, [R34], R24, R25 ;  /* 0x000000182200758d */ /* 0x000e240001880019 */
[----:B0-----:R-:W-:Y:S05]  /*c5d0*/  @!P4 BRA `(.L_x_744) ;  /* 0xfffffffc00f0c947 */ /* 0x001fea000383ffff */
.L_x_737:
[----:B------:R-:W-:Y:S05]  /*c5e0*/  BSYNC.RECONVERGENT B6 ;  /* 0x0000000000067941 */ /* 0x000fea0003800200 */
.L_x_736:
[----:B------:R-:W-:Y:S01]  /*c5f0*/  BSSY.RECONVERGENT B6, `(.L_x_746) ;  /* 0x0000005000067945 */ /* 0x000fe20003800200 */
.L_x_747:
[----:B------:R-:W0:Y:S02]  /*c600*/  LDS R24, [R42+0x4] ;  /* 0x000004002a187984 */ /* 0x000e240000000800 */
[----:B0-----:R-:W-:-:S05]  /*c610*/  FADD R25, R24, 1 ;  /* 0x3f80000018197421 */ /* 0x001fca0000000000 */
[----:B------:R-:W0:Y:S02]  /*c620*/  ATOMS.CAST.SPIN P4, [R42+0x4], R24, R25 ;  /* 0x000004182a00758d */ /* 0x000e240001880019 */
[----:B0-----:R-:W-:Y:S05]  /*c630*/  @!P4 BRA `(.L_x_747) ;  /* 0xfffffffc00f0c947 */ /* 0x001fea000383ffff */
[----:B------:R-:W-:Y:S05]  /*c640*/  BSYNC.RECONVERGENT B6 ;  /* 0x0000000000067941 */ /* 0x000fea0003800200 */
.L_x_746:
[----:B------:R-:W-:Y:S01]  /*c650*/  BSSY.RECONVERGENT B6, `(.L_x_748) ;  /* 0x0000005000067945 */ /* 0x000fe20003800200 */
.L_x_749:
[----:B------:R-:W0:Y:S02]  /*c660*/  LDS R24, [R40+0x4] ;  /* 0x0000040028187984 */ /* 0x000e240000000800 */
[----:B0-----:R-:W-:-:S05]  /*c670*/  FADD R25, R37, R24 ;  /* 0x0000001825197221 */ /* 0x001fca0000000000 */
[----:B------:R-:W0:Y:S02]  /*c680*/  ATOMS.CAST.SPIN P4, [R40+0x4], R24, R25 ;  /* 0x000004182800758d */ /* 0x000e240001880019 */
[----:B0-----:R-:W-:Y:S05]  /*c690*/  @!P4 BRA `(.L_x_749) ;  /* 0xfffffffc00f0c947 */ /* 0x001fea000383ffff */
[----:B------:R-:W-:Y:S05]  /*c6a0*/  BSYNC.RECONVERGENT B6 ;  /* 0x0000000000067941 */ /* 0x000fea0003800200 */
.L_x_748:
[----:B------:R-:W-:Y:S01]  /*c6b0*/  BSSY.RECONVERGENT B6, `(.L_x_750) ;  /* 0x0000005000067945 */ /* 0x000fe20003800200 */
.L_x_751:
[----:B------:R-:W0:Y:S02]  /*c6c0*/  LDS R24, [R38+0x4] ;  /* 0x0000040026187984 */ /* 0x000e240000000800 */
[----:B0-----:R-:W-:-:S05]  /*c6d0*/  FADD R25, R61, R24 ;  /* 0x000000183d197221 */ /* 0x001fca0000000000 */
[----:B------:R-:W0:Y:S02]  /*c6e0*/  ATOMS.CAST.SPIN P4, [R38+0x4], R24, R25 ;  /* 0x000004182600758d */ /* 0x000e240001880019 */
[----:B0-----:R-:W-:Y:S05]  /*c6f0*/  @!P4 BRA `(.L_x_751) ;  /* 0xfffffffc00f0c947 */ /* 0x001fea000383ffff */
[----:B------:R-:W-:Y:S05]  /*c700*/  BSYNC.RECONVERGENT B6 ;  /* 0x0000000000067941 */ /* 0x000fea0003800200 */
.L_x_750:
[----:B------:R-:W-:Y:S01]  /*c710*/  BSSY.RECONVERGENT B6, `(.L_x_752) ;  /* 0x0000005000067945 */ /* 0x000fe20003800200 */
.L_x_753:
[----:B------:R-:W0:Y:S02]  /*c720*/  LDS R24, [R36+0x4] ;  /* 0x0000040024187984 */ /* 0x000e240000000800 */
[----:B0-----:R-:W-:-:S05]  /*c730*/  FADD R25, R59, R24 ;  /* 0x000000183b197221 */ /* 0x001fca0000000000 */
[----:B------:R-:W0:Y:S02]  /*c740*/  ATOMS.CAST.SPIN P4, [R36+0x4], R24, R25 ;  /* 0x000004182400758d */ /* 0x000e240001880019 */
[----:B0-----:R-:W-:Y:S05]  /*c750*/  @!P4 BRA `(.L_x_753) ;  /* 0xfffffffc00f0c947 */ /* 0x001fea000383ffff */
[----:B------:R-:W-:Y:S05]  /*c760*/  BSYNC.RECONVERGENT B6 ;  /* 0x0000000000067941 */ /* 0x000fea0003800200 */
.L_x_752:
[----:B------:R-:W-:Y:S01]  /*c770*/  BSSY.RECONVERGENT B6, `(.L_x_754) ;  /* 0x0000005000067945 */ /* 0x000fe20003800200 */
.L_x_755:
[----:B------:R-:W0:Y:S02]  /*c780*/  LDS R24, [R34+0x4] ;  /* 0x0000040022187984 */ /* 0x000e240000000800 */
[----:B0-----:R-:W-:-:S05]  /*c790*/  FADD R25, R57, R24 ;  /* 0x0000001839197221 */ /* 0x001fca0000000000 */
[----:B------:R-:W0:Y:S02]  /*c7a0*/  ATOMS.CAST.SPIN P4, [R34+0x4], R24, R25 ;  /* 0x000004182200758d */ /* 0x000e240001880019 */
[----:B0-----:R-:W-:Y:S05]  /*c7b0*/  @!P4 BRA `(.L_x_755) ;  /* 0xfffffffc00f0c947 */ /* 0x001fea000383ffff */
[----:B------:R-:W-:Y:S05]  /*c7c0*/  BSYNC.RECONVERGENT B6 ;  /* 0x0000000000067941 */ /* 0x000fea0003800200 */
.L_x_754:
[----:B------:R-:W-:Y:S04]  /*c7d0*/  BSSY.RECONVERGENT B6, `(.L_x_756) ;  /* 0x000001e000067945 */ /* 0x000fe80003800200 */
[----:B------:R-:W-:Y:S05]  /*c7e0*/  @!P0 BRA `(.L_x_757) ;  /* 0x0000000000708947 */ /* 0x000fea0003800000 */
[----:B------:R-:W-:Y:S01]  /*c7f0*/  BSSY.RECONVERGENT B7, `(.L_x_758) ;  /* 0x0000005000077945 */ /* 0x000fe20003800200 */
.L_x_759:
[----:B------:R-:W0:Y:S02]  /*c800*/  LDS R24, [R42+0x4] ;  /* 0x000004002a187984 */ /* 0x000e240000000800 */
[----:B0-----:R-:W-:-:S05]  /*c810*/  FADD R25, R24, 1 ;  /* 0x3f80000018197421 */ /* 0x001fca0000000000 */
[----:B------:R-:W0:Y:S02]  /*c820*/  ATOMS.CAST.SPIN P4, [R42+0x4], R24, R25 ;  /* 0x000004182a00758d */ /* 0x000e240001880019 */
[----:B0-----:R-:W-:Y:S05]  /*c830*/  @!P4 BRA `(.L_x_759) ;  /* 0xfffffffc00f0c947 */ /* 0x001fea000383ffff */
[----:B------:R-:W-:Y:S05]  /*c840*/  BSYNC.RECONVERGENT B7 ;  /* 0x0000000000077941 */ /* 0x000fea0003800200 */
.L_x_758:
[----:B------:R-:W-:Y:S01]  /*c850*/  BSSY.RECONVERGENT B7, `(.L_x_760) ;  /* 0x0000005000077945 */ /* 0x000fe20003800200 */
.L_x_761:
[----:B------:R-:W0:Y:S02]  /*c860*/  LDS R24, [R40+0x4] ;  /* 0x0000040028187984 */ /* 0x000e240000000800 */
[----:B0-----:R-:W-:-:S05]  /*c870*/  FADD R25, R37, R24 ;  /* 0x0000001825197221 */ /* 0x001fca0000000000 */
[----:B------:R-:W0:Y:S02]  /*c880*/  ATOMS.CAST.SPIN P4, [R40+0x4], R24, R25 ;  /* 0x000004182800758d */ /* 0x000e240001880019 */
[----:B0-----:R-:W-:Y:S05]  /*c890*/  @!P4 BRA `(.L_x_761) ;  /* 0xfffffffc00f0c947 */ /* 0x001fea000383ffff */
[----:B------:R-:W-:Y:S05]  /*c8a0*/  BSYNC.RECONVERGENT B7 ;  /* 0x0000000000077941 */ /* 0x000fea0003800200 */
.L_x_760:
[----:B------:R-:W-:Y:S01]  /*c8b0*/  BSSY.RECONVERGENT B7, `(.L_x_762) ;  /* 0x0000005000077945 */ /* 0x000fe20003800200 */
.L_x_763:
[----:B------:R-:W0:Y:S02]  /*c8c0*/  LDS R24, [R38+0x4] ;  /* 0x0000040026187984 */ /* 0x000e240000000800 */
[----:B0-----:R-:W-:-:S05]  /*c8d0*/  FADD R25, R15, R24 ;  /* 0x000000180f197221 */ /* 0x001fca0000000000 */
[----:B------:R-:W0:Y:S02]  /*c8e0*/  ATOMS.CAST.SPIN P4, [R38+0x4], R24, R25 ;  /* 0x000004182600758d */ /* 0x000e240001880019 */
[----:B0-----:R-:W-:Y:S05]  /*c8f0*/  @!P4 BRA `(.L_x_763) ;  /* 0xfffffffc00f0c947 */ /* 0x001fea000383ffff */
[----:B------:R-:W-:Y:S05]  /*c900*/  BSYNC.RECONVERGENT B7 ;  /* 0x0000000000077941 */ /* 0x000fea0003800200 */
.L_x_762:
[----:B------:R-:W-:Y:S01]  /*c910*/  BSSY.RECONVERGENT B7, `(.L_x_764) ;  /* 0x0000005000077945 */ /* 0x000fe20003800200 */
.L_x_765:
[----:B------:R-:W0:Y:S02]  /*c920*/  LDS R24, [R36+0x4] ;  /* 0x0000040024187984 */ /* 0x000e240000000800 */
[----:B0-----:R-:W-:-:S05]  /*c930*/  FADD R25, R17, R24 ;  /* 0x0000001811197221 */ /* 0x001fca0000000000 */
[----:B------:R-:W0:Y:S02]  /*c940*/  ATOMS.CAST.SPIN P4, [R36+0x4], R24, R25 ;  /* 0x000004182400758d */ /* 0x000e240001880019 */
[----:B0-----:R-:W-:Y:S05]  /*c950*/  @!P4 BRA `(.L_x_765) ;  /* 0xfffffffc00f0c947 */ /* 0x001fea000383ffff */
[----:B------:R-:W-:Y:S05]  /*c960*/  BSYNC.RECONVERGENT B7 ;  /* 0x0000000000077941 */ /* 0x000fea0003800200 */
.L_x_764:
[----:B------:R-:W0:Y:S02]  /*c970*/  LDS R24, [R34+0x4] ;  /* 0x0000040022187984 */ /* 0x000e240000000800 */
[----:B0-----:R-:W-:-:S05]  /*c980*/  FADD R25, R43, R24 ;  /* 0x000000182b197221 */ /* 0x001fca0000000000 */
[----:B------:R-:W0:Y:S02]  /*c990*/  ATOMS.CAST.SPIN P4, [R34+0x4], R24, R25 ;  /* 0x000004182200758d */ /* 0x000e240001880019 */
[----:B0-----:R-:W-:Y:S05]  /*c9a0*/  @!P4 BRA `(.L_x_764) ;  /* 0xfffffffc00f0c947 */ /* 0x001fea000383ffff */
.L_x_757:
[----:B------:R-:W-:Y:S05]  /*c9b0*/  BSYNC.RECONVERGENT B6 ;  /* 0x0000000000067941 */ /* 0x000fea0003800200 */
.L_x_756:
[----:B------:R-:W-:Y:S01]  /*c9c0*/  BSSY.RECONVERGENT B6, `(.L_x_766) ;  /* 0x0000005000067945 */ /* 0x000fe20003800200 */
.L_x_767:
[----:B------:R-:W0:Y:S02]  /*c9d0*/  LDS R24, [R42+0x8] ;  /* 0x000008002a187984 */ /* 0x000e240000000800 */
[----:B0-----:R-:W-:-:S05]  /*c9e0*/  FADD R25, R24, 1 ;  /* 0x3f80000018197421 */ /* 0x001fca0000000000 */
[----:B------:R-:W0:Y:S02]  /*c9f0*/  ATOMS.CAST.SPIN P4, [R42+0x8], R24, R25 ;  /* 0x000008182a00758d */ /* 0x000e240001880019 */
[----:B0-----:R-:W-:Y:S05]  /*ca00*/  @!P4 BRA `(.L_x_767) ;  /* 0xfffffffc00f0c947 */ /* 0x001fea000383ffff */
[----:B------:R-:W-:Y:S05]  /*ca10*/  BSYNC.RECONVERGENT B6 ;  /* 0x0000000000067941 */ /* 0x000fea0003800200 */
.L_x_766:
[----:B------:R-:W-:Y:S01]  /*ca20*/  BSSY.RECONVERGENT B6, `(.L_x_768) ;  /* 0x0000005000067945 */ /* 0x000fe20003800200 */
.L_x_769:
[----:B------:R-:W0:Y:S02]  /*ca30*/  LDS R24, [R40+0x8] ;  /* 0x0000080028187984 */ /* 0x000e240000000800 */
[----:B0-----:R-:W-:-:S05]  /*ca40*/  FADD R25, R37, R24 ;  /* 0x0000001825197221 */ /* 0x001fca0000000000 */
[----:B------:R-:W0:Y:S02]  /*ca50*/  ATOMS.CAST.SPIN P4, [R40+0x8], R24, R25 ;  /* 0x000008182800758d */ /* 0x000e240001880019 */
[----:B0-----:R-:W-:Y:S05]  /*ca60*/  @!P4 BRA `(.L_x_769) ;  /* 0xfffffffc00f0c947 */ /* 0x001fea000383ffff */
[----:B------:R-:W-:Y:S05]  /*ca70*/  BSYNC.RECONVERGENT B6 ;  /* 0x0000000000067941 */ /* 0x000fea0003800200 */
.L_x_768:
[----:B------:R-:W-:Y:S01]  /*ca80*/  BSSY.RECONVERGENT B6, `(.L_x_770) ;  /* 0x0000005000067945 */ /* 0x000fe20003800200 */
.L_x_771:
[----:B------:R-:W0:Y:S02]  /*ca90*/  LDS R24, [R38+0x8] ;  /* 0x0000080026187984 */ /* 0x000e240000000800 */
[----:B0-----:R-:W-:-:S05]  /*caa0*/  FADD R25, R61, R24 ;  /* 0x000000183d197221 */ /* 0x001fca0000000000 */
[----:B------:R-:W0:Y:S02]  /*cab0*/  ATOMS.CAST.SPIN P4, [R38+0x8], R24, R25 ;  /* 0x000008182600758d */ /* 0x000e240001880019 */
[----:B0-----:R-:W-:Y:S05]  /*cac0*/  @!P4 BRA `(.L_x_771) ;  /* 0xfffffffc00f0c947 */ /* 0x001fea000383ffff */
[----:B------:R-:W-:Y:S05]  /*cad0*/  BSYNC.RECONVERGENT B6 ;  /* 0x0000000000067941 */ /* 0x000fea0003800200 */
.L_x_770:
[----:B------:R-:W-:Y:S01]  /*cae0*/  BSSY.RECONVERGENT B6, `(.L_x_772) ;  /* 0x0000005000067945 */ /* 0x000fe20003800200 */
.L_x_773:
[----:B------:R-:W0:Y:S02]  /*caf0*/  LDS R24, [R36+0x8] ;  /* 0x0000080024187984 */ /* 0x000e240000000800 */
[----:B0-----:R-:W-:-:S05]  /*cb00*/  FADD R25, R59, R24 ;  /* 0x000000183b197221 */ /* 0x001fca0000000000 */
[----:B------:R-:W0:Y:S02]  /*cb10*/  ATOMS.CAST.SPIN P4, [R36+0x8], R24, R25 ;  /* 0x000008182400758d */ /* 0x000e240001880019 */
[----:B0-----:R-:W-:Y:S05]  /*cb20*/  @!P4 BRA `(.L_x_773) ;  /* 0xfffffffc00f0c947 */ /* 0x001fea000383ffff */
[----:B------:R-:W-:Y:S05]  /*cb30*/  BSYNC.RECONVERGENT B6 ;  /* 0x0000000000067941 */ /* 0x000fea0003800200 */
.L_x_772:
[----:B------:R-:W-:Y:S01]  /*cb40*/  BSSY.RECONVERGENT B6, `(.L_x_774) ;  /* 0x0000005000067945 */ /* 0x000fe20003800200 */
.L_x_775:
[----:B------:R-:W0:Y:S02]  /*cb50*/  LDS R24, [R34+0x8] ;  /* 0x0000080022187984 */ /* 0x000e240000000800 */
[----:B0-----:R-:W-:-:S05]  /*cb60*/  FADD R25, R57, R24 ;  /* 0x0000001839197221 */ /* 0x001fca0000000000 */
[----:B------:R-:W0:Y:S02]  /*cb70*/  ATOMS.CAST.SPIN P4, [R34+0x8], R24, R25 ;  /* 0x000008182200758d */ /* 0x000e240001880019 */
[----:B0-----:R-:W-:Y:S05]  /*cb80*/  @!P4 BRA `(.L_x_775) ;  /* 0xfffffffc00f0c947 */ /* 0x001fea000383ffff */
[----:B------:R-:W-:Y:S05]  /*cb90*/  BSYNC.RECONVERGENT B6 ;  /* 0x0000000000067941 */ /* 0x000fea0003800200 */
.L_x_774:
[----:B------:R-:W-:Y:S04]  /*cba0*/  BSSY.RECONVERGENT B6, `(.L_x_776) ;  /* 0x000001e000067945 */ /* 0x000fe80003800200 */
[----:B------:R-:W-:Y:S05]  /*cbb0*/  @!P0 BRA `(.L_x_777) ;  /* 0x0000000000708947 */ /* 0x000fea0003800000 */
[----:B------:R-:W-:Y:S01]  /*cbc0*/  BSSY.RECONVERGENT B7, `(.L_x_778) ;  /* 0x0000005000077945 */ /* 0x000fe20003800200 */
.L_x_779:
[----:B------:R-:W0:Y:S02]  /*cbd0*/  LDS R24, [R42+0x8] ;  /* 0x000008002a187984 */ /* 0x000e240000000800 */
[----:B0-----:R-:W-:-:S05]  /*cbe0*/  FADD R25, R24, 1 ;  /* 0x3f80000018197421 */ /* 0x001fca0000000000 */
[----:B------:R-:W0:Y:S02]  /*cbf0*/  ATOMS.CAST.SPIN P4, [R42+0x8], R24, R25 ;  /* 0x000008182a00758d */ /* 0x000e240001880019 */
[----:B0-----:R-:W-:Y:S05]  /*cc00*/  @!P4 BRA `(.L_x_779) ;  /* 0xfffffffc00f0c947 */ /* 0x001fea000383ffff */
[----:B------:R-:W-:Y:S05]  /*cc10*/  BSYNC.RECONVERGENT B7 ;  /* 0x0000000000077941 */ /* 0x000fea0003800200 */
.L_x_778:
[----:B------:R-:W-:Y:S01]  /*cc20*/  BSSY.RECONVERGENT B7, `(.L_x_780) ;  /* 0x0000005000077945 */ /* 0x000fe20003800200 */
.L_x_781:
[----:B------:R-:W0:Y:S02]  /*cc30*/  LDS R24, [R40+0x8] ;  /* 0x0000080028187984 */ /* 0x000e240000000800 */
[----:B0-----:R-:W-:-:S05]  /*cc40*/  FADD R25, R37, R24 ;  /* 0x0000001825197221 */ /* 0x001fca0000000000 */
[----:B------:R-:W0:Y:S02]  /*cc50*/  ATOMS.CAST.SPIN P4, [R40+0x8], R24, R25 ;  /* 0x000008182800758d */ /* 0x000e240001880019 */
[----:B0-----:R-:W-:Y:S05]  /*cc60*/  @!P4 BRA `(.L_x_781) ;  /* 0xfffffffc00f0c947 */ /* 0x001fea000383ffff */
[----:B------:R-:W-:Y:S05]  /*cc70*/  BSYNC.RECONVERGENT B7 ;  /* 0x0000000000077941 */ /* 0x000fea0003800200 */
.L_x_780:
[----:B------:R-:W-:Y:S01]  /*cc80*/  BSSY.RECONVERGENT B7, `(.L_x_782) ;  /* 0x0000005000077945 */ /* 0x000fe20003800200 */
.L_x_783:
[----:B------:R-:W0:Y:S02]  /*cc90*/  LDS R24, [R38+0x8] ;  /* 0x0000080026187984 */ /* 0x000e240000000800 */
[----:B0-----:R-:W-:-:S05]  /*cca0*/  FADD R25, R15, R24 ;  /* 0x000000180f197221 */ /* 0x001fca0000000000 */
[----:B------:R-:W0:Y:S02]  /*ccb0*/  ATOMS.CAST.SPIN P4, [R38+0x8], R24, R25 ;  /* 0x000008182600758d */ /* 0x000e240001880019 */
[----:B0-----:R-:W-:Y:S05]  /*ccc0*/  @!P4 BRA `(.L_x_783) ;  /* 0xfffffffc00f0c947 */ /* 0x001fea000383ffff */
[----:B------:R-:W-:Y:S05]  /*ccd0*/  BSYNC.RECONVERGENT B7 ;  /* 0x0000000000077941 */ /* 0x000fea0003800200 */
.L_x_782:
[----:B------:R-:W-:Y:S01]  /*cce0*/  BSSY.RECONVERGENT B7, `(.L_x_784) ;  /* 0x0000005000077945 */ /* 0x000fe20003800200 */
.L_x_785:
[----:B------:R-:W0:Y:S02]  /*ccf0*/  LDS R24, [R36+0x8] ;  /* 0x0000080024187984 */ /* 0x000e240000000800 */
[----:B0-----:R-:W-:-:S05]  /*cd00*/  FADD R25, R17, R24 ;  /* 0x0000001811197221 */ /* 0x001fca0000000000 */
[----:B------:R-:W0:Y:S02]  /*cd10*/  ATOMS.CAST.SPIN P4, [R36+0x8], R24, R25 ;  /* 0x000008182400758d */ /* 0x000e240001880019 */
[----:B0-----:R-:W-:Y:S05]  /*cd20*/  @!P4 BRA `(.L_x_785) ;  /* 0xfffffffc00f0c947 */ /* 0x001fea000383ffff */
[----:B------:R-:W-:Y:S05]  /*cd30*/  BSYNC.RECONVERGENT B7 ;  /* 0x0000000000077941 */ /* 0x000fea0003800200 */
.L_x_784:
[----:B------:R-:W0:Y:S02]  /*cd40*/  LDS R24, [R34+0x8] ;  /* 0x0000080022187984 */ /* 0x000e240000000800 */
[----:B0-----:R-:W-:-:S05]  /*cd50*/  FADD R25, R43, R24 ;  /* 0x000000182b197221 */ /* 0x001fca0000000000 */
[----:B------:R-:W0:Y:S02]  /*cd60*/  ATOMS.CAST.SPIN P4, [R34+0x8], R24, R25 ;  /* 0x000008182200758d */ /* 0x000e240001880019 */
[----:B0-----:R-:W-:Y:S05]  /*cd70*/  @!P4 BRA `(.L_x_784) ;  /* 0xfffffffc00f0c947 */ /* 0x001fea000383ffff */
.L_x_777:
[----:B------:R-:W-:Y:S05]  /*cd80*/  BSYNC.RECONVERGENT B6 ;  /* 0x0000000000067941 */ /* 0x000fea0003800200 */
.L_x_776:
[----:B------:R-:W-:Y:S05]  /*cd90*/  @P3 BRA `(.L_x_786) ;  /* 0xfffffff000043947 */ /* 0x000fea000383ffff */
.L_x_527:
[----:B------:R-:W-:Y:S05]  /*cda0*/  BSYNC B5 ;  /* 0x0000000000057941 */ /* 0x000fea0003800000 */
.L_x_525:
[----:B------:R-:W0:Y:S01]  /*cdb0*/  LDCU UR5, c[0x0][0x3f8] ;  /* 0x00007f00ff0577ac */ /* 0x000e220008000800 */
[----:B------:R-:W-:-:S04]  /*cdc0*/  IADD3 R39, PT, PT, R39, 0x1, RZ ;  /* 0x0000000127277810 */ /* 0x000fc80007ffe0ff */
[----:B0-----:R-:W-:-:S13]  /*cdd0*/  ISETP.NE.AND P0, PT, R39, UR5, PT ;  /* 0x0000000527007c0c */ /* 0x001fda000bf05270 */
[----:B------:R-:W-:Y:S05]  /*cde0*/  @P0 BRA `(.L_x_787) ;  /* 0xffffffc400300947 */ /* 0x000fea000383ffff */
[----:B------:R-:W-:Y:S05]  /*cdf0*/  BSYNC B4 ;  /* 0x0000000000047941 */ /* 0x000fea0003800000 */
.L_x_521:
[----:B------:R-:W-:Y:S05]  /*ce00*/  BRA `(.L_x_515) ;  /* 0x0000002c005c7947 */ /* 0x000fea0003800000 */
.L_x_520:
[----:B------:R-:W-:-:S07]  /*ce10*/  HFMA2 R39, -RZ, RZ, 0, 0 ;  /* 0x00000000ff277431 */ /* 0x000fce00000001ff */
.L_x_983:
        /* <DEDUP_REMOVED lines=23> */
[----:B0-----:R-:W-:Y:S05]  /*cf90*/  @P0 BRA `(.L_x_790) ;  /* 0x0000000000780947 */ /* 0x001fea0003800000 */
[-C--:B------:R-:W-:Y:S02]  /*cfa0*/  IMAD R41, R34, R63.reuse, R9 ;  /* 0x0000003f22297224 */ /* 0x080fe400078e0209 */
[----:B------:R-:W-:Y:S02]  /*cfb0*/  IMAD R15, R32, R63, R2 ;  /* 0x0000003f200f7224 */ /* 0x000fe400078e0202 */
[----:B------:R-:W-:-:S04]  /*cfc0*/  IMAD.WIDE R40, R41, 0x4, R24 ;  /* 0x0000000429287825 */ /* 0x000fc800078e0218 */
[----:B------:R-:W-:Y:S02]  /*cfd0*/  IMAD.WIDE R24, R15, 0x4, R24 ;  /* 0x000000040f187825 */ /* 0x000fe400078e0218 */
[----:B------:R0:W5:Y:S04]  /*cfe0*/  LDG.E R15, desc[UR8][R40.64] ;  /* 0x00000008280f7981 */ /* 0x000168000c1e1900 */
[----:B------:R0:W5:Y:S01]  /*cff0*/  LDG.E R17, desc[UR8][R24.64] ;  /* 0x0000000818117981 */ /* 0x000162000c1e1900 */
[----:B------:R-:W-:Y:S05]  /*d000*/  BRA `(.L_x_790) ;  /* 0x00000000005c7947 */ /* 0x000fea0003800000 */
.L_x_789:
        /* <DEDUP_REMOVED lines=23> */
.L_x_790:
[----:B------:R-:W-:Y:S05]  /*d180*/  BSYNC.RECONVERGENT B4 ;  /* 0x0000000000047941 */ /* 0x000fea0003800200 */
.L_x_788:
        /* <DEDUP_REMOVED lines=14> */
.L_x_792:
        /* <DEDUP_REMOVED lines=23> */
.L_x_800:
[----:B------:R-:W0:Y:S02]  /*d3e0*/  LDS R24, [R40+-0x4] ;  /* 0xfffffc0028187984 */ /* 0x000e240000000800 */
[----:B0-----:R-:W-:-:S05]  /*d3f0*/  FADD R25, R24, 1 ;  /* 0x3f80000018197421 */ /* 0x001fca0000000000 */
[----:B------:R-:W0:Y:S02]  /*d400*/  ATOMS.CAST.SPIN P1, [R40+-0x4], R24, R25 ;  /* 0xfffffc182800758d */ /* 0x000e240001820019 */
[----:B0-----:R-:W-:Y:S05]  /*d410*/  @!P1 BRA `(.L_x_800) ;  /* 0xfffffffc00f09947 */ /* 0x001fea000383ffff */
[----:B------:R-:W-:Y:S05]  /*d420*/  BSYNC.RECONVERGENT B7 ;  /* 0x0000000000077941 */ /* 0x000fea0003800200 */
.L_x_799:
[----:B------:R-:W-:Y:S01]  /*d430*/  BSSY.RECONVERGENT B7, `(.L_x_801) ;  /* 0x0000006000077945 */ /* 0x000fe20003800200 */
[----:B------:R-:W-:-:S07]  /*d440*/  LEA R38, R38, UR7, 0x2 ;  /* 0x0000000726267c11 */ /* 0x000fce000f8e10ff */
.L_x_802:
[----:B------:R-:W0:Y:S02]  /*d450*/  LDS R24, [R38+-0x4] ;  /* 0xfffffc0026187984 */ /* 0x000e240000000800 */
[----:B0-----:R-:W-:-:S05]  /*d460*/  FADD R25, R37, R24 ;  /* 0x0000001825197221 */ /* 0x001fca0000000000 */
[----:B------:R-:W0:Y:S02]  /*d470*/  ATOMS.CAST.SPIN P1, [R38+-0x4], R24, R25 ;  /* 0xfffffc182600758d */ /* 0x000e240001820019 */
[----:B0-----:R-:W-:Y:S05]  /*d480*/  @!P1 BRA `(.L_x_802) ;  /* 0xfffffffc00f09947 */ /* 0x001fea000383ffff */
[----:B------:R-:W-:Y:S05]  /*d490*/  BSYNC.RECONVERGENT B7 ;  /* 0x0000000000077941 */ /* 0x000fea0003800200 */
.L_x_801:
[----:B------:R-:W0:Y:S01]  /*d4a0*/  LDC R61, c[0x0][0x3b8] ;  /* 0x0000ee00ff3d7b82 */ /* 0x000e220000000800 */
[----:B------:R-:W-:Y:S01]  /*d4b0*/  BSSY.RECONVERGENT B7, `(.L_x_803) ;  /* 0x0000006000077945 */ /* 0x000fe20003800200 */
[----:B0-----:R-:W-:-:S07]  /*d4c0*/  IMAD R36, R61, 0xc, R38 ;  /* 0x0000000c3d247824 */ /* 0x001fce00078e0226 */
.L_x_804:
[----:B------:R-:W0:Y:S02]  /*d4d0*/  LDS R24, [R36+-0x4] ;  /* 0xfffffc0024187984 */ /* 0x000e240000000800 */
[----:B0-----:R-:W-:-:S05]  /*d4e0*/  FADD R25, R57, R24 ;  /* 0x0000001839197221 */ /* 0x001fca0000000000 */
[----:B------:R-:W0:Y:S02]  /*d4f0*/  ATOMS.CAST.SPIN P1, [R36+-0x4], R24, R25 ;  /* 0xfffffc182400758d */ /* 0x000e240001820019 */
[----:B0-----:R-:W-:Y:S05]  /*d500*/  @!P1 BRA `(.L_x_804) ;  /* 0xfffffffc00f09947 */ /* 0x001fea000383ffff */
[----:B------:R-:W-:Y:S05]  /*d510*/  BSYNC.RECONVERGENT B7 ;  /* 0x0000000000077941 */ /* 0x000fea0003800200 */
.L_x_803:
[----:B------:R-:W-:Y:S01]  /*d520*/  BSSY.RECONVERGENT B7, `(.L_x_805) ;  /* 0x0000006000077945 */ /* 0x000fe20003800200 */
[----:B------:R-:W-:-:S07]  /*d530*/  LEA R34, R61, R38, 0x3 ;  /* 0x000000263d227211 */ /* 0x000fce00078e18ff */
.L_x_806:
[----:B------:R-:W0:Y:S02]  /*d540*/  LDS R24, [R34+-0x4] ;  /* 0xfffffc0022187984 */ /* 0x000e240000000800 */
[----:B0-----:R-:W-:-:S05]  /*d550*/  FADD R25, R59, R24 ;  /* 0x000000183b197221 */ /* 0x001fca0000000000 */
[----:B------:R-:W0:Y:S02]  /*d560*/  ATOMS.CAST.SPIN P1, [R34+-0x4], R24, R25 ;  /* 0xfffffc182200758d */ /* 0x000e240001820019 */
[----:B0-----:R-:W-:Y:S05]  /*d570*/  @!P1 BRA `(.L_x_806) ;  /* 0xfffffffc00f09947 */ /* 0x001fea000383ffff */
[----:B------:R-:W-:Y:S05]  /*d580*/  BSYNC.RECONVERGENT B7 ;  /* 0x0000000000077941 */ /* 0x000fea0003800200 */
.L_x_805:
[----:B------:R-:W-:Y:S01]  /*d590*/  BSSY.RECONVERGENT B7, `(.L_x_807) ;  /* 0x0000006000077945 */ /* 0x000fe20003800200 */
[----:B------:R-:W-:-:S07]  /*d5a0*/  LEA R30, R61, R40, 0x3 ;  /* 0x000000283d1e7211 */ /* 0x000fce00078e18ff */
.L_x_808:
[----:B------:R-:W0:Y:S02]  /*d5b0*/  LDS R24, [R30+-0x4] ;  /* 0xfffffc001e187984 */ /* 0x000e240000000800 */
[----:B0-----:R-:W-:-:S05]  /*d5c0*/  FADD R25, R41, R24 ;  /* 0x0000001829197221 */ /* 0x001fca0000000000 */
[----:B------:R-:W0:Y:S02]  /*d5d0*/  ATOMS.CAST.SPIN P1, [R30+-0x4], R24, R25 ;  /* 0xfffffc181e00758d */ /* 0x000e240001820019 */
[----:B0-----:R-:W-:Y:S05]  /*d5e0*/  @!P1 BRA `(.L_x_808) ;  /* 0xfffffffc00f09947 */ /* 0x001fea000383ffff */
[----:B------:R-:W-:Y:S05]  /*d5f0*/  BSYNC.RECONVERGENT B7 ;  /* 0x0000000000077941 */ /* 0x000fea0003800200 */
.L_x_807:
[----:B------:R-:W-:Y:S01]  /*d600*/  MOV R32, R19 ;  /* 0x0000001300207202 */ /* 0x000fe20000000f00 */
[----:B------:R-:W-:Y:S06]  /*d610*/  @!P0 BRA `(.L_x_798) ;  /* 0x0000000400008947 */ /* 0x000fec0003800000 */
[----:B------:R-:W-:Y:S01]  /*d620*/  BSSY.RECONVERGENT B7, `(.L_x_809) ;  /* 0x0000006000077945 */ /* 0x000fe20003800200 */
[----:B------:R-:W-:-:S13]  /*d630*/  ISETP.NE.AND P0, PT, R23, 0x2, PT ;  /* 0x000000021700780c */ /* 0x000fda0003f05270 */
.L_x_810:
[----:B------:R-:W0:Y:S02]  /*d640*/  LDS R24, [R40] ;  /* 0x0000000028187984 */ /* 0x000e240000000800 */
[----:B0-----:R-:W-:-:S05]  /*d650*/  FADD R25, R24, 1 ;  /* 0x3f80000018197421 */ /* 0x001fca0000000000 */
[----:B------:R-:W0:Y:S02]  /*d660*/  ATOMS.CAST.SPIN P1, [R40], R24, R25 ;  /* 0x000000182800758d */ /* 0x000e240001820019 */
[----:B0-----:R-:W-:Y:S05]  /*d670*/  @!P1 BRA `(.L_x_810) ;  /* 0xfffffffc00f09947 */ /* 0x001fea000383ffff */
[----:B------:R-:W-:Y:S05]  /*d680*/  BSYNC.RECONVERGENT B7 ;  /* 0x0000000000077941 */ /* 0x000fea0003800200 */
.L_x_809:
[----:B------:R-:W-:Y:S01]  /*d690*/  BSSY.RECONVERGENT B7, `(.L_x_811) ;  /* 0x0000005000077945 */ /* 0x000fe20003800200 */
.L_x_812:
[----:B------:R-:W0:Y:S02]  /*d6a0*/  LDS R24, [R38] ;  /* 0x0000000026187984 */ /* 0x000e240000000800 */
[----:B0-----:R-:W-:-:S05]  /*d6b0*/  FADD R25, R37, R24 ;  /* 0x0000001825197221 */ /* 0x001fca0000000000 */
[----:B------:R-:W0:Y:S02]  /*d6c0*/  ATOMS.CAST.SPIN P1, [R38], R24, R25 ;  /* 0x000000182600758d */ /* 0x000e240001820019 */
[----:B0-----:R-:W-:Y:S05]  /*d6d0*/  @!P1 BRA `(.L_x_812) ;  /* 0xfffffffc00f09947 */ /* 0x001fea000383ffff */
[----:B------:R-:W-:Y:S05]  /*d6e0*/  BSYNC.RECONVERGENT B7 ;  /* 0x0000000000077941 */ /* 0x000fea0003800200 */
.L_x_811:
[----:B------:R-:W-:Y:S01]  /*d6f0*/  BSSY.RECONVERGENT B7, `(.L_x_813) ;  /* 0x0000005000077945 */ /* 0x000fe20003800200 */
.L_x_814:
[----:B------:R-:W0:Y:S02]  /*d700*/  LDS R24, [R36] ;  /* 0x0000000024187984 */ /* 0x000e240000000800 */
[----:B0-----:R-:W-:-:S05]  /*d710*/  FADD R25, R57, R24 ;  /* 0x0000001839197221 */ /* 0x001fca0000000000 */
[----:B------:R-:W0:Y:S02]  /*d720*/  ATOMS.CAST.SPIN P1, [R36], R24, R25 ;  /* 0x000000182400758d */ /* 0x000e240001820019 */
[----:B0-----:R-:W-:Y:S05]  /*d730*/  @!P1 BRA `(.L_x_814) ;  /* 0xfffffffc00f09947 */ /* 0x001fea000383ffff */
[----:B------:R-:W-:Y:S05]  /*d740*/  BSYNC.RECONVERGENT B7 ;  /* 0x0000000000077941 */ /* 0x000fea0003800200 */
.L_x_813:
[----:B------:R-:W-:Y:S01]  /*d750*/  BSSY.RECONVERGENT B7, `(.L_x_815) ;  /* 0x0000005000077945 */ /* 0x000fe20003800200 */
.L_x_816:
[----:B------:R-:W0:Y:S02]  /*d760*/  LDS R24, [R34] ;  /* 0x0000000022187984 */ /* 0x000e240000000800 */
[----:B0-----:R-:W-:-:S05]  /*d770*/  FADD R25, R59, R24 ;  /* 0x000000183b197221 */ /* 0x001fca0000000000 */
[----:B------:R-:W0:Y:S02]  /*d780*/  ATOMS.CAST.SPIN P1, [R34], R24, R25 ;  /* 0x000000182200758d */ /* 0x000e240001820019 */
[----:B0-----:R-:W-:Y:S05]  /*d790*/  @!P1 BRA `(.L_x_816) ;  /* 0xfffffffc00f09947 */ /* 0x001fea000383ffff */
[----:B------:R-:W-:Y:S05]  /*d7a0*/  BSYNC.RECONVERGENT B7 ;  /* 0x0000000000077941 */ /* 0x000fea0003800200 */
.L_x_815:
[----:B------:R-:W-:Y:S01]  /*d7b0*/  BSSY.RECONVERGENT B7, `(.L_x_817) ;  /* 0x0000005000077945 */ /* 0x000fe20003800200 */
.L_x_818:
[----:B------:R-:W0:Y:S02]  /*d7c0*/  LDS R24, [R30] ;  /* 0x000000001e187984 */ /* 0x000e240000000800 */
[----:B0-----:R-:W-:-:S05]  /*d7d0*/  FADD R25, R41, R24 ;  /* 0x0000001829197221 */ /* 0x001fca0000000000 */
[----:B------:R-:W0:Y:S02]  /*d7e0*/  ATOMS.CAST.SPIN P1, [R30], R24, R25 ;  /* 0x000000181e00758d */ /* 0x000e240001820019 */
[----:B0-----:R-:W-:Y:S05]  /*d7f0*/  @!P1 BRA `(.L_x_818) ;  /* 0xfffffffc00f09947 */ /* 0x001fea000383ffff */
[----:B------:R-:W-:Y:S05]  /*d800*/  BSYNC.RECONVERGENT B7 ;  /* 0x0000000000077941 */ /* 0x000fea0003800200 */
.L_x_817:
[----:B------:R-:W-:Y:S01]  /*d810*/  MOV R32, R20 ;  /* 0x0000001400207202 */ /* 0x000fe20000000f00 */
[----:B------:R-:W-:Y:S06]  /*d820*/  @!P0 BRA `(.L_x_798) ;  /* 0x00000000007c8947 */ /* 0x000fec0003800000 */
[----:B------:R-:W-:Y:S01]  /*d830*/  BSSY.RECONVERGENT B7, `(.L_x_819) ;  /* 0x0000005000077945 */ /* 0x000fe20003800200 */
.L_x_820:
[----:B------:R-:W0:Y:S02]  /*d840*/  LDS R24, [R40+0x4] ;  /* 0x0000040028187984 */ /* 0x000e240000000800 */
[----:B0-----:R-:W-:-:S05]  /*d850*/  FADD R25, R24, 1 ;  /* 0x3f80000018197421 */ /* 0x001fca0000000000 */
[----:B------:R-:W0:Y:S02]  /*d860*/  ATOMS.CAST.SPIN P0, [R40+0x4], R24, R25 ;  /* 0x000004182800758d */ /* 0x000e240001800019 */
[----:B0-----:R-:W-:Y:S05]  /*d870*/  @!P0 BRA `(.L_x_820) ;  /* 0xfffffffc00f08947 */ /* 0x001fea000383ffff */
[----:B------:R-:W-:Y:S05]  /*d880*/  BSYNC.RECONVERGENT B7 ;  /* 0x0000000000077941 */ /* 0x000fea0003800200 */
.L_x_819:
[----:B------:R-:W-:Y:S01]  /*d890*/  BSSY.RECONVERGENT B7, `(.L_x_821) ;  /* 0x0000005000077945 */ /* 0x000fe20003800200 */
.L_x_822:
[----:B------:R-:W0:Y:S02]  /*d8a0*/  LDS R24, [R38+0x4] ;  /* 0x0000040026187984 */ /* 0x000e240000000800 */
[----:B0-----:R-:W-:-:S05]  /*d8b0*/  FADD R25, R37, R24 ;  /* 0x0000001825197221 */ /* 0x001fca0000000000 */
[----:B------:R-:W0:Y:S02]  /*d8c0*/  ATOMS.CAST.SPIN P0, [R38+0x4], R24, R25 ;  /* 0x000004182600758d */ /* 0x000e240001800019 */
[----:B0-----:R-:W-:Y:S05]  /*d8d0*/  @!P0 BRA `(.L_x_822) ;  /* 0xfffffffc00f08947 */ /* 0x001fea000383ffff */
[----:B------:R-:W-:Y:S05]  /*d8e0*/  BSYNC.RECONVERGENT B7 ;  /* 0x0000000000077941 */ /* 0x000fea0003800200 */
.L_x_821:
[----:B------:R-:W-:Y:S01]  /*d8f0*/  BSSY.RECONVERGENT B7, `(.L_x_823) ;  /* 0x0000005000077945 */ /* 0x000fe20003800200 */
.L_x_824:
[----:B------:R-:W0:Y:S02]  /*d900*/  LDS R24, [R36+0x4] ;  /* 0x0000040024187984 */ /* 0x000e240000000800 */
[----:B0-----:R-:W-:-:S05]  /*d910*/  FADD R25, R57, R24 ;  /* 0x0000001839197221 */ /* 0x001fca0000000000 */
[----:B------:R-:W0:Y:S02]  /*d920*/  ATOMS.CAST.SPIN P0, [R36+0x4], R24, R25 ;  /* 0x000004182400758d */ /* 0x000e240001800019 */
[----:B0-----:R-:W-:Y:S05]  /*d930*/  @!P0 BRA `(.L_x_824) ;  /* 0xfffffffc00f08947 */ /* 0x001fea000383ffff */
[----:B------:R-:W-:Y:S05]  /*d940*/  BSYNC.RECONVERGENT B7 ;  /* 0x0000000000077941 */ /* 0x000fea0003800200 */
.L_x_823:
[----:B------:R-:W-:Y:S01]  /*d950*/  BSSY.RECONVERGENT B7, `(.L_x_825) ;  /* 0x0000005000077945 */ /* 0x000fe20003800200 */
.L_x_826:
[----:B------:R-:W0:Y:S02]  /*d960*/  LDS R24, [R34+0x4] ;  /* 0x0000040022187984 */ /* 0x000e240000000800 */
[----:B0-----:R-:W-:-:S05]  /*d970*/  FADD R25, R59, R24 ;  /* 0x000000183b197221 */ /* 0x001fca0000000000 */
[----:B------:R-:W0:Y:S02]  /*d980*/  ATOMS.CAST.SPIN P0, [R34+0x4], R24, R25 ;  /* 0x000004182200758d */ /* 0x000e240001800019 */
[----:B0-----:R-:W-:Y:S05]  /*d990*/  @!P0 BRA `(.L_x_826) ;  /* 0xfffffffc00f08947 */ /* 0x001fea000383ffff */
[----:B------:R-:W-:Y:S05]  /*d9a0*/  BSYNC.RECONVERGENT B7 ;  /* 0x0000000000077941 */ /* 0x000fea0003800200 */
.L_x_825:
[----:B------:R-:W-:Y:S01]  /*d9b0*/  BSSY.RECONVERGENT B7, `(.L_x_827) ;  /* 0x0000005000077945 */ /* 0x000fe20003800200 */
.L_x_828:
[----:B------:R-:W0:Y:S02]  /*d9c0*/  LDS R24, [R30+0x4] ;  /* 0x000004001e187984 */ /* 0x000e240000000800 */
[----:B0-----:R-:W-:-:S05]  /*d9d0*/  FADD R25, R41, R24 ;  /* 0x0000001829197221 */ /* 0x001fca0000000000 */
[----:B------:R-:W0:Y:S02]  /*d9e0*/  ATOMS.CAST.SPIN P0, [R30+0x4], R24, R25 ;  /* 0x000004181e00758d */ /* 0x000e240001800019 */
[----:B0-----:R-:W-:Y:S05]  /*d9f0*/  @!P0 BRA `(.L_x_828) ;  /* 0xfffffffc00f08947 */ /* 0x001fea000383ffff */
[----:B------:R-:W-:Y:S05]  /*da00*/  BSYNC.RECONVERGENT B7 ;  /* 0x0000000000077941 */ /* 0x000fea0003800200 */
.L_x_827:
[----:B------:R-:W-:-:S07]  /*da10*/  MOV R32, R21 ;  /* 0x0000001500207202 */ /* 0x000fce0000000f00 */
.L_x_798:
[----:B------:R-:W-:Y:S05]  /*da20*/  BSYNC.RECONVERGENT B5 ;  /* 0x0000000000057941 */ /* 0x000fea0003800200 */
.L_x_797:
        /* <DEDUP_REMOVED lines=8> */
.L_x_830:
[----:B------:R-:W0:Y:S02]  /*dab0*/  LDS R24, [R42+-0x4] ;  /* 0xfffffc002a187984 */ /* 0x000e240000000800 */
[----:B0-----:R-:W-:-:S05]  /*dac0*/  FADD R25, R24, 1 ;  /* 0x3f80000018197421 */ /* 0x001fca0000000000 */
[----:B------:R-:W0:Y:S02]  /*dad0*/  ATOMS.CAST.SPIN P0, [R42+-0x4], R24, R25 ;  /* 0xfffffc182a00758d */ /* 0x000e240001800019 */
[----:B0-----:R-:W-:Y:S05]  /*dae0*/  @!P0 BRA `(.L_x_830) ;  /* 0xfffffffc00f08947 */ /* 0x001fea000383ffff */
[----:B------:R-:W-:Y:S05]  /*daf0*/  BSYNC.RECONVERGENT B5 ;  /* 0x0000000000057941 */ /* 0x000fea0003800200 */
.L_x_829:
[----:B------:R-:W-:Y:S01]  /*db00*/  BSSY.RECONVERGENT B5, `(.L_x_831) ;  /* 0x0000006000057945 */ /* 0x000fe20003800200 */
[----:B------:R-:W-:-:S07]  /*db10*/  LEA R40, R61, UR7, 0x2 ;  /* 0x000000073d287c11 */ /* 0x000fce000f8e10ff */
.L_x_832:
[----:B------:R-:W0:Y:S02]  /*db20*/  LDS R24, [R40+-0x4] ;  /* 0xfffffc0028187984 */ /* 0x000e240000000800 */
[----:B0-----:R-:W-:-:S05]  /*db30*/  FADD R25, R37, R24 ;  /* 0x0000001825197221 */ /* 0x001fca0000000000 */
[----:B------:R-:W0:Y:S02]  /*db40*/  ATOMS.CAST.SPIN P0, [R40+-0x4], R24, R25 ;  /* 0xfffffc182800758d */ /* 0x000e240001800019 */
[----:B0-----:R-:W-:Y:S05]  /*db50*/  @!P0 BRA `(.L_x_832) ;  /* 0xfffffffc00f08947 */ /* 0x001fea000383ffff */
[----:B------:R-:W-:Y:S05]  /*db60*/  BSYNC.RECONVERGENT B5 ;  /* 0x0000000000057941 */ /* 0x000fea0003800200 */
.L_x_831:
[----:B------:R-:W0:Y:S01]  /*db70*/  LDC R61, c[0x0][0x3b8] ;  /* 0x0000ee00ff3d7b82 */ /* 0x000e220000000800 */
[----:B------:R-:W-:Y:S01]  /*db80*/  BSSY.RECONVERGENT B5, `(.L_x_833) ;  /* 0x0000006000057945 */ /* 0x000fe20003800200 */
[----:B0-----:R-:W-:-:S07]  /*db90*/  IMAD R38, R61, 0xc, R40 ;  /* 0x0000000c3d267824 */ /* 0x001fce00078e0228 */
.L_x_834:
[----:B------:R-:W0:Y:S02]  /*dba0*/  LDS R24, [R38+-0x4] ;  /* 0xfffffc0026187984 */ /* 0x000e240000000800 */
[----:B0-----:R-:W-:-:S05]  /*dbb0*/  FADD R25, R57, R24 ;  /* 0x0000001839197221 */ /* 0x001fca0000000000 */
[----:B------:R-:W0:Y:S02]  /*dbc0*/  ATOMS.CAST.SPIN P0, [R38+-0x4], R24, R25 ;  /* 0xfffffc182600758d */ /* 0x000e240001800019 */
[----:B0-----:R-:W-:Y:S05]  /*dbd0*/  @!P0 BRA `(.L_x_834) ;  /* 0xfffffffc00f08947 */ /* 0x001fea000383ffff */
[----:B------:R-:W-:Y:S05]  /*dbe0*/  BSYNC.RECONVERGENT B5 ;  /* 0x0000000000057941 */ /* 0x000fea0003800200 */
.L_x_833:
[----:B------:R-:W-:Y:S01]  /*dbf0*/  BSSY.RECONVERGENT B5, `(.L_x_835) ;  /* 0x0000006000057945 */ /* 0x000fe20003800200 */
[----:B------:R-:W-:-:S07]  /*dc00*/  LEA R36, R61, R40, 0x3 ;  /* 0x000000283d247211 */ /* 0x000fce00078e18ff */
.L_x_836:
[----:B------:R-:W0:Y:S02]  /*dc10*/  LDS R24, [R36+-0x4] ;  /* 0xfffffc0024187984 */ /* 0x000e240000000800 */
[----:B0-----:R-:W-:-:S05]  /*dc20*/  FADD R25, R59, R24 ;  /* 0x000000183b197221 */ /* 0x001fca0000000000 */
[----:B------:R-:W0:Y:S02]  /*dc30*/  ATOMS.CAST.SPIN P0, [R36+-0x4], R24, R25 ;  /* 0xfffffc182400758d */ /* 0x000e240001800019 */
[----:B0-----:R-:W-:Y:S05]  /*dc40*/  @!P0 BRA `(.L_x_836) ;  /* 0xfffffffc00f08947 */ /* 0x001fea000383ffff */
[----:B------:R-:W-:Y:S05]  /*dc50*/  BSYNC.RECONVERGENT B5 ;  /* 0x0000000000057941 */ /* 0x000fea0003800200 */
.L_x_835:
[----:B------:R-:W-:Y:S01]  /*dc60*/  BSSY.RECONVERGENT B5, `(.L_x_837) ;  /* 0x0000006000057945 */ /* 0x000fe20003800200 */
[----:B------:R-:W-:-:S07]  /*dc70*/  LEA R34, R61, R42, 0x3 ;  /* 0x0000002a3d227211 */ /* 0x000fce00078e18ff */
.L_x_838:
[----:B------:R-:W0:Y:S02]  /*dc80*/  LDS R24, [R34+-0x4] ;  /* 0xfffffc0022187984 */ /* 0x000e240000000800 */
[----:B0-----:R-:W-:-:S05]  /*dc90*/  FADD R25, R41, R24 ;  /* 0x0000001829197221 */ /* 0x001fca0000000000 */
[----:B------:R-:W0:Y:S02]  /*dca0*/  ATOMS.CAST.SPIN P0, [R34+-0x4], R24, R25 ;  /* 0xfffffc182200758d */ /* 0x000e240001800019 */
[----:B0-----:R-:W-:Y:S05]  /*dcb0*/  @!P0 BRA `(.L_x_838) ;  /* 0xfffffffc00f08947 */ /* 0x001fea000383ffff */
[----:B------:R-:W-:Y:S05]  /*dcc0*/  BSYNC.RECONVERGENT B5 ;  /* 0x0000000000057941 */ /* 0x000fea0003800200 */
.L_x_837:
[----:B------:R-:W-:Y:S01]  /*dcd0*/  BSSY.RECONVERGENT B5, `(.L_x_839) ;  /* 0x0000005000057945 */ /* 0x000fe20003800200 */
.L_x_840:
[----:B------:R-:W0:Y:S02]  /*dce0*/  LDS R24, [R42] ;  /* 0x000000002a187984 */ /* 0x000e240000000800 */
[----:B0-----:R-:W-:-:S05]  /*dcf0*/  FADD R25, R24, 1 ;  /* 0x3f80000018197421 */ /* 0x001fca0000000000 */
[----:B------:R-:W0:Y:S02]  /*dd00*/  ATOMS.CAST.SPIN P0, [R42], R24, R25 ;  /* 0x000000182a00758d */ /* 0x000e240001800019 */
[----:B0-----:R-:W-:Y:S05]  /*dd10*/  @!P0 BRA `(.L_x_840) ;  /* 0xfffffffc00f08947 */ /* 0x001fea000383ffff */
[----:B------:R-:W-:Y:S05]  /*dd20*/  BSYNC.RECONVERGENT B5 ;  /* 0x0000000000057941 */ /* 0x000fea0003800200 */
.L_x_839:
[----:B------:R-:W-:Y:S01]  /*dd30*/  BSSY.RECONVERGENT B5, `(.L_x_841) ;  /* 0x0000005000057945 */ /* 0x000fe20003800200 */
.L_x_842:
[----:B------:R-:W0:Y:S02]  /*dd40*/  LDS R24, [R40] ;  /* 0x0000000028187984 */ /* 0x000e240000000800 */
[----:B0-----:R-:W-:-:S05]  /*dd50*/  FADD R25, R37, R24 ;  /* 0x0000001825197221 */ /* 0x001fca0000000000 */
[----:B------:R-:W0:Y:S02]  /*dd60*/  ATOMS.CAST.SPIN P0, [R40], R24, R25 ;  /* 0x000000182800758d */ /* 0x000e240001800019 */
[----:B0-----:R-:W-:Y:S05]  /*dd70*/  @!P0 BRA `(.L_x_842) ;  /* 0xfffffffc00f08947 */ /* 0x001fea000383ffff */
[----:B------:R-:W-:Y:S05]  /*dd80*/  BSYNC.RECONVERGENT B5 ;  /* 0x0000000000057941 */ /* 0x000fea0003800200 */
.L_x_841:
[----:B------:R-:W-:Y:S01]  /*dd90*/  BSSY.RECONVERGENT B5, `(.L_x_843) ;  /* 0x0000005000057945 */ /* 0x000fe20003800200 */
.L_x_844:
[----:B------:R-:W0:Y:S02]  /*dda0*/  LDS R24, [R38] ;  /* 0x0000000026187984 */ /* 0x000e240000000800 */
[----:B0-----:R-:W-:-:S05]  /*ddb0*/  FADD R25, R57, R24 ;  /* 0x0000001839197221 */ /* 0x001fca0000000000 */
[----:B------:R-:W0:Y:S02]  /*ddc0*/  ATOMS.CAST.SPIN P0, [R38], R24, R25 ;  /* 0x000000182600758d */ /* 0x000e240001800019 */
[----:B0-----:R-:W-:Y:S05]  /*ddd0*/  @!P0 BRA `(.L_x_844) ;  /* 0xfffffffc00f08947 */ /* 0x001fea000383ffff */
[----:B------:R-:W-:Y:S05]  /*dde0*/  BSYNC.RECONVERGENT B5 ;  /* 0x0000000000057941 */ /* 0x000fea0003800200 */
.L_x_843:
[----:B------:R-:W-:Y:S01]  /*ddf0*/  BSSY.RECONVERGENT B5, `(.L_x_845) ;  /* 0x0000005000057945 */ /* 0x000fe20003800200 */
.L_x_846:
[----:B------:R-:W0:Y:S02]  /*de00*/  LDS R24, [R36] ;  /* 0x0000000024187984 */ /* 0x000e240000000800 */
[----:B0-----:R-:W-:-:S05]  /*de10*/  FADD R25, R59, R24 ;  /* 0x000000183b197221 */ /* 0x001fca0000000000 */
[----:B------:R-:W0:Y:S02]  /*de20*/  ATOMS.CAST.SPIN P0, [R36], R24, R25 ;  /* 0x000000182400758d */ /* 0x000e240001800019 */
[----:B0-----:R-:W-:Y:S05]  /*de30*/  @!P0 BRA `(.L_x_846) ;  /* 0xfffffffc00f08947 */ /* 0x001fea000383ffff */
[----:B------:R-:W-:Y:S05]  /*de40*/  BSYNC.RECONVERGENT B5 ;  /* 0x0000000000057941 */ /* 0x000fea0003800200 */
.L_x_845:
[----:B------:R-:W-:Y:S01]  /*de50*/  BSSY.RECONVERGENT B5, `(.L_x_847) ;  /* 0x0000005000057945 */ /* 0x000fe20003800200 */
.L_x_848:
[----:B------:R-:W0:Y:S02]  /*de60*/  LDS R24, [R34] ;  /* 0x0000000022187984 */ /* 0x000e240000000800 */
[----:B0-----:R-:W-:-:S05]  /*de70*/  FADD R25, R41, R24 ;  /* 0x0000001829197221 */ /* 0x001fca0000000000 */
[----:B------:R-:W0:Y:S02]  /*de80*/  ATOMS.CAST.SPIN P0, [R34], R24, R25 ;  /* 0x000000182200758d */ /* 0x000e240001800019 */
[----:B0-----:R-:W-:Y:S05]  /*de90*/  @!P0 BRA `(.L_x_848) ;  /* 0xfffffffc00f08947 */ /* 0x001fea000383ffff */
[----:B------:R-:W-:Y:S05]  /*dea0*/  BSYNC.RECONVERGENT B5 ;  /* 0x0000000000057941 */ /* 0x000fea0003800200 */
.L_x_847:
[----:B------:R-:W-:Y:S01]  /*deb0*/  BSSY.RECONVERGENT B5, `(.L_x_849) ;  /* 0x0000005000057945 */ /* 0x000fe20003800200 */
.L_x_850:
[----:B------:R-:W0:Y:S02]  /*dec0*/  LDS R24, [R42+0x4] ;  /* 0x000004002a187984 */ /* 0x000e240000000800 */
[----:B0-----:R-:W-:-:S05]  /*ded0*/  FADD R25, R24, 1 ;  /* 0x3f80000018197421 */ /* 0x001fca0000000000 */
[----:B------:R-:W0:Y:S02]  /*dee0*/  ATOMS.CAST.SPIN P0, [R42+0x4], R24, R25 ;  /* 0x000004182a00758d */ /* 0x000e240001800019 */
[----:B0-----:R-:W-:Y:S05]  /*def0*/  @!P0 BRA `(.L_x_850) ;  /* 0xfffffffc00f08947 */ /* 0x001fea000383ffff */
[----:B------:R-:W-:Y:S05]  /*df00*/  BSYNC.RECONVERGENT B5 ;  /* 0x0000000000057941 */ /* 0x000fea0003800200 */
.L_x_849:
[----:B------:R-:W-:Y:S01]  /*df10*/  BSSY.RECONVERGENT B5, `(.L_x_851) ;  /* 0x0000005000057945 */ /* 0x000fe20003800200 */
.L_x_852:
[----:B------:R-:W0:Y:S02]  /*df20*/  LDS R24, [R40+0x4] ;  /* 0x0000040028187984 */ /* 0x000e240000000800 */
[----:B0-----:R-:W-:-:S05]  /*df30*/  FADD R25, R37, R24 ;  /* 0x0000001825197221 */ /* 0x001fca0000000000 */
[----:B------:R-:W0:Y:S02]  /*df40*/  ATOMS.CAST.SPIN P0, [R40+0x4], R24, R25 ;  /* 0x000004182800758d */ /* 0x000e240001800019 */
[----:B0-----:R-:W-:Y:S05]  /*df50*/  @!P0 BRA `(.L_x_852) ;  /* 0xfffffffc00f08947 */ /* 0x001fea000383ffff */
[----:B------:R-:W-:Y:S05]  /*df60*/  BSYNC.RECONVERGENT B5 ;  /* 0x0000000000057941 */ /* 0x000fea0003800200 */
.L_x_851:
[----:B------:R-:W-:Y:S01]  /*df70*/  BSSY.RECONVERGENT B5, `(.L_x_853) ;  /* 0x0000005000057945 */ /* 0x000fe20003800200 */
.L_x_854:
[----:B------:R-:W0:Y:S02]  /*df80*/  LDS R24, [R38+0x4] ;  /* 0x0000040026187984 */ /* 0x000e240000000800 */
[----:B0-----:R-:W-:-:S05]  /*df90*/  FADD R25, R57, R24 ;  /* 0x0000001839197221 */ /* 0x001fca0000000000 */
[----:B------:R-:W0:Y:S02]  /*dfa0*/  ATOMS.CAST.SPIN P0, [R38+0x4], R24, R25 ;  /* 0x000004182600758d */ /* 0x000e240001800019 */
[----:B0-----:R-:W-:Y:S05]  /*dfb0*/  @!P0 BRA `(.L_x_854) ;  /* 0xfffffffc00f08947 */ /* 0x001fea000383ffff */
[----:B------:R-:W-:Y:S05]  /*dfc0*/  BSYNC.RECONVERGENT B5 ;  /* 0x0000000000057941 */ /* 0x000fea0003800200 */
.L_x_853:
[----:B------:R-:W-:Y:S01]  /*dfd0*/  BSSY.RECONVERGENT B5, `(.L_x_855) ;  /* 0x0000005000057945 */ /* 0x000fe20003800200 */
.L_x_856:
[----:B------:R-:W0:Y:S02]  /*dfe0*/  LDS R24, [R36+0x4] ;  /* 0x0000040024187984 */ /* 0x000e240000000800 */
[----:B0-----:R-:W-:-:S05]  /*dff0*/  FADD R25, R59, R24 ;  /* 0x000000183b197221 */ /* 0x001fca0000000000 */
[----:B------:R-:W0:Y:S02]  /*e000*/  ATOMS.CAST.SPIN P0, [R36+0x4], R24, R25 ;  /* 0x000004182400758d */ /* 0x000e240001800019 */
[----:B0-----:R-:W-:Y:S05]  /*e010*/  @!P0 BRA `(.L_x_856) ;  /* 0xfffffffc00f08947 */ /* 0x001fea000383ffff */
[----:B------:R-:W-:Y:S05]  /*e020*/  BSYNC.RECONVERGENT B5 ;  /* 0x0000000000057941 */ /* 0x000fea0003800200 */
.L_x_855:
[----:B------:R-:W-:Y:S01]  /*e030*/  BSSY.RECONVERGENT B5, `(.L_x_857) ;  /* 0x0000005000057945 */ /* 0x000fe20003800200 */
.L_x_858:
[----:B------:R-:W0:Y:S02]  /*e040*/  LDS R24, [R34+0x4] ;  /* 0x0000040022187984 */ /* 0x000e240000000800 */
[----:B0-----:R-:W-:-:S05]  /*e050*/  FADD R25, R41, R24 ;  /* 0x0000001829197221 */ /* 0x001fca0000000000 */
[----:B------:R-:W0:Y:S02]  /*e060*/  ATOMS.CAST.SPIN P0, [R34+0x4], R24, R25 ;  /* 0x000004182200758d */ /* 0x000e240001800019 */
[----:B0-----:R-:W-:Y:S05]  /*e070*/  @!P0 BRA `(.L_x_858) ;  /* 0xfffffffc00f08947 */ /* 0x001fea000383ffff */
[----:B------:R-:W-:Y:S05]  /*e080*/  BSYNC.RECONVERGENT B5 ;  /* 0x0000000000057941 */ /* 0x000fea0003800200 */
.L_x_857:
[----:B------:R-:W-:Y:S01]  /*e090*/  BSSY.RECONVERGENT B5, `(.L_x_859) ;  /* 0x0000005000057945 */ /* 0x000fe20003800200 */
.L_x_860:
[----:B------:R-:W0:Y:S02]  /*e0a0*/  LDS R24, [R42+0x8] ;  /* 0x000008002a187984 */ /* 0x000e240000000800 */
[----:B0-----:R-:W-:-:S05]  /*e0b0*/  FADD R25, R24, 1 ;  /* 0x3f80000018197421 */ /* 0x001fca0000000000 */
[----:B------:R-:W0:Y:S02]  /*e0c0*/  ATOMS.CAST.SPIN P0, [R42+0x8], R24, R25 ;  /* 0x000008182a00758d */ /* 0x000e240001800019 */
[----:B0-----:R-:W-:Y:S05]  /*e0d0*/  @!P0 BRA `(.L_x_860) ;  /* 0xfffffffc00f08947 */ /* 0x001fea000383ffff */
[----:B------:R-:W-:Y:S05]  /*e0e0*/  BSYNC.RECONVERGENT B5 ;  /* 0x0000000000057941 */ /* 0x000fea0003800200 */
.L_x_859:
[----:B------:R-:W-:Y:S01]  /*e0f0*/  BSSY.RECONVERGENT B5, `(.L_x_861) ;  /* 0x0000005000057945 */ /* 0x000fe20003800200 */
.L_x_862:
[----:B------:R-:W0:Y:S02]  /*e100*/  LDS R24, [R40+0x8] ;  /* 0x0000080028187984 */ /* 0x000e240000000800 */
[----:B0-----:R-:W-:-:S05]  /*e110*/  FADD R25, R37, R24 ;  /* 0x0000001825197221 */ /* 0x001fca0000000000 */
[----:B------:R-:W0:Y:S02]  /*e120*/  ATOMS.CAST.SPIN P0, [R40+0x8], R24, R25 ;  /* 0x000008182800758d */ /* 0x000e240001800019 */
[----:B0-----:R-:W-:Y:S05]  /*e130*/  @!P0 BRA `(.L_x_862) ;  /* 0xfffffffc00f08947 */ /* 0x001fea000383ffff */
[----:B------:R-:W-:Y:S05]  /*e140*/  BSYNC.RECONVERGENT B5 ;  /* 0x0000000000057941 */ /* 0x000fea0003800200 */
.L_x_861:
[----:B------:R-:W-:Y:S01]  /*e150*/  BSSY.RECONVERGENT B5, `(.L_x_863) ;  /* 0x0000005000057945 */ /* 0x000fe20003800200 */
.L_x_864:
[----:B------:R-:W0:Y:S02]  /*e160*/  LDS R24, [R38+0x8] ;  /* 0x0000080026187984 */ /* 0x000e240000000800 */
[----:B0-----:R-:W-:-:S05]  /*e170*/  FADD R25, R57, R24 ;  /* 0x0000001839197221 */ /* 0x001fca0000000000 */
[----:B------:R-:W0:Y:S02]  /*e180*/  ATOMS.CAST.SPIN P0, [R38+0x8], R24, R25 ;  /* 0x000008182600758d */ /* 0x000e240001800019 */
[----:B0-----:R-:W-:Y:S05]  /*e190*/  @!P0 BRA `(.L_x_864) ;  /* 0xfffffffc00f08947 */ /* 0x001fea000383ffff */
[----:B------:R-:W-:Y:S05]  /*e1a0*/  BSYNC.RECONVERGENT B5 ;  /* 0x0000000000057941 */ /* 0x000fea0003800200 */
.L_x_863:
[----:B------:R-:W-:Y:S01]  /*e1b0*/  BSSY.RECONVERGENT B5, `(.L_x_865) ;  /* 0x0000005000057945 */ /* 0x000fe20003800200 */
.L_x_866:
[----:B------:R-:W0:Y:S02]  /*e1c0*/  LDS R24, [R36+0x8] ;  /* 0x0000080024187984 */ /* 0x000e240000000800 */
[----:B0-----:R-:W-:-:S05]  /*e1d0*/  FADD R25, R59, R24 ;  /* 0x000000183b197221 */ /* 0x001fca0000000000 */
[----:B------:R-:W0:Y:S02]  /*e1e0*/  ATOMS.CAST.SPIN P0, [R36+0x8], R24, R25 ;  /* 0x000008182400758d */ /* 0x000e240001800019 */
[----:B0-----:R-:W-:Y:S05]  /*e1f0*/  @!P0 BRA `(.L_x_866) ;  /* 0xfffffffc00f08947 */ /* 0x001fea000383ffff */
[----:B------:R-:W-:Y:S05]  /*e200*/  BSYNC.RECONVERGENT B5 ;  /* 0x0000000000057941 */ /* 0x000fea0003800200 */
.L_x_865:
[----:B------:R-:W-:Y:S01]  /*e210*/  BSSY.RECONVERGENT B5, `(.L_x_867) ;  /* 0x0000005000057945 */ /* 0x000fe20003800200 */
.L_x_868:
[----:B------:R-:W0:Y:S02]  /*e220*/  LDS R24, [R34+0x8] ;  /* 0x0000080022187984 */ /* 0x000e240000000800 */
[----:B0-----:R-:W-:-:S05]  /*e230*/  FADD R25, R41, R24 ;  /* 0x0000001829197221 */ /* 0x001fca0000000000 */
[----:B------:R-:W0:Y:S02]  /*e240*/  ATOMS.CAST.SPIN P0, [R34+0x8], R24, R25 ;  /* 0x000008182200758d */ /* 0x000e240001800019 */
[----:B0-----:R-:W-:Y:S05]  /*e250*/  @!P0 BRA `(.L_x_868) ;  /* 0xfffffffc00f08947 */ /* 0x001fea000383ffff */
[----:B------:R-:W-:Y:S05]  /*e260*/  BSYNC.RECONVERGENT B5 ;  /* 0x0000000000057941 */ /* 0x000fea0003800200 */
.L_x_867:
[----:B------:R-:W-:-:S04]  /*e270*/  IADD3 R32, PT, PT, R32, 0x4, RZ ;  /* 0x0000000420207810 */ /* 0x000fc80007ffe0ff */
[----:B------:R-:W-:-:S13]  /*e280*/  ISETP.NE.AND P0, PT, R32, R16, PT ;  /* 0x000000102000720c */ /* 0x000fda0003f05270 */
[----:B------:R-:W-:Y:S05]  /*e290*/  @!P0 BRA `(.L_x_796) ;  /* 0x00000008000c8947 */ /* 0x000fea0003800000 */
.L_x_909:
[----:B------:R-:W-:Y:S01]  /*e2a0*/  IADD3 R61, PT, PT, R43, R32, RZ ;  /* 0x000000202b3d7210 */ /* 0x000fe20007ffe0ff */
[----:B------:R-:W-:Y:S05]  /*e2b0*/  YIELD ;  /* 0x0000000000007946 */ /* 0x000fea0003800000 */
[----:B------:R-:W-:Y:S01]  /*e2c0*/  BSSY.RECONVERGENT B5, `(.L_x_869) ;  /* 0x0000006000057945 */ /* 0x000fe20003800200 */
[----:B------:R-:W-:-:S07]  /*e2d0*/  LEA R42, R61, R30, 0x2 ;  /* 0x0000001e3d2a7211 */ /* 0x000fce00078e10ff */
.L_x_870:
[----:B------:R-:W0:Y:S02]  /*e2e0*/  LDS R24, [R42+-0x4] ;  /* 0xfffffc002a187984 */ /* 0x000e240000000800 */
[----:B0-----:R-:W-:-:S05]  /*e2f0*/  FADD R25, R24, 1 ;  /* 0x3f80000018197421 */ /* 0x001fca0000000000 */
[----:B------:R-:W0:Y:S02]  /*e300*/  ATOMS.CAST.SPIN P0, [R42+-0x4], R24, R25 ;  /* 0xfffffc182a00758d */ /* 0x000e240001800019 */
[----:B0-----:R-:W-:Y:S05]  /*e310*/  @!P0 BRA `(.L_x_870) ;  /* 0xfffffffc00f08947 */ /* 0x001fea000383ffff */
[----:B------:R-:W-:Y:S05]  /*e320*/  BSYNC.RECONVERGENT B5 ;  /* 0x0000000000057941 */ /* 0x000fea0003800200 */
.L_x_869:
[----:B------:R-:W-:Y:S01]  /*e330*/  BSSY.RECONVERGENT B5, `(.L_x_871) ;  /* 0x0000006000057945 */ /* 0x000fe20003800200 */
[----:B------:R-:W-:-:S07]  /*e340*/  LEA R40, R61, UR7, 0x2 ;  /* 0x000000073d287c11 */ /* 0x000fce000f8e10ff */
.L_x_872:
[----:B------:R-:W0:Y:S02]  /*e350*/  LDS R24, [R40+-0x4] ;  /* 0xfffffc0028187984 */ /* 0x000e240000000800 */
[----:B0-----:R-:W-:-:S05]  /*e360*/  FADD R25, R37, R24 ;  /* 0x0000001825197221 */ /* 0x001fca0000000000 */
[----:B------:R-:W0:Y:S02]  /*e370*/  ATOMS.CAST.SPIN P0, [R40+-0x4], R24, R25 ;  /* 0xfffffc182800758d */ /* 0x000e240001800019 */
[----:B0-----:R-:W-:Y:S05]  /*e380*/  @!P0 BRA `(.L_x_872) ;  /* 0xfffffffc00f08947 */ /* 0x001fea000383ffff */
[----:B------:R-:W-:Y:S05]  /*e390*/  BSYNC.RECONVERGENT B5 ;  /* 0x0000000000057941 */ /* 0x000fea0003800200 */
.L_x_871:
[----:B------:R-:W0:Y:S01]  /*e3a0*/  LDC R61, c[0x0][0x3b8] ;  /* 0x0000ee00ff3d7b82 */ /* 0x000e220000000800 */
[----:B------:R-:W-:Y:S01]  /*e3b0*/  BSSY.RECONVERGENT B5, `(.L_x_873) ;  /* 0x0000006000057945 */ /* 0x000fe20003800200 */
[----:B0-----:R-:W-:-:S07]  /*e3c0*/  IMAD R38, R61, 0xc, R40 ;  /* 0x0000000c3d267824 */ /* 0x001fce00078e0228 */
.L_x_874:
[----:B------:R-:W0:Y:S02]  /*e3d0*/  LDS R24, [R38+-0x4] ;  /* 0xfffffc0026187984 */ /* 0x000e240000000800 */
[----:B0-----:R-:W-:-:S05]  /*e3e0*/  FADD R25, R57, R24 ;  /* 0x0000001839197221 */ /* 0x001fca0000000000 */
[----:B------:R-:W0:Y:S02]  /*e3f0*/  ATOMS.CAST.SPIN P0, [R38+-0x4], R24, R25 ;  /* 0xfffffc182600758d */ /* 0x000e240001800019 */
[----:B0-----:R-:W-:Y:S05]  /*e400*/  @!P0 BRA `(.L_x_874) ;  /* 0xfffffffc00f08947 */ /* 0x001fea000383ffff */
[----:B------:R-:W-:Y:S05]  /*e410*/  BSYNC.RECONVERGENT B5 ;  /* 0x0000000000057941 */ /* 0x000fea0003800200 */
.L_x_873:
[----:B------:R-:W-:Y:S01]  /*e420*/  BSSY.RECONVERGENT B5, `(.L_x_875) ;  /* 0x0000006000057945 */ /* 0x000fe20003800200 */
[----:B------:R-:W-:-:S07]  /*e430*/  LEA R36, R61, R40, 0x3 ;  /* 0x000000283d247211 */ /* 0x000fce00078e18ff */
.L_x_876:
[----:B------:R-:W0:Y:S02]  /*e440*/  LDS R24, [R36+-0x4] ;  /* 0xfffffc0024187984 */ /* 0x000e240000000800 */
[----:B0-----:R-:W-:-:S05]  /*e450*/  FADD R25, R59, R24 ;  /* 0x000000183b197221 */ /* 0x001fca0000000000 */
[----:B------:R-:W0:Y:S02]  /*e460*/  ATOMS.CAST.SPIN P0, [R36+-0x4], R24, R25 ;  /* 0xfffffc182400758d */ /* 0x000e240001800019 */
[----:B0-----:R-:W-:Y:S05]  /*e470*/  @!P0 BRA `(.L_x_876) ;  /* 0xfffffffc00f08947 */ /* 0x001fea000383ffff */
[----:B------:R-:W-:Y:S05]  /*e480*/  BSYNC.RECONVERGENT B5 ;  /* 0x0000000000057941 */ /* 0x000fea0003800200 */
.L_x_875:
[----:B------:R-:W-:Y:S01]  /*e490*/  BSSY.RECONVERGENT B5, `(.L_x_877) ;  /* 0x0000006000057945 */ /* 0x000fe20003800200 */
[----:B------:R-:W-:-:S07]  /*e4a0*/  LEA R34, R61, R42, 0x3 ;  /* 0x0000002a3d227211 */ /* 0x000fce00078e18ff */
.L_x_878:
[----:B------:R-:W0:Y:S02]  /*e4b0*/  LDS R24, [R34+-0x4] ;  /* 0xfffffc0022187984 */ /* 0x000e240000000800 */
[----:B0-----:R-:W-:-:S05]  /*e4c0*/  FADD R25, R41, R24 ;  /* 0x0000001829197221 */ /* 0x001fca0000000000 */
[----:B------:R-:W0:Y:S02]  /*e4d0*/  ATOMS.CAST.SPIN P0, [R34+-0x4], R24, R25 ;  /* 0xfffffc182200758d */ /* 0x000e240001800019 */
[----:B0-----:R-:W-:Y:S05]  /*e4e0*/  @!P0 BRA `(.L_x_878) ;  /* 0xfffffffc00f08947 */ /* 0x001fea000383ffff */
[----:B------:R-:W-:Y:S05]  /*e4f0*/  BSYNC.RECONVERGENT B5 ;  /* 0x0000000000057941 */ /* 0x000fea0003800200 */
.L_x_877:
[----:B------:R-:W-:Y:S01]  /*e500*/  BSSY.RECONVERGENT B5, `(.L_x_879) ;  /* 0x0000005000057945 */ /* 0x000fe20003800200 */
.L_x_880:
[----:B------:R-:W0:Y:S02]  /*e510*/  LDS R24, [R42] ;  /* 0x000000002a187984 */ /* 0x000e240000000800 */
[----:B0-----:R-:W-:-:S05]  /*e520*/  FADD R25, R24, 1 ;  /* 0x3f80000018197421 */ /* 0x001fca0000000000 */
[----:B------:R-:W0:Y:S02]  /*e530*/  ATOMS.CAST.SPIN P0, [R42], R24, R25 ;  /* 0x000000182a00758d */ /* 0x000e240001800019 */
[----:B0-----:R-:W-:Y:S05]  /*e540*/  @!P0 BRA `(.L_x_880) ;  /* 0xfffffffc00f08947 */ /* 0x001fea000383ffff */
[----:B------:R-:W-:Y:S05]  /*e550*/  BSYNC.RECONVERGENT B5 ;  /* 0x0000000000057941 */ /* 0x000fea0003800200 */
.L_x_879:
[----:B------:R-:W-:Y:S01]  /*e560*/  BSSY.RECONVERGENT B5, `(.L_x_881) ;  /* 0x0000005000057945 */ /* 0x000fe20003800200 */
.L_x_882:
[----:B------:R-:W0:Y:S02]  /*e570*/  LDS R24, [R40] ;  /* 0x0000000028187984 */ /* 0x000e240000000800 */
[----:B0-----:R-:W-:-:S05]  /*e580*/  FADD R25, R37, R24 ;  /* 0x0000001825197221 */ /* 0x001fca0000000000 */
[----:B------:R-:W0:Y:S02]  /*e590*/  ATOMS.CAST.SPIN P0, [R40], R24, R25 ;  /* 0x000000182800758d */ /* 0x000e240001800019 */
[----:B0-----:R-:W-:Y:S05]  /*e5a0*/  @!P0 BRA `(.L_x_882) ;  /* 0xfffffffc00f08947 */ /* 0x001fea000383ffff */
[----:B------:R-:W-:Y:S05]  /*e5b0*/  BSYNC.RECONVERGENT B5 ;  /* 0x0000000000057941 */ /* 0x000fea0003800200 */
.L_x_881:
[----:B------:R-:W-:Y:S01]  /*e5c0*/  BSSY.RECONVERGENT B5, `(.L_x_883) ;  /* 0x0000005000057945 */ /* 0x000fe20003800200 */
.L_x_884:
[----:B------:R-:W0:Y:S02]  /*e5d0*/  LDS R24, [R38] ;  /* 0x0000000026187984 */ /* 0x000e240000000800 */
[----:B0-----:R-:W-:-:S05]  /*e5e0*/  FADD R25, R57, R24 ;  /* 0x0000001839197221 */ /* 0x001fca0000000000 */
[----:B------:R-:W0:Y:S02]  /*e5f0*/  ATOMS.CAST.SPIN P0, [R38], R24, R25 ;  /* 0x000000182600758d */ /* 0x000e240001800019 */
[----:B0-----:R-:W-:Y:S05]  /*e600*/  @!P0 BRA `(.L_x_884) ;  /* 0xfffffffc00f08947 */ /* 0x001fea000383ffff */
[----:B------:R-:W-:Y:S05]  /*e610*/  BSYNC.RECONVERGENT B5 ;  /* 0x0000000000057941 */ /* 0x000fea0003800200 */
.L_x_883:
[----:B------:R-:W-:Y:S01]  /*e620*/  BSSY.RECONVERGENT B5, `(.L_x_885) ;  /* 0x0000005000057945 */ /* 0x000fe20003800200 */
.L_x_886:
[----:B------:R-:W0:Y:S02]  /*e630*/  LDS R24, [R36] ;  /* 0x0000000024187984 */ /* 0x000e240000000800 */
[----:B0-----:R-:W-:-:S05]  /*e640*/  FADD R25, R59, R24 ;  /* 0x000000183b197221 */ /* 0x001fca0000000000 */
[----:B------:R-:W0:Y:S02]  /*e650*/  ATOMS.CAST.SPIN P0, [R36], R24, R25 ;  /* 0x000000182400758d */ /* 0x000e240001800019 */
[----:B0-----:R-:W-:Y:S05]  /*e660*/  @!P0 BRA `(.L_x_886) ;  /* 0xfffffffc00f08947 */ /* 0x001fea000383ffff */
[----:B------:R-:W-:Y:S05]  /*e670*/  BSYNC.RECONVERGENT B5 ;  /* 0x0000000000057941 */ /* 0x000fea0003800200 */
.L_x_885:
[----:B------:R-:W-:Y:S01]  /*e680*/  BSSY.RECONVERGENT B5, `(.L_x_887) ;  /* 0x0000005000057945 */ /* 0x000fe20003800200 */
.L_x_888:
[----:B------:R-:W0:Y:S02]  /*e690*/  LDS R24, [R34] ;  /* 0x0000000022187984 */ /* 0x000e240000000800 */
[----:B0-----:R-:W-:-:S05]  /*e6a0*/  FADD R25, R41, R24 ;  /* 0x0000001829197221 */ /* 0x001fca0000000000 */
[----:B------:R-:W0:Y:S02]  /*e6b0*/  ATOMS.CAST.SPIN P0, [R34], R24, R25 ;  /* 0x000000182200758d */ /* 0x000e240001800019 */
[----:B0-----:R-:W-:Y:S05]  /*e6c0*/  @!P0 BRA `(.L_x_888) ;  /* 0xfffffffc00f08947 */ /* 0x001fea000383ffff */
[----:B------:R-:W-:Y:S05]  /*e6d0*/  BSYNC.RECONVERGENT B5 ;  /* 0x0000000000057941 */ /* 0x000fea0003800200 */
.L_x_887:
[----:B------:R-:W-:Y:S01]  /*e6e0*/  BSSY.RECONVERGENT B5, `(.L_x_889) ;  /* 0x0000005000057945 */ /* 0x000fe20003800200 */
.L_x_890:
[----:B------:R-:W0:Y:S02]  /*e6f0*/  LDS R24, [R42+0x4] ;  /* 0x000004002a187984 */ /* 0x000e240000000800 */
[----:B0-----:R-:W-:-:S05]  /*e700*/  FADD R25, R24, 1 ;  /* 0x3f80000018197421 */ /* 0x001fca0000000000 */
[----:B------:R-:W0:Y:S02]  /*e710*/  ATOMS.CAST.SPIN P0, [R42+0x4], R24, R25 ;  /* 0x000004182a00758d */ /* 0x000e240001800019 */
[----:B0-----:R-:W-:Y:S05]  /*e720*/  @!P0 BRA `(.L_x_890) ;  /* 0xfffffffc00f08947 */ /* 0x001fea000383ffff */
[----:B------:R-:W-:Y:S05]  /*e730*/  BSYNC.RECONVERGENT B5 ;  /* 0x0000000000057941 */ /* 0x000fea0003800200 */
.L_x_889:
[----:B------:R-:W-:Y:S01]  /*e740*/  BSSY.RECONVERGENT B5, `(.L_x_891) ;  /* 0x0000005000057945 */ /* 0x000fe20003800200 */
.L_x_892:
[----:B------:R-:W0:Y:S02]  /*e750*/  LDS R24, [R40+0x4] ;  /* 0x0000040028187984 */ /* 0x000e240000000800 */
[----:B0-----:R-:W-:-:S05]  /*e760*/  FADD R25, R37, R24 ;  /* 0x0000001825197221 */ /* 0x001fca0000000000 */
[----:B------:R-:W0:Y:S02]  /*e770*/  ATOMS.CAST.SPIN P0, [R40+0x4], R24, R25 ;  /* 0x000004182800758d */ /* 0x000e240001800019 */
[----:B0-----:R-:W-:Y:S05]  /*e780*/  @!P0 BRA `(.L_x_892) ;  /* 0xfffffffc00f08947 */ /* 0x001fea000383ffff */
[----:B------:R-:W-:Y:S05]  /*e790*/  BSYNC.RECONVERGENT B5 ;  /* 0x0000000000057941 */ /* 0x000fea0003800200 */
.L_x_891:
[----:B------:R-:W-:Y:S01]  /*e7a0*/  BSSY.RECONVERGENT B5, `(.L_x_893) ;  /* 0x0000005000057945 */ /* 0x000fe20003800200 */
.L_x_894:
[----:B------:R-:W0:Y:S02]  /*e7b0*/  LDS R24, [R38+0x4] ;  /* 0x0000040026187984 */ /* 0x000e240000000800 */
[----:B0-----:R-:W-:-:S05]  /*e7c0*/  FADD R25, R57, R24 ;  /* 0x0000001839197221 */ /* 0x001fca0000000000 */
[----:B------:R-:W0:Y:S02]  /*e7d0*/  ATOMS.CAST.SPIN P0, [R38+0x4], R24, R25 ;  /* 0x000004182600758d */ /* 0x000e240001800019 */
[----:B0-----:R-:W-:Y:S05]  /*e7e0*/  @!P0 BRA `(.L_x_894) ;  /* 0xfffffffc00f08947 */ /* 0x001fea000383ffff */
[----:B------:R-:W-:Y:S05]  /*e7f0*/  BSYNC.RECONVERGENT B5 ;  /* 0x0000000000057941 */ /* 0x000fea0003800200 */
.L_x_893:
[----:B------:R-:W-:Y:S01]  /*e800*/  BSSY.RECONVERGENT B5, `(.L_x_895) ;  /* 0x0000005000057945 */ /* 0x000fe20003800200 */
.L_x_896:
[----:B------:R-:W0:Y:S02]  /*e810*/  LDS R24, [R36+0x4] ;  /* 0x0000040024187984 */ /* 0x000e240000000800 */
[----:B0-----:R-:W-:-:S05]  /*e820*/  FADD R25, R59, R24 ;  /* 0x000000183b197221 */ /* 0x001fca0000000000 */
[----:B------:R-:W0:Y:S02]  /*e830*/  ATOMS.CAST.SPIN P0, [R36+0x4], R24, R25 ;  /* 0x000004182400758d */ /* 0x000e240001800019 */
[----:B0-----:R-:W-:Y:S05]  /*e840*/  @!P0 BRA `(.L_x_896) ;  /* 0xfffffffc00f08947 */ /* 0x001fea000383ffff */
[----:B------:R-:W-:Y:S05]  /*e850*/  BSYNC.RECONVERGENT B5 ;  /* 0x0000000000057941 */ /* 0x000fea0003800200 */
.L_x_895:
[----:B------:R-:W-:Y:S01]  /*e860*/  BSSY.RECONVERGENT B5, `(.L_x_897) ;  /* 0x0000005000057945 */ /* 0x000fe20003800200 */
.L_x_898:
[----:B------:R-:W0:Y:S02]  /*e870*/  LDS R24, [R34+0x4] ;  /* 0x0000040022187984 */ /* 0x000e240000000800 */
[----:B0-----:R-:W-:-:S05]  /*e880*/  FADD R25, R41, R24 ;  /* 0x0000001829197221 */ /* 0x001fca0000000000 */
[----:B------:R-:W0:Y:S02]  /*e890*/  ATOMS.CAST.SPIN P0, [R34+0x4], R24, R25 ;  /* 0x000004182200758d */ /* 0x000e240001800019 */
[----:B0-----:R-:W-:Y:S05]  /*e8a0*/  @!P0 BRA `(.L_x_898) ;  /* 0xfffffffc00f08947 */ /* 0x001fea000383ffff */
[----:B------:R-:W-:Y:S05]  /*e8b0*/  BSYNC.RECONVERGENT B5 ;  /* 0x0000000000057941 */ /* 0x000fea0003800200 */
.L_x_897:
[----:B------:R-:W-:Y:S01]  /*e8c0*/  BSSY.RECONVERGENT B5, `(.L_x_899) ;  /* 0x0000005000057945 */ /* 0x000fe20003800200 */
.L_x_900:
[----:B------:R-:W0:Y:S02]  /*e8d0*/  LDS R24, [R42+0x8] ;  /* 0x000008002a187984 */ /* 0x000e240000000800 */
[----:B0-----:R-:W-:-:S05]  /*e8e0*/  FADD R25, R24, 1 ;  /* 0x3f80000018197421 */ /* 0x001fca0000000000 */
[----:B------:R-:W0:Y:S02]  /*e8f0*/  ATOMS.CAST.SPIN P0, [R42+0x8], R24, R25 ;  /* 0x000008182a00758d */ /* 0x000e240001800019 */
[----:B0-----:R-:W-:Y:S05]  /*e900*/  @!P0 BRA `(.L_x_900) ;  /* 0xfffffffc00f08947 */ /* 0x001fea000383ffff */
[----:B------:R-:W-:Y:S05]  /*e910*/  BSYNC.RECONVERGENT B5 ;  /* 0x0000000000057941 */ /* 0x000fea0003800200 */
.L_x_899:
[----:B------:R-:W-:Y:S01]  /*e920*/  BSSY.RECONVERGENT B5, `(.L_x_901) ;  /* 0x0000005000057945 */ /* 0x000fe20003800200 */
.L_x_902:
[----:B------:R-:W0:Y:S02]  /*e930*/  LDS R24, [R40+0x8] ;  /* 0x0000080028187984 */ /* 0x000e240000000800 */
[----:B0-----:R-:W-:-:S05]  /*e940*/  FADD R25, R37, R24 ;  /* 0x0000001825197221 */ /* 0x001fca0000000000 */
[----:B------:R-:W0:Y:S02]  /*e950*/  ATOMS.CAST.SPIN P0, [R40+0x8], R24, R25 ;  /* 0x000008182800758d */ /* 0x000e240001800019 */
[----:B0-----:R-:W-:Y:S05]  /*e960*/  @!P0 BRA `(.L_x_902) ;  /* 0xfffffffc00f08947 */ /* 0x001fea000383ffff */
[----:B------:R-:W-:Y:S05]  /*e970*/  BSYNC.RECONVERGENT B5 ;  /* 0x0000000000057941 */ /* 0x000fea0003800200 */
.L_x_901:
[----:B------:R-:W-:Y:S01]  /*e980*/  BSSY.RECONVERGENT B5, `(.L_x_903) ;  /* 0x0000005000057945 */ /* 0x000fe20003800200 */
.L_x_904:
[----:B------:R-:W0:Y:S02]  /*e990*/  LDS R24, [R38+0x8] ;  /* 0x0000080026187984 */ /* 0x000e240000000800 */
[----:B0-----:R-:W-:-:S05]  /*e9a0*/  FADD R25, R57, R24 ;  /* 0x0000001839197221 */ /* 0x001fca0000000000 */
[----:B------:R-:W0:Y:S02]  /*e9b0*/  ATOMS.CAST.SPIN P0, [R38+0x8], R24, R25 ;  /* 0x000008182600758d */ /* 0x000e240001800019 */
[----:B0-----:R-:W-:Y:S05]  /*e9c0*/  @!P0 BRA `(.L_x_904) ;  /* 0xfffffffc00f08947 */ /* 0x001fea000383ffff */
[----:B------:R-:W-:Y:S05]  /*e9d0*/  BSYNC.RECONVERGENT B5 ;  /* 0x0000000000057941 */ /* 0x000fea0003800200 */
.L_x_903:
[----:B------:R-:W-:Y:S01]  /*e9e0*/  BSSY.RECONVERGENT B5, `(.L_x_905) ;  /* 0x0000005000057945 */ /* 0x000fe20003800200 */
.L_x_906:
[----:B------:R-:W0:Y:S02]  /*e9f0*/  LDS R24, [R36+0x8] ;  /* 0x0000080024187984 */ /* 0x000e240000000800 */
[----:B0-----:R-:W-:-:S05]  /*ea00*/  FADD R25, R59, R24 ;  /* 0x000000183b197221 */ /* 0x001fca0000000000 */
[----:B------:R-:W0:Y:S02]  /*ea10*/  ATOMS.CAST.SPIN P0, [R36+0x8], R24, R25 ;  /* 0x000008182400758d */ /* 0x000e240001800019 */
[----:B0-----:R-:W-:Y:S05]  /*ea20*/  @!P0 BRA `(.L_x_906) ;  /* 0xfffffffc00f08947 */ /* 0x001fea000383ffff */
[----:B------:R-:W-:Y:S05]  /*ea30*/  BSYNC.RECONVERGENT B5 ;  /* 0x0000000000057941 */ /* 0x000fea0003800200 */
.L_x_905:
[----:B------:R-:W-:Y:S01]  /*ea40*/  BSSY.RECONVERGENT B5, `(.L_x_907) ;  /* 0x0000005000057945 */ /* 0x000fe20003800200 */
.L_x_908:
[----:B------:R-:W0:Y:S02]  /*ea50*/  LDS R24, [R34+0x8] ;  /* 0x0000080022187984 */ /* 0x000e240000000800 */
[----:B0-----:R-:W-:-:S05]  /*ea60*/  FADD R25, R41, R24 ;  /* 0x0000001829197221 */ /* 0x001fca0000000000 */
[----:B------:R-:W0:Y:S02]  /*ea70*/  ATOMS.CAST.SPIN P0, [R34+0x8], R24, R25 ;  /* 0x000008182200758d */ /* 0x000e240001800019 */
[----:B0-----:R-:W-:Y:S05]  /*ea80*/  @!P0 BRA `(.L_x_908) ;  /* 0xfffffffc00f08947 */ /* 0x001fea000383ffff */
[----:B------:R-:W-:Y:S05]  /*ea90*/  BSYNC.RECONVERGENT B5 ;  /* 0x0000000000057941 */ /* 0x000fea0003800200 */
.L_x_907:
[----:B------:R-:W-:-:S04]  /*eaa0*/  IADD3 R32, PT, PT, R32, 0x4, RZ ;  /* 0x0000000420207810 */ /* 0x000fc80007ffe0ff */
[----:B------:R-:W-:-:S13]  /*eab0*/  ISETP.NE.AND P0, PT, R32, R16, PT ;  /* 0x000000102000720c */ /* 0x000fda0003f05270 */
[----:B------:R-:W-:Y:S05]  /*eac0*/  @P0 BRA `(.L_x_909) ;  /* 0xfffffff400f40947 */ /* 0x000fea000383ffff */
.L_x_796:
[----:B------:R-:W-:Y:S05]  /*ead0*/  BSYNC B6 ;  /* 0x0000000000067941 */ /* 0x000fea0003800000 */
.L_x_795:
[----:B------:R-:W-:Y:S05]  /*eae0*/  BRA `(.L_x_793) ;  /* 0x0000001000107947 */ /* 0x000fea0003800000 */
.L_x_794:
        /* <DEDUP_REMOVED lines=23> */
.L_x_913:
[----:B------:R-:W0:Y:S02]  /*ec60*/  LDS R24, [R40+-0x4] ;  /* 0xfffffc0028187984 */ /* 0x000e240000000800 */
[----:B0-----:R-:W-:-:S05]  /*ec70*/  FADD R25, R24, 1 ;  /* 0x3f80000018197421 */ /* 0x001fca0000000000 */
[----:B------:R-:W0:Y:S02]  /*ec80*/  ATOMS.CAST.SPIN P1, [R40+-0x4], R24, R25 ;  /* 0xfffffc182800758d */ /* 0x000e240001820019 */
[----:B0-----:R-:W-:Y:S05]  /*ec90*/  @!P1 BRA `(.L_x_913) ;  /* 0xfffffffc00f09947 */ /* 0x001fea000383ffff */
[----:B------:R-:W-:Y:S05]  /*eca0*/  BSYNC.RECONVERGENT B6 ;  /* 0x0000000000067941 */ /* 0x000fea0003800200 */
.L_x_912:
[----:B------:R-:W-:Y:S01]  /*ecb0*/  BSSY.RECONVERGENT B6, `(.L_x_914) ;  /* 0x0000006000067945 */ /* 0x000fe20003800200 */
[----:B------:R-:W-:-:S07]  /*ecc0*/  LEA R38, R38, UR7, 0x2 ;  /* 0x0000000726267c11 */ /* 0x000fce000f8e10ff */
.L_x_915:
[----:B------:R-:W0:Y:S02]  /*ecd0*/  LDS R24, [R38+-0x4] ;  /* 0xfffffc0026187984 */ /* 0x000e240000000800 */
[----:B0-----:R-:W-:-:S05]  /*ece0*/  FADD R25, R37, R24 ;  /* 0x0000001825197221 */ /* 0x001fca0000000000 */
[----:B------:R-:W0:Y:S02]  /*ecf0*/  ATOMS.CAST.SPIN P1, [R38+-0x4], R24, R25 ;  /* 0xfffffc182600758d */ /* 0x000e240001820019 */
[----:B0-----:R-:W-:Y:S05]  /*ed00*/  @!P1 BRA `(.L_x_915) ;  /* 0xfffffffc00f09947 */ /* 0x001fea000383ffff */
[----:B------:R-:W-:Y:S05]  /*ed10*/  BSYNC.RECONVERGENT B6 ;  /* 0x0000000000067941 */ /* 0x000fea0003800200 */
.L_x_914:
[----:B------:R-:W0:Y:S01]  /*ed20*/  LDC R61, c[0x0][0x3b8] ;  /* 0x0000ee00ff3d7b82 */ /* 0x000e220000000800 */
[----:B------:R-:W-:Y:S01]  /*ed30*/  BSSY.RECONVERGENT B6, `(.L_x_916) ;  /* 0x0000006000067945 */ /* 0x000fe20003800200 */
[----:B0-----:R-:W-:-:S07]  /*ed40*/  IMAD R36, R61, 0xc, R38 ;  /* 0x0000000c3d247824 */ /* 0x001fce00078e0226 */
.L_x_917:
[----:B------:R-:W0:Y:S02]  /*ed50*/  LDS R24, [R36+-0x4] ;  /* 0xfffffc0024187984 */ /* 0x000e240000000800 */
[----:B0-----:R-:W-:-:S05]  /*ed60*/  FADD R25, R59, R24 ;  /* 0x000000183b197221 */ /* 0x001fca0000000000 */
[----:B------:R-:W0:Y:S02]  /*ed70*/  ATOMS.CAST.SPIN P1, [R36+-0x4], R24, R25 ;  /* 0xfffffc182400758d */ /* 0x000e240001820019 */
[----:B0-----:R-:W-:Y:S05]  /*ed80*/  @!P1 BRA `(.L_x_917) ;  /* 0xfffffffc00f09947 */ /* 0x001fea000383ffff */
[----:B------:R-:W-:Y:S05]  /*ed90*/  BSYNC.RECONVERGENT B6 ;  /* 0x0000000000067941 */ /* 0x000fea0003800200 */
.L_x_916:
[----:B------:R-:W-:Y:S01]  /*eda0*/  BSSY.RECONVERGENT B6, `(.L_x_918) ;  /* 0x0000006000067945 */ /* 0x000fe20003800200 */
[----:B------:R-:W-:-:S07]  /*edb0*/  LEA R34, R61, R38, 0x3 ;  /* 0x000000263d227211 */ /* 0x000fce00078e18ff */
.L_x_919:
[----:B------:R-:W0:Y:S02]  /*edc0*/  LDS R24, [R34+-0x4] ;  /* 0xfffffc0022187984 */ /* 0x000e240000000800 */
[----:B0-----:R-:W-:-:S05]  /*edd0*/  FADD R25, R57, R24 ;  /* 0x0000001839197221 */ /* 0x001fca0000000000 */
[----:B------:R-:W0:Y:S02]  /*ede0*/  ATOMS.CAST.SPIN P1, [R34+-0x4], R24, R25 ;  /* 0xfffffc182200758d */ /* 0x000e240001820019 */
[----:B0-----:R-:W-:Y:S05]  /*edf0*/  @!P1 BRA `(.L_x_919) ;  /* 0xfffffffc00f09947 */ /* 0x001fea000383ffff */
[----:B------:R-:W-:Y:S05]  /*ee00*/  BSYNC.RECONVERGENT B6 ;  /* 0x0000000000067941 */ /* 0x000fea0003800200 */
.L_x_918:
[----:B------:R-:W-:Y:S01]  /*ee10*/  BSSY.RECONVERGENT B6, `(.L_x_920) ;  /* 0x0000006000067945 */ /* 0x000fe20003800200 */
[----:B------:R-:W-:-:S07]  /*ee20*/  LEA R30, R61, R40, 0x3 ;  /* 0x000000283d1e7211 */ /* 0x000fce00078e18ff */
.L_x_921:
[----:B------:R-:W0:Y:S02]  /*ee30*/  LDS R24, [R30+-0x4] ;  /* 0xfffffc001e187984 */ /* 0x000e240000000800 */
[----:B0-----:R-:W-:-:S05]  /*ee40*/  FADD R25, R41, R24 ;  /* 0x0000001829197221 */ /* 0x001fca0000000000 */
[----:B------:R-:W0:Y:S02]  /*ee50*/  ATOMS.CAST.SPIN P1, [R30+-0x4], R24, R25 ;  /* 0xfffffc181e00758d */ /* 0x000e240001820019 */
[----:B0-----:R-:W-:Y:S05]  /*ee60*/  @!P1 BRA `(.L_x_921) ;  /* 0xfffffffc00f09947 */ /* 0x001fea000383ffff */
[----:B------:R-:W-:Y:S05]  /*ee70*/  BSYNC.RECONVERGENT B6 ;  /* 0x0000000000067941 */ /* 0x000fea0003800200 */
.L_x_920:
[----:B------:R-:W-:Y:S01]  /*ee80*/  MOV R32, R19 ;  /* 0x0000001300207202 */ /* 0x000fe20000000f00 */
[----:B------:R-:W-:Y:S06]  /*ee90*/  @!P0 BRA `(.L_x_911) ;  /* 0x0000000400008947 */ /* 0x000fec0003800000 */
[----:B------:R-:W-:Y:S01]  /*eea0*/  BSSY.RECONVERGENT B6, `(.L_x_922) ;  /* 0x0000006000067945 */ /* 0x000fe20003800200 */
[----:B------:R-:W-:-:S13]  /*eeb0*/  ISETP.NE.AND P0, PT, R23, 0x2, PT ;  /* 0x000000021700780c */ /* 0x000fda0003f05270 */
.L_x_923:
[----:B------:R-:W0:Y:S02]  /*eec0*/  LDS R24, [R40] ;  /* 0x0000000028187984 */ /* 0x000e240000000800 */
[----:B0-----:R-:W-:-:S05]  /*eed0*/  FADD R25, R24, 1 ;  /* 0x3f80000018197421 */ /* 0x001fca0000000000 */
[----:B------:R-:W0:Y:S02]  /*eee0*/  ATOMS.CAST.SPIN P1, [R40], R24, R25 ;  /* 0x000000182800758d */ /* 0x000e240001820019 */
[----:B0-----:R-:W-:Y:S05]  /*eef0*/  @!P1 BRA `(.L_x_923) ;  /* 0xfffffffc00f09947 */ /* 0x001fea000383ffff */
[----:B------:R-:W-:Y:S05]  /*ef00*/  BSYNC.RECONVERGENT B6 ;  /* 0x0000000000067941 */ /* 0x000fea0003800200 */
.L_x_922:
[----:B------:R-:W-:Y:S01]  /*ef10*/  BSSY.RECONVERGENT B6, `(.L_x_924) ;  /* 0x0000005000067945 */ /* 0x000fe20003800200 */
.L_x_925:
[----:B------:R-:W0:Y:S02]  /*ef20*/  LDS R24, [R38] ;  /* 0x0000000026187984 */ /* 0x000e240000000800 */
[----:B0-----:R-:W-:-:S05]  /*ef30*/  FADD R25, R37, R24 ;  /* 0x0000001825197221 */ /* 0x001fca0000000000 */
[----:B------:R-:W0:Y:S02]  /*ef40*/  ATOMS.CAST.SPIN P1, [R38], R24, R25 ;  /* 0x000000182600758d */ /* 0x000e240001820019 */
[----:B0-----:R-:W-:Y:S05]  /*ef50*/  @!P1 BRA `(.L_x_925) ;  /* 0xfffffffc00f09947 */ /* 0x001fea000383ffff */
[----:B------:R-:W-:Y:S05]  /*ef60*/  BSYNC.RECONVERGENT B6 ;  /* 0x0000000000067941 */ /* 0x000fea0003800200 */
.L_x_924:
[----:B------:R-:W-:Y:S01]  /*ef70*/  BSSY.RECONVERGENT B6, `(.L_x_926) ;  /* 0x0000005000067945 */ /* 0x000fe20003800200 */
.L_x_927:
[----:B------:R-:W0:Y:S02]  /*ef80*/  LDS R24, [R36] ;  /* 0x0000000024187984 */ /* 0x000e240000000800 */
[----:B0-----:R-:W-:-:S05]  /*ef90*/  FADD R25, R59, R24 ;  /* 0x000000183b197221 */ /* 0x001fca0000000000 */
[----:B------:R-:W0:Y:S02]  /*efa0*/  ATOMS.CAST.SPIN P1, [R36], R24, R25 ;  /* 0x000000182400758d */ /* 0x000e240001820019 */
[----:B0-----:R-:W-:Y:S05]  /*efb0*/  @!P1 BRA `(.L_x_927) ;  /* 0xfffffffc00f09947 */ /* 0x001fea000383ffff */
[----:B------:R-:W-:Y:S05]  /*efc0*/  BSYNC.RECONVERGENT B6 ;  /* 0x0000000000067941 */ /* 0x000fea0003800200 */
.L_x_926:
[----:B------:R-:W-:Y:S01]  /*efd0*/  BSSY.RECONVERGENT B6, `(.L_x_928) ;  /* 0x0000005000067945 */ /* 0x000fe20003800200 */
.L_x_929:
[----:B------:R-:W0:Y:S02]  /*efe0*/  LDS R24, [R34] ;  /* 0x0000000022187984 */ /* 0x000e240000000800 */
[----:B0-----:R-:W-:-:S05]  /*eff0*/  FADD R25, R57, R24 ;  /* 0x0000001839197221 */ /* 0x001fca0000000000 */
[----:B------:R-:W0:Y:S02]  /*f000*/  ATOMS.CAST.SPIN P1, [R34], R24, R25 ;  /* 0x000000182200758d */ /* 0x000e240001820019 */
[----:B0-----:R-:W-:Y:S05]  /*f010*/  @!P1 BRA `(.L_x_929) ;  /* 0xfffffffc00f09947 */ /* 0x001fea000383ffff */
[----:B------:R-:W-:Y:S05]  /*f020*/  BSYNC.RECONVERGENT B6 ;  /* 0x0000000000067941 */ /* 0x000fea0003800200 */
.L_x_928:
[----:B------:R-:W-:Y:S01]  /*f030*/  BSSY.RECONVERGENT B6, `(.L_x_930) ;  /* 0x0000005000067945 */ /* 0x000fe20003800200 */
.L_x_931:
[----:B------:R-:W0:Y:S02]  /*f040*/  LDS R24, [R30] ;  /* 0x000000001e187984 */ /* 0x000e240000000800 */
[----:B0-----:R-:W-:-:S05]  /*f050*/  FADD R25, R41, R24 ;  /* 0x0000001829197221 */ /* 0x001fca0000000000 */
[----:B------:R-:W0:Y:S02]  /*f060*/  ATOMS.CAST.SPIN P1, [R30], R24, R25 ;  /* 0x000000181e00758d */ /* 0x000e240001820019 */
[----:B0-----:R-:W-:Y:S05]  /*f070*/  @!P1 BRA `(.L_x_931) ;  /* 0xfffffffc00f09947 */ /* 0x001fea000383ffff */
[----:B------:R-:W-:Y:S05]  /*f080*/  BSYNC.RECONVERGENT B6 ;  /* 0x0000000000067941 */ /* 0x000fea0003800200 */
.L_x_930:
[----:B------:R-:W-:Y:S01]  /*f090*/  MOV R32, R20 ;  /* 0x0000001400207202 */ /* 0x000fe20000000f00 */
[----:B------:R-:W-:Y:S06]  /*f0a0*/  @!P0 BRA `(.L_x_911) ;  /* 0x00000000007c8947 */ /* 0x000fec0003800000 */
[----:B------:R-:W-:Y:S01]  /*f0b0*/  BSSY.RECONVERGENT B6, `(.L_x_932) ;  /* 0x0000005000067945 */ /* 0x000fe20003800200 */
.L_x_933:
[----:B------:R-:W0:Y:S02]  /*f0c0*/  LDS R24, [R40+0x4] ;  /* 0x0000040028187984 */ /* 0x000e240000000800 */
[----:B0-----:R-:W-:-:S05]  /*f0d0*/  FADD R25, R24, 1 ;  /* 0x3f80000018197421 */ /* 0x001fca0000000000 */
[----:B------:R-:W0:Y:S02]  /*f0e0*/  ATOMS.CAST.SPIN P0, [R40+0x4], R24, R25 ;  /* 0x000004182800758d */ /* 0x000e240001800019 */
[----:B0-----:R-:W-:Y:S05]  /*f0f0*/  @!P0 BRA `(.L_x_933) ;  /* 0xfffffffc00f08947 */ /* 0x001fea000383ffff */
[----:B------:R-:W-:Y:S05]  /*f100*/  BSYNC.RECONVERGENT B6 ;  /* 0x0000000000067941 */ /* 0x000fea0003800200 */
.L_x_932:
[----:B------:R-:W-:Y:S01]  /*f110*/  BSSY.RECONVERGENT B6, `(.L_x_934) ;  /* 0x0000005000067945 */ /* 0x000fe20003800200 */
.L_x_935:
[----:B------:R-:W0:Y:S02]  /*f120*/  LDS R24, [R38+0x4] ;  /* 0x0000040026187984 */ /* 0x000e240000000800 */
[----:B0-----:R-:W-:-:S05]  /*f130*/  FADD R25, R37, R24 ;  /* 0x0000001825197221 */ /* 0x001fca0000000000 */
[----:B------:R-:W0:Y:S02]  /*f140*/  ATOMS.CAST.SPIN P0, [R38+0x4], R24, R25 ;  /* 0x000004182600758d */ /* 0x000e240001800019 */
[----:B0-----:R-:W-:Y:S05]  /*f150*/  @!P0 BRA `(.L_x_935) ;  /* 0xfffffffc00f08947 */ /* 0x001fea000383ffff */
[----:B------:R-:W-:Y:S05]  /*f160*/  BSYNC.RECONVERGENT B6 ;  /* 0x0000000000067941 */ /* 0x000fea0003800200 */
.L_x_934:
[----:B------:R-:W-:Y:S01]  /*f170*/  BSSY.RECONVERGENT B6, `(.L_x_936) ;  /* 0x0000005000067945 */ /* 0x000fe20003800200 */
.L_x_937:
[----:B------:R-:W0:Y:S02]  /*f180*/  LDS R24, [R36+0x4] ;  /* 0x0000040024187984 */ /* 0x000e240000000800 */
[----:B0-----:R-:W-:-:S05]  /*f190*/  FADD R25, R59, R24 ;  /* 0x000000183b197221 */ /* 0x001fca0000000000 */
[----:B------:R-:W0:Y:S02]  /*f1a0*/  ATOMS.CAST.SPIN P0, [R36+0x4], R24, R25 ;  /* 0x000004182400758d */ /* 0x000e240001800019 */
[----:B0-----:R-:W-:Y:S05]  /*f1b0*/  @!P0 BRA `(.L_x_937) ;  /* 0xfffffffc00f08947 */ /* 0x001fea000383ffff */
[----:B------:R-:W-:Y:S05]  /*f1c0*/  BSYNC.RECONVERGENT B6 ;  /* 0x0000000000067941 */ /* 0x000fea0003800200 */
.L_x_936:
[----:B------:R-:W-:Y:S01]  /*f1d0*/  BSSY.RECONVERGENT B6, `(.L_x_938) ;  /* 0x0000005000067945 */ /* 0x000fe20003800200 */
.L_x_939:
[----:B------:R-:W0:Y:S02]  /*f1e0*/  LDS R24, [R34+0x4] ;  /* 0x0000040022187984 */ /* 0x000e240000000800 */
[----:B0-----:R-:W-:-:S05]  /*f1f0*/  FADD R25, R57, R24 ;  /* 0x0000001839197221 */ /* 0x001fca0000000000 */
[----:B------:R-:W0:Y:S02]  /*f200*/  ATOMS.CAST.SPIN P0, [R34+0x4], R24, R25 ;  /* 0x000004182200758d */ /* 0x000e240001800019 */
[----:B0-----:R-:W-:Y:S05]  /*f210*/  @!P0 BRA `(.L_x_939) ;  /* 0xfffffffc00f08947 */ /* 0x001fea000383ffff */
[----:B------:R-:W-:Y:S05]  /*f220*/  BSYNC.RECONVERGENT B6 ;  /* 0x0000000000067941 */ /* 0x000fea0003800200 */
.L_x_938:
[----:B------:R-:W-:Y:S01]  /*f230*/  BSSY.RECONVERGENT B6, `(.L_x_940) ;  /* 0x0000005000067945 */ /* 0x000fe20003800200 */
.L_x_941:
[----:B------:R-:W0:Y:S02]  /*f240*/  LDS R24, [R30+0x4] ;  /* 0x000004001e187984 */ /* 0x000e240000000800 */
[----:B0-----:R-:W-:-:S05]  /*f250*/  FADD R25, R41, R24 ;  /* 0x0000001829197221 */ /* 0x001fca0000000000 */
[----:B------:R-:W0:Y:S02]  /*f260*/  ATOMS.CAST.SPIN P0, [R30+0x4], R24, R25 ;  /* 0x000004181e00758d */ /* 0x000e240001800019 */
[----:B0-----:R-:W-:Y:S05]  /*f270*/  @!P0 BRA `(.L_x_941) ;  /* 0xfffffffc00f08947 */ /* 0x001fea000383ffff */
[----:B------:R-:W-:Y:S05]  /*f280*/  BSYNC.RECONVERGENT B6 ;  /* 0x0000000000067941 */ /* 0x000fea0003800200 */
.L_x_940:
[----:B------:R-:W-:-:S07]  /*f290*/  MOV R32, R21 ;  /* 0x0000001500207202 */ /* 0x000fce0000000f00 */
.L_x_911:
[----:B------:R-:W-:Y:S05]  /*f2a0*/  BSYNC.RECONVERGENT B5 ;  /* 0x0000000000057941 */ /* 0x000fea0003800200 */
.L_x_910:
[----:B------:R-:W-:-:S13]  /*f2b0*/  ISETP.GE.U32.AND P0, PT, R18, 0x3, PT ;  /* 0x000000031200780c */ /* 0x000fda0003f06070 */
[----:B------:R-:W-:Y:S05]  /*f2c0*/  @!P0 BRA `(.L_x_793) ;  /* 0x0000000800188947 */ /* 0x000fea0003800000 */
[----:B------:R-:W0:Y:S01]  /*f2d0*/  S2R R25, SR_CgaCtaId ;  /* 0x0000000000197919 */ /* 0x000e220000008800 */
[----:B------:R-:W-:-:S04]  /*f2e0*/  MOV R30, 0x400 ;  /* 0x00000400001e7802 */ /* 0x000fc80000000f00 */
[----:B0-----:R-:W-:-:S07]  /*f2f0*/  LEA R30, R25, R30, 0x18 ;  /* 0x0000001e191e7211 */ /* 0x001fce00078ec0ff */
.L_x_982:
[----:B------:R-:W-:Y:S01]  /*f300*/  IADD3 R61, PT, PT, R43, R32, RZ ;  /* 0x000000202b3d7210 */ /* 0x000fe20007ffe0ff */
[----:B------:R-:W-:Y:S05]  /*f310*/  YIELD ;  /* 0x0000000000007946 */ /* 0x000fea0003800000 */
[----:B------:R-:W-:Y:S01]  /*f320*/  BSSY.RECONVERGENT B5, `(.L_x_942) ;  /* 0x0000006000057945 */ /* 0x000fe20003800200 */
[----:B------:R-:W-:-:S07]  /*f330*/  LEA R42, R61, R30, 0x2 ;  /* 0x0000001e3d2a7211 */ /* 0x000fce00078e10ff */
.L_x_943:
[----:B------:R-:W0:Y:S02]  /*f340*/  LDS R24, [R42+-0x4] ;  /* 0xfffffc002a187984 */ /* 0x000e240000000800 */
[----:B0-----:R-:W-:-:S05]  /*f350*/  FADD R25, R24, 1 ;  /* 0x3f80000018197421 */ /* 0x001fca0000000000 */
[----:B------:R-:W0:Y:S02]  /*f360*/  ATOMS.CAST.SPIN P0, [R42+-0x4], R24, R25 ;  /* 0xfffffc182a00758d */ /* 0x000e240001800019 */
[----:B0-----:R-:W-:Y:S05]  /*f370*/  @!P0 BRA `(.L_x_943) ;  /* 0xfffffffc00f08947 */ /* 0x001fea000383ffff */
[----:B------:R-:W-:Y:S05]  /*f380*/  BSYNC.RECONVERGENT B5 ;  /* 0x0000000000057941 */ /* 0x000fea0003800200 */
.L_x_942:
[----:B------:R-:W-:Y:S01]  /*f390*/  BSSY.RECONVERGENT B5, `(.L_x_944) ;  /* 0x0000006000057945 */ /* 0x000fe20003800200 */
[----:B------:R-:W-:-:S07]  /*f3a0*/  LEA R40, R61, UR7, 0x2 ;  /* 0x000000073d287c11 */ /* 0x000fce000f8e10ff */
.L_x_945:
[----:B------:R-:W0:Y:S02]  /*f3b0*/  LDS R24, [R40+-0x4] ;  /* 0xfffffc0028187984 */ /* 0x000e240000000800 */
[----:B0-----:R-:W-:-:S05]  /*f3c0*/  FADD R25, R37, R24 ;  /* 0x0000001825197221 */ /* 0x001fca0000000000 */
[----:B------:R-:W0:Y:S02]  /*f3d0*/  ATOMS.CAST.SPIN P0, [R40+-0x4], R24, R25 ;  /* 0xfffffc182800758d */ /* 0x000e240001800019 */
[----:B0-----:R-:W-:Y:S05]  /*f3e0*/  @!P0 BRA `(.L_x_945) ;  /* 0xfffffffc00f08947 */ /* 0x001fea000383ffff */
[----:B------:R-:W-:Y:S05]  /*f3f0*/  BSYNC.RECONVERGENT B5 ;  /* 0x0000000000057941 */ /* 0x000fea0003800200 */
.L_x_944:
[----:B------:R-:W0:Y:S01]  /*f400*/  LDC R61, c[0x0][0x3b8] ;  /* 0x0000ee00ff3d7b82 */ /* 0x000e220000000800 */
[----:B------:R-:W-:Y:S01]  /*f410*/  BSSY.RECONVERGENT B5, `(.L_x_946) ;  /* 0x0000006000057945 */ /* 0x000fe20003800200 */
[----:B0-----:R-:W-:-:S07]  /*f420*/  IMAD R38, R61, 0xc, R40 ;  /* 0x0000000c3d267824 */ /* 0x001fce00078e0228 */
.L_x_947:
[----:B------:R-:W0:Y:S02]  /*f430*/  LDS R24, [R38+-0x4] ;  /* 0xfffffc0026187984 */ /* 0x000e240000000800 */
[----:B0-----:R-:W-:-:S05]  /*f440*/  FADD R25, R59, R24 ;  /* 0x000000183b197221 */ /* 0x001fca0000000000 */
[----:B------:R-:W0:Y:S02]  /*f450*/  ATOMS.CAST.SPIN P0, [R38+-0x4], R24, R25 ;  /* 0xfffffc182600758d */ /* 0x000e240001800019 */
[----:B0-----:R-:W-:Y:S05]  /*f460*/  @!P0 BRA `(.L_x_947) ;  /* 0xfffffffc00f08947 */ /* 0x001fea000383ffff */
[----:B------:R-:W-:Y:S05]  /*f470*/  BSYNC.RECONVERGENT B5 ;  /* 0x0000000000057941 */ /* 0x000fea0003800200 */
.L_x_946:
[----:B------:R-:W-:Y:S01]  /*f480*/  BSSY.RECONVERGENT B5, `(.L_x_948) ;  /* 0x0000006000057945 */ /* 0x000fe20003800200 */
[----:B------:R-:W-:-:S07]  /*f490*/  LEA R36, R61, R40, 0x3 ;  /* 0x000000283d247211 */ /* 0x000fce00078e18ff */
.L_x_949:
[----:B------:R-:W0:Y:S02]  /*f4a0*/  LDS R24, [R36+-0x4] ;  /* 0xfffffc0024187984 */ /* 0x000e240000000800 */
[----:B0-----:R-:W-:-:S05]  /*f4b0*/  FADD R25, R57, R24 ;  /* 0x0000001839197221 */ /* 0x001fca0000000000 */
[----:B------:R-:W0:Y:S02]  /*f4c0*/  ATOMS.CAST.SPIN P0, [R36+-0x4], R24, R25 ;  /* 0xfffffc182400758d */ /* 0x000e240001800019 */
[----:B0-----:R-:W-:Y:S05]  /*f4d0*/  @!P0 BRA `(.L_x_949) ;  /* 0xfffffffc00f08947 */ /* 0x001fea000383ffff */
[----:B------:R-:W-:Y:S05]  /*f4e0*/  BSYNC.RECONVERGENT B5 ;  /* 0x0000000000057941 */ /* 0x000fea0003800200 */
.L_x_948:
[----:B------:R-:W-:Y:S01]  /*f4f0*/  BSSY.RECONVERGENT B5, `(.L_x_950) ;  /* 0x0000006000057945 */ /* 0x000fe20003800200 */
[----:B------:R-:W-:-:S07]  /*f500*/  LEA R34, R61, R42, 0x3 ;  /* 0x0000002a3d227211 */ /* 0x000fce00078e18ff */
.L_x_951:
[----:B------:R-:W0:Y:S02]  /*f510*/  LDS R24, [R34+-0x4] ;  /* 0xfffffc0022187984 */ /* 0x000e240000000800 */
[----:B0-----:R-:W-:-:S05]  /*f520*/  FADD R25, R41, R24 ;  /* 0x0000001829197221 */ /* 0x001fca0000000000 */
[----:B------:R-:W0:Y:S02]  /*f530*/  ATOMS.CAST.SPIN P0, [R34+-0x4], R24, R25 ;  /* 0xfffffc182200758d */ /* 0x000e240001800019 */
[----:B0-----:R-:W-:Y:S05]  /*f540*/  @!P0 BRA `(.L_x_951) ;  /* 0xfffffffc00f08947 */ /* 0x001fea000383ffff */
[----:B------:R-:W-:Y:S05]  /*f550*/  BSYNC.RECONVERGENT B5 ;  /* 0x0000000000057941 */ /* 0x000fea0003800200 */
.L_x_950:
[----:B------:R-:W-:Y:S01]  /*f560*/  BSSY.RECONVERGENT B5, `(.L_x_952) ;  /* 0x0000005000057945 */ /* 0x000fe20003800200 */
.L_x_953:
[----:B------:R-:W0:Y:S02]  /*f570*/  LDS R24, [R42] ;  /* 0x000000002a187984 */ /* 0x000e240000000800 */
[----:B0-----:R-:W-:-:S05]  /*f580*/  FADD R25, R24, 1 ;  /* 0x3f80000018197421 */ /* 0x001fca0000000000 */
[----:B------:R-:W0:Y:S02]  /*f590*/  ATOMS.CAST.SPIN P0, [R42], R24, R25 ;  /* 0x000000182a00758d */ /* 0x000e240001800019 */
[----:B0-----:R-:W-:Y:S05]  /*f5a0*/  @!P0 BRA `(.L_x_953) ;  /* 0xfffffffc00f08947 */ /* 0x001fea000383ffff */
[----:B------:R-:W-:Y:S05]  /*f5b0*/  BSYNC.RECONVERGENT B5 ;  /* 0x0000000000057941 */ /* 0x000fea0003800200 */
.L_x_952:
[----:B------:R-:W-:Y:S01]  /*f5c0*/  BSSY.RECONVERGENT B5, `(.L_x_954) ;  /* 0x0000005000057945 */ /* 0x000fe20003800200 */
.L_x_955:
[----:B------:R-:W0:Y:S02]  /*f5d0*/  LDS R24, [R40] ;  /* 0x0000000028187984 */ /* 0x000e240000000800 */
[----:B0-----:R-:W-:-:S05]  /*f5e0*/  FADD R25, R37, R24 ;  /* 0x0000001825197221 */ /* 0x001fca0000000000 */
[----:B------:R-:W0:Y:S02]  /*f5f0*/  ATOMS.CAST.SPIN P0, [R40], R24, R25 ;  /* 0x000000182800758d */ /* 0x000e240001800019 */
[----:B0-----:R-:W-:Y:S05]  /*f600*/  @!P0 BRA `(.L_x_955) ;  /* 0xfffffffc00f08947 */ /* 0x001fea000383ffff */
[----:B------:R-:W-:Y:S05]  /*f610*/  BSYNC.RECONVERGENT B5 ;  /* 0x0000000000057941 */ /* 0x000fea0003800200 */
.L_x_954:
[----:B------:R-:W-:Y:S01]  /*f620*/  BSSY.RECONVERGENT B5, `(.L_x_956) ;  /* 0x0000005000057945 */ /* 0x000fe20003800200 */
.L_x_957:
[----:B------:R-:W0:Y:S02]  /*f630*/  LDS R24, [R38] ;  /* 0x0000000026187984 */ /* 0x000e240000000800 */
[----:B0-----:R-:W-:-:S05]  /*f640*/  FADD R25, R59, R24 ;  /* 0x000000183b197221 */ /* 0x001fca0000000000 */
[----:B------:R-:W0:Y:S02]  /*f650*/  ATOMS.CAST.SPIN P0, [R38], R24, R25 ;  /* 0x000000182600758d */ /* 0x000e240001800019 */
[----:B0-----:R-:W-:Y:S05]  /*f660*/  @!P0 BRA `(.L_x_957) ;  /* 0xfffffffc00f08947 */ /* 0x001fea000383ffff */
[----:B------:R-:W-:Y:S05]  /*f670*/  BSYNC.RECONVERGENT B5 ;  /* 0x0000000000057941 */ /* 0x000fea0003800200 */
.L_x_956:
[----:B------:R-:W-:Y:S01]  /*f680*/  BSSY.RECONVERGENT B5, `(.L_x_958) ;  /* 0x0000005000057945 */ /* 0x000fe20003800200 */
.L_x_959:
[----:B------:R-:W0:Y:S02]  /*f690*/  LDS R24, [R36] ;  /* 0x0000000024187984 */ /* 0x000e240000000800 */
[----:B0-----:R-:W-:-:S05]  /*f6a0*/  FADD R25, R57, R24 ;  /* 0x0000001839197221 */ /* 0x001fca0000000000 */
[----:B------:R-:W0:Y:S02]  /*f6b0*/  ATOMS.CAST.SPIN P0, [R36], R24, R25 ;  /* 0x000000182400758d */ /* 0x000e240001800019 */
[----:B0-----:R-:W-:Y:S05]  /*f6c0*/  @!P0 BRA `(.L_x_959) ;  /* 0xfffffffc00f08947 */ /* 0x001fea000383ffff */
[----:B------:R-:W-:Y:S05]  /*f6d0*/  BSYNC.RECONVERGENT B5 ;  /* 0x0000000000057941 */ /* 0x000fea0003800200 */
.L_x_958:
[----:B------:R-:W-:Y:S01]  /*f6e0*/  BSSY.RECONVERGENT B5, `(.L_x_960) ;  /* 0x0000005000057945 */ /* 0x000fe20003800200 */
.L_x_961:
[----:B------:R-:W0:Y:S02]  /*f6f0*/  LDS R24, [R34] ;  /* 0x0000000022187984 */ /* 0x000e240000000800 */
[----:B0-----:R-:W-:-:S05]  /*f700*/  FADD R25, R41, R24 ;  /* 0x0000001829197221 */ /* 0x001fca0000000000 */
[----:B------:R-:W0:Y:S02]  /*f710*/  ATOMS.CAST.SPIN P0, [R34], R24, R25 ;  /* 0x000000182200758d */ /* 0x000e240001800019 */
[----:B0-----:R-:W-:Y:S05]  /*f720*/  @!P0 BRA `(.L_x_961) ;  /* 0xfffffffc00f08947 */ /* 0x001fea000383ffff */
[----:B------:R-:W-:Y:S05]  /*f730*/  BSYNC.RECONVERGENT B5 ;  /* 0x0000000000057941 */ /* 0x000fea0003800200 */
.L_x_960:
[----:B------:R-:W-:Y:S01]  /*f740*/  BSSY.RECONVERGENT B5, `(.L_x_962) ;  /* 0x0000005000057945 */ /* 0x000fe20003800200 */
.L_x_963:
[----:B------:R-:W0:Y:S02]  /*f750*/  LDS R24, [R42+0x4] ;  /* 0x000004002a187984 */ /* 0x000e240000000800 */
[----:B0-----:R-:W-:-:S05]  /*f760*/  FADD R25, R24, 1 ;  /* 0x3f80000018197421 */ /* 0x001fca0000000000 */
[----:B------:R-:W0:Y:S02]  /*f770*/  ATOMS.CAST.SPIN P0, [R42+0x4], R24, R25 ;  /* 0x000004182a00758d */ /* 0x000e240001800019 */
[----:B0-----:R-:W-:Y:S05]  /*f780*/  @!P0 BRA `(.L_x_963) ;  /* 0xfffffffc00f08947 */ /* 0x001fea000383ffff */
[----:B------:R-:W-:Y:S05]  /*f790*/  BSYNC.RECONVERGENT B5 ;  /* 0x0000000000057941 */ /* 0x000fea0003800200 */
.L_x_962:
[----:B------:R-:W-:Y:S01]  /*f7a0*/  BSSY.RECONVERGENT B5, `(.L_x_964) ;  /* 0x0000005000057945 */ /* 0x000fe20003800200 */
.L_x_965:
[----:B------:R-:W0:Y:S02]  /*f7b0*/  LDS R24, [R40+0x4] ;  /* 0x0000040028187984 */ /* 0x000e240000000800 */
[----:B0-----:R-:W-:-:S05]  /*f7c0*/  FADD R25, R37, R24 ;  /* 0x0000001825197221 */ /* 0x001fca0000000000 */
[----:B------:R-:W0:Y:S02]  /*f7d0*/  ATOMS.CAST.SPIN P0, [R40+0x4], R24, R25 ;  /* 0x000004182800758d */ /* 0x000e240001800019 */
[----:B0-----:R-:W-:Y:S05]  /*f7e0*/  @!P0 BRA `(.L_x_965) ;  /* 0xfffffffc00f08947 */ /* 0x001fea000383ffff */
[----:B------:R-:W-:Y:S05]  /*f7f0*/  BSYNC.RECONVERGENT B5 ;  /* 0x0000000000057941 */ /* 0x000fea0003800200 */
.L_x_964:
[----:B------:R-:W-:Y:S01]  /*f800*/  BSSY.RECONVERGENT B5, `(.L_x_966) ;  /* 0x0000005000057945 */ /* 0x000fe20003800200 */
.L_x_967:
[----:B------:R-:W0:Y:S02]  /*f810*/  LDS R24, [R38+0x4] ;  /* 0x0000040026187984 */ /* 0x000e240000000800 */
[----:B0-----:R-:W-:-:S05]  /*f820*/  FADD R25, R59, R24 ;  /* 0x000000183b197221 */ /* 0x001fca0000000000 */
[----:B------:R-:W0:Y:S02]  /*f830*/  ATOMS.CAST.SPIN P0, [R38+0x4], R24, R25 ;  /* 0x000004182600758d */ /* 0x000e240001800019 */
[----:B0-----:R-:W-:Y:S05]  /*f840*/  @!P0 BRA `(.L_x_967) ;  /* 0xfffffffc00f08947 */ /* 0x001fea000383ffff */
[----:B------:R-:W-:Y:S05]  /*f850*/  BSYNC.RECONVERGENT B5 ;  /* 0x0000000000057941 */ /* 0x000fea0003800200 */
.L_x_966:
[----:B------:R-:W-:Y:S01]  /*f860*/  BSSY.RECONVERGENT B5, `(.L_x_968) ;  /* 0x0000005000057945 */ /* 0x000fe20003800200 */
.L_x_969:
[----:B------:R-:W0:Y:S02]  /*f870*/  LDS R24, [R36+0x4] ;  /* 0x0000040024187984 */ /* 0x000e240000000800 */
[----:B0-----:R-:W-:-:S05]  /*f880*/  FADD R25, R57, R24 ;  /* 0x0000001839197221 */ /* 0x001fca0000000000 */
[----:B------:R-:W0:Y:S02]  /*f890*/  ATOMS.CAST.SPIN P0, [R36+0x4], R24, R25 ;  /* 0x000004182400758d */ /* 0x000e240001800019 */
[----:B0-----:R-:W-:Y:S05]  /*f8a0*/  @!P0 BRA `(.L_x_969) ;  /* 0xfffffffc00f08947 */ /* 0x001fea000383ffff */
[----:B------:R-:W-:Y:S05]  /*f8b0*/  BSYNC.RECONVERGENT B5 ;  /* 0x0000000000057941 */ /* 0x000fea0003800200 */
.L_x_968:
[----:B------:R-:W-:Y:S01]  /*f8c0*/  BSSY.RECONVERGENT B5, `(.L_x_970) ;  /* 0x0000005000057945 */ /* 0x000fe20003800200 */
.L_x_971:
[----:B------:R-:W0:Y:S02]  /*f8d0*/  LDS R24, [R34+0x4] ;  /* 0x0000040022187984 */ /* 0x000e240000000800 */
[----:B0-----:R-:W-:-:S05]  /*f8e0*/  FADD R25, R41, R24 ;  /* 0x0000001829197221 */ /* 0x001fca0000000000 */
[----:B------:R-:W0:Y:S02]  /*f8f0*/  ATOMS.CAST.SPIN P0, [R34+0x4], R24, R25 ;  /* 0x000004182200758d */ /* 0x000e240001800019 */
[----:B0-----:R-:W-:Y:S05]  /*f900*/  @!P0 BRA `(.L_x_971) ;  /* 0xfffffffc00f08947 */ /* 0x001fea000383ffff */
[----:B------:R-:W-:Y:S05]  /*f910*/  BSYNC.RECONVERGENT B5 ;  /* 0x0000000000057941 */ /* 0x000fea0003800200 */
.L_x_970:
[----:B------:R-:W-:Y:S01]  /*f920*/  BSSY.RECONVERGENT B5, `(.L_x_972) ;  /* 0x0000005000057945 */ /* 0x000fe20003800200 */
.L_x_973:
[----:B------:R-:W0:Y:S02]  /*f930*/  LDS R24, [R42+0x8] ;  /* 0x000008002a187984 */ /* 0x000e240000000800 */
[----:B0-----:R-:W-:-:S05]  /*f940*/  FADD R25, R24, 1 ;  /* 0x3f80000018197421 */ /* 0x001fca0000000000 */
[----:B------:R-:W0:Y:S02]  /*f950*/  ATOMS.CAST.SPIN P0, [R42+0x8], R24, R25 ;  /* 0x000008182a00758d */ /* 0x000e240001800019 */
[----:B0-----:R-:W-:Y:S05]  /*f960*/  @!P0 BRA `(.L_x_973) ;  /* 0xfffffffc00f08947 */ /* 0x001fea000383ffff */
[----:B------:R-:W-:Y:S05]  /*f970*/  BSYNC.RECONVERGENT B5 ;  /* 0x0000000000057941 */ /* 0x000fea0003800200 */
.L_x_972:
[----:B------:R-:W-:Y:S01]  /*f980*/  BSSY.RECONVERGENT B5, `(.L_x_974) ;  /* 0x0000005000057945 */ /* 0x000fe20003800200 */
.L_x_975:
[----:B------:R-:W0:Y:S02]  /*f990*/  LDS R24, [R40+0x8] ;  /* 0x0000080028187984 */ /* 0x000e240000000800 */
[----:B0-----:R-:W-:-:S05]  /*f9a0*/  FADD R25, R37, R24 ;  /* 0x0000001825197221 */ /* 0x001fca0000000000 */
[----:B------:R-:W0:Y:S02]  /*f9b0*/  ATOMS.CAST.SPIN P0, [R40+0x8], R24, R25 ;  /* 0x000008182800758d */ /* 0x000e240001800019 */
[----:B0-----:R-:W-:Y:S05]  /*f9c0*/  @!P0 BRA `(.L_x_975) ;  /* 0xfffffffc00f08947 */ /* 0x001fea000383ffff */
[----:B------:R-:W-:Y:S05]  /*f9d0*/  BSYNC.RECONVERGENT B5 ;  /* 0x0000000000057941 */ /* 0x000fea0003800200 */
.L_x_974:
[----:B------:R-:W-:Y:S01]  /*f9e0*/  BSSY.RECONVERGENT B5, `(.L_x_976) ;  /* 0x0000005000057945 */ /* 0x000fe20003800200 */
.L_x_977:
[----:B------:R-:W0:Y:S02]  /*f9f0*/  LDS R24, [R38+0x8] ;  /* 0x0000080026187984 */ /* 0x000e240000000800 */
[----:B0-----:R-:W-:-:S05]  /*fa00*/  FADD R25, R59, R24 ;  /* 0x000000183b197221 */ /* 0x001fca0000000000 */
[----:B------:R-:W0:Y:S02]  /*fa10*/  ATOMS.CAST.SPIN P0, [R38+0x8], R24, R25 ;  /* 0x000008182600758d */ /* 0x000e240001800019 */
[----:B0-----:R-:W-:Y:S05]  /*fa20*/  @!P0 BRA `(.L_x_977) ;  /* 0xfffffffc00f08947 */ /* 0x001fea000383ffff */
[----:B------:R-:W-:Y:S05]  /*fa30*/  BSYNC.RECONVERGENT B5 ;  /* 0x0000000000057941 */ /* 0x000fea0003800200 */
.L_x_976:
[----:B------:R-:W-:Y:S01]  /*fa40*/  BSSY.RECONVERGENT B5, `(.L_x_978) ;  /* 0x0000005000057945 */ /* 0x000fe20003800200 */
.L_x_979:
[----:B------:R-:W0:Y:S02]  /*fa50*/  LDS R24, [R36+0x8] ;  /* 0x0000080024187984 */ /* 0x000e240000000800 */
[----:B0-----:R-:W-:-:S05]  /*fa60*/  FADD R25, R57, R24 ;  /* 0x0000001839197221 */ /* 0x001fca0000000000 */
[----:B------:R-:W0:Y:S02]  /*fa70*/  ATOMS.CAST.SPIN P0, [R36+0x8], R24, R25 ;  /* 0x000008182400758d */ /* 0x000e240001800019 */
[----:B0-----:R-:W-:Y:S05]  /*fa80*/  @!P0 BRA `(.L_x_979) ;  /* 0xfffffffc00f08947 */ /* 0x001fea000383ffff */
[----:B------:R-:W-:Y:S05]  /*fa90*/  BSYNC.RECONVERGENT B5 ;  /* 0x0000000000057941 */ /* 0x000fea0003800200 */
.L_x_978:
[----:B------:R-:W-:Y:S01]  /*faa0*/  BSSY.RECONVERGENT B5, `(.L_x_980) ;  /* 0x0000005000057945 */ /* 0x000fe20003800200 */
.L_x_981:
[----:B------:R-:W0:Y:S02]  /*fab0*/  LDS R24, [R34+0x8] ;  /* 0x0000080022187984 */ /* 0x000e240000000800 */
[----:B0-----:R-:W-:-:S05]  /*fac0*/  FADD R25, R41, R24 ;  /* 0x0000001829197221 */ /* 0x001fca0000000000 */
[----:B------:R-:W0:Y:S02]  /*fad0*/  ATOMS.CAST.SPIN P0, [R34+0x8], R24, R25 ;  /* 0x000008182200758d */ /* 0x000e240001800019 */
[----:B0-----:R-:W-:Y:S05]  /*fae0*/  @!P0 BRA `(.L_x_981) ;  /* 0xfffffffc00f08947 */ /* 0x001fea000383ffff */
[----:B------:R-:W-:Y:S05]  /*faf0*/  BSYNC.RECONVERGENT B5 ;  /* 0x0000000000057941 */ /* 0x000fea0003800200 */
.L_x_980:
[----:B------:R-:W-:-:S04]  /*fb00*/  IADD3 R32, PT, PT, R32, 0x4, RZ ;  /* 0x0000000420207810 */ /* 0x000fc80007ffe0ff */
[----:B------:R-:W-:-:S13]  /*fb10*/  ISETP.NE.AND P0, PT, R32, R16, PT ;  /* 0x000000102000720c */ /* 0x000fda0003f05270 */
[----:B------:R-:W-:Y:S05]  /*fb20*/  @P0 BRA `(.L_x_982) ;  /* 0xfffffff400f40947 */ /* 0x000fea000383ffff */
.L_x_793:
[----:B------:R-:W-:Y:S05]  /*fb30*/  BSYNC B4 ;  /* 0x0000000000047941 */ /* 0x000fea0003800000 */
.L_x_791:
[----:B------:R-:W0:Y:S01]  /*fb40*/  LDCU UR5, c[0x0][0x3f8] ;  /* 0x00007f00ff0577ac */ /* 0x000e220008000800 */
[----:B------:R-:W-:-:S04]  /*fb50*/  IADD3 R39, PT, PT, R39, 0x1, RZ ;  /* 0x0000000127277810 */ /* 0x000fc80007ffe0ff */
[----:B0-----:R-:W-:-:S13]  /*fb60*/  ISETP.NE.AND P0, PT, R39, UR5, PT ;  /* 0x0000000527007c0c */ /* 0x001fda000bf05270 */
[----:B------:R-:W-:Y:S05]  /*fb70*/  @P0 BRA `(.L_x_983) ;  /* 0xffffffd000a80947 */ /* 0x000fea000383ffff */
.L_x_515:
[----:B------:R-:W-:Y:S05]  /*fb80*/  BSYNC B2 ;  /* 0x0000000000027941 */ /* 0x000fea0003800000 */
.L_x_514:
[----:B------:R-:W0:Y:S01]  /*fb90*/  LDCU UR5, c[0x0][0x3f4] ;  /* 0x00007e80ff0577ac */ /* 0x000e220008000800 */
[----:B------:R-:W-:-:S04]  /*fba0*/  IADD3 R22, PT, PT, R22, 0x1, RZ ;  /* 0x0000000116167810 */ /* 0x000fc80007ffe0ff */
[----:B0-----:R-:W-:-:S13]  /*fbb0*/  ISETP.NE.AND P0, PT, R22, UR5, PT ;  /* 0x0000000516007c0c */ /* 0x001fda000bf05270 */
[----:B------:R-:W-:Y:S05]  /*fbc0*/  @P0 BRA `(.L_x_984) ;  /* 0xffffff9000100947 */ /* 0x000fea000383ffff */
[----:B------:R-:W-:Y:S05]  /*fbd0*/  BSYNC B3 ;  /* 0x0000000000037941 */ /* 0x000fea0003800000 */
.L_x_509:
[----:B------:R-:W-:Y:S05]  /*fbe0*/  BRA `(.L_x_498) ;  /* 0x000000ec007c7947 */ /* 0x000fea0003800000 */
.L_x_497:
[----:B------:R-:W-:Y:S01]  /*fbf0*/  ISETP.NE.AND P0, PT, R2, R9, PT ;  /* 0x000000090200720c */ /* 0x000fe20003f05270 */
[----:B------:R-:W-:-:S12]  /*fc00*/  BSSY B3, `(.L_x_985) ;  /* 0x000074b000037945 */ /* 0x000fd80003800000 */
[----:B------:R-:W-:Y:S05]  /*fc10*/  @P0 BRA `(.L_x_986) ;  /* 0x0000007400240947 */ /* 0x000fea0003800000 */
[----:B------:R-:W2:Y:S01]  /*fc20*/  LDG.E R10, desc[UR8][R46.64] ;  /* 0x000000082e0a7981 */ /* 0x000ea2000c1e1900 */
[----:B------:R-:W0:Y:S03]  /*fc30*/  LDCU UR5, c[0x0][0x3e8] ;  /* 0x00007d00ff0577ac */ /* 0x000e260008000800 */
[----:B------:R-:W3:Y:S04]  /*fc40*/  LDG.E R12, desc[UR8][R48.64] ;  /* 0x00000008300c7981 */ /* 0x000ee8000c1e1900 */
[----:B------:R-:W4:Y:S01]  /*fc50*/  LDG.E R14, desc[UR8][R44.64] ;  /* 0x000000082c0e7981 */ /* 0x000f22000c1e1900 */
[----:B--2---:R-:W-:Y:S01]  /*fc60*/  FADD R10, R10, -R10 ;  /* 0x8000000a0a0a7221 */ /* 0x004fe20000000000 */
[----:B---3--:R-:W-:-:S03]  /*fc70*/  FADD R12, R12, -R12 ;  /* 0x8000000c0c0c7221 */ /* 0x008fc60000000000 */
[----:B------:R-:W-:Y:S01]  /*fc80*/  FMUL R27, R10, R10 ;  /* 0x0000000a0a1b7220 */ /* 0x000fe20000400000 */
[----:B----4-:R-:W-:-:S03]  /*fc90*/  FADD R14, R14, -R14 ;  /* 0x8000000e0e0e7221 */ /* 0x010fc60000000000 */
[----:B------:R-:W-:-:S04]  /*fca0*/  FFMA R27, R12, R12, R27 ;  /* 0x0000000c0c1b7223 */ /* 0x000fc8000000001b */
        /* <DEDUP_REMOVED lines=13> */
.L_x_988:
[----:B-1----:R-:W-:Y:S01]  /*fd80*/  FMUL.FTZ R19, R16, R21 ;  /* 0x0000001510137220 */ /* 0x002fe20000410000 */
[----:B------:R-:W-:-:S03]  /*fd90*/  FMUL.FTZ R18, R21, 0.5 ;  /* 0x3f00000015127820 */ /* 0x000fc60000410000 */
[----:B------:R-:W-:-:S04]  /*fda0*/  FFMA R16, -R19, R19, R16 ;  /* 0x0000001313107223 */ /* 0x000fc80000000110 */
[----:B------:R-:W-:-:S07]  /*fdb0*/  FFMA R19, R16, R18, R19 ;  /* 0x0000001210137223 */ /* 0x000fce0000000013 */
.L_x_989:
[----:B------:R-:W-:Y:S05]  /*fdc0*/  BSYNC.RECONVERGENT B2 ;  /* 0x0000000000027941 */ /* 0x000fea0003800200 */
.L_x_987:
        /* <DEDUP_REMOVED lines=17> */
.L_x_993:
[----:B------:R-:W0:Y:S01]  /*fee0*/  LDC.64 R22, c[0x0][0x3b0] ;  /* 0x0000ec00ff167b82 */ /* 0x000e220000000a00 */
[C---:B------:R-:W-:Y:S02]  /*fef0*/  IADD3 R20, PT, PT, R18.reuse, -0x2, RZ ;  /* 0xfffffffe12147810 */ /* 0x040fe40007ffe0ff */
[C---:B------:R-:W-:Y:S02]  /*ff00*/  IADD3 R24, PT, PT, R18.reuse, -0x1, RZ ;  /* 0xffffffff12187810 */ /* 0x040fe40007ffe0ff */
[----:B------:R-:W-:Y:S02]  /*ff10*/  I2FP.F32.S32 R20, R20 ;  /* 0x0000001400147245 */ /* 0x000fe40000201400 */
[----:B------:R-:W-:Y:S02]  /*ff20*/  I2FP.F32.S32 R26, R24 ;  /* 0x00000018001a7245 */ /* 0x000fe40000201400 */
        /* <DEDUP_REMOVED lines=9> */
[----:B------:R-:W-:Y:S02]  /*ffc0*/  MOV R28, R16 ;  /* 0x00000010001c7202 */ /* 0x000fe40000000f00 */
[----:B------:R-:W-:Y:S01]  /*ffd0*/  FSETP.LTU.OR P1, PT, R19, R26, P1 ;  /* 0x0000001a1300720b */ /* 0x000fe20000f29400 */
[-CC-:B------:R-:W-:Y:S01]  /*ffe0*/  FFMA R16, R20, R22.reuse, R23.reuse ;  /* 0x0000001614107223 */ /* 0x180fe20000000017 */
[----:B------:R-:W-:Y:S01]  /*fff0*/  ISETP.GE.AND P3, PT, R28, RZ, PT ;  /* 0x000000ff1c00720c */ /* 0x000fe20003f66270 */
[----:B------:R-:W-:Y:S01]  /*10000*/  FFMA R20, R20, R22, -R23 ;  /* 0x0000001614147223 */ /* 0x000fe20000000817 */
[----:B------:R-:W-:-:S02]  /*10010*/  I2FP.F32.S32 R24, R25 ;  /* 0x0000001900187245 */ /* 0x000fc40000201400 */
[C---:B------:R-:W-:Y:S02]  /*10020*/  FSETP.GTU.AND P2, PT, R19.reuse, R16, PT ;  /* 0x000000101300720b */ /* 0x040fe40003f4c000 */
[----:B------:R-:W-:Y:S01]  /*10030*/  @!P0 SEL R28, R18, R28, !P3 ;  /* 0x0000001c121c8207 */ /* 0x000fe20005800000 */
[C-C-:B------:R-:W-:Y:S01]  /*10040*/  FFMA R16, R24.reuse, R22, R23.reuse ;  /* 0x0000001618107223 */ /* 0x140fe20000000017 */
[C---:B------:R-:W-:Y:S01]  /*10050*/  FSETP.LTU.OR P2, PT, R19.reuse, R20, P2 ;  /* 0x000000141300720b */ /* 0x040fe20001749400 */
[----:B------:R-:W-:Y:S01]  /*10060*/  FFMA R22, R24, R22, -R23 ;  /* 0x0000001618167223 */ /* 0x000fe20000000817 */
[----:B------:R-:W-:Y:S02]  /*10070*/  ISETP.GE.AND P5, PT, R28, RZ, PT ;  /* 0x000000ff1c00720c */ /* 0x000fe40003fa6270 */
[----:B------:R-:W-:Y:S02]  /*10080*/  FSETP.GTU.AND P3, PT, R19, R16, PT ;  /* 0x000000101300720b */ /* 0x000fe40003f6c000 */
[----:B------:R-:W-:-:S02]  /*10090*/  @!P1 SEL R28, R25, R28, !P5 ;  /* 0x0000001c191c9207 */ /* 0x000fc40006800000 */
[----:B------:R-:W-:Y:S02]  /*100a0*/  IADD3 R20, PT, PT, R18, 0x2, RZ ;  /* 0x0000000212147810 */ /* 0x000fe40007ffe0ff */
        /* <DEDUP_REMOVED lines=9> */
[----:B------:R-:W-:Y:S02]  /*10140*/  @P3 SEL R21, R16, R20, P2 ;  /* 0x0000001410153207 */ /* 0x000fe40001000000 */
[----:B------:R-:W-:-:S02]  /*10150*/  IADD3 R18, PT, PT, R18, 0x4, RZ ;  /* 0x0000000412127810 */ /* 0x000fc40007ffe0ff */
[----:B------:R-:W-:Y:S01]  /*10160*/  MOV R16, R28 ;  /* 0x0000001c00107202 */ /* 0x000fe20000000f00 */
[----:B------:R-:W-:Y:S06]  /*10170*/  @P5 BRA `(.L_x_993) ;  /* 0xfffffffc00585947 */ /* 0x000fec000383ffff */
[----:B------:R-:W-:Y:S05]  /*10180*/  BSYNC.RECONVERGENT B4 ;  /* 0x0000000000047941 */ /* 0x000fea0003800200 */
.L_x_992:
        /* <DEDUP_REMOVED lines=34> */
.L_x_991:
[----:B------:R-:W-:Y:S05]  /*103b0*/  BSYNC.RECONVERGENT B2 ;  /* 0x0000000000027941 */ /* 0x000fea0003800200 */
.L_x_990:
        /* <DEDUP_REMOVED lines=11> */
[----:B------:R-:W-:Y:S02]  /*10470*/  MOV R18, R23 ;  /* 0x0000001700127202 */ /* 0x000fe40000000f00 */
[----:B------:R-:W-:-:S07]  /*10480*/  MOV R22, 0x104a0 ;  /* 0x000104a000167802 */ /* 0x000fce0000000f00 */
[----:B-1----:R-:W-:Y:S05]  /*10490*/  CALL.REL.NOINC `($__internal_0_$__cuda_sm20_sqrt_rn_f32_slowpath) ;  /* 0x000000e800147944 */ /* 0x002fea0003c00000 */
[----:B------:R-:W-:Y:S01]  /*104a0*/  MOV R18, R26 ;  /* 0x0000001a00127202 */ /* 0x000fe20000000f00 */
[----:B------:R-:W-:Y:S06]  /*104b0*/  BRA `(.L_x_996) ;  /* 0x0000000000107947 */ /* 0x000fec0003800000 */
.L_x_995:
[----:B-1----:R-:W-:Y:S01]  /*104c0*/  FMUL.FTZ R18, R23, R20 ;  /* 0x0000001417127220 */ /* 0x002fe20000410000 */
[----:B------:R-:W-:-:S03]  /*104d0*/  FMUL.FTZ R20, R20, 0.5 ;  /* 0x3f00000014147820 */ /* 0x000fc60000410000 */
[----:B------:R-:W-:-:S04]  /*104e0*/  FFMA R23, -R18, R18, R23 ;  /* 0x0000001212177223 */ /* 0x000fc80000000117 */
[----:B------:R-:W-:-:S07]  /*104f0*/  FFMA R18, R23, R20, R18 ;  /* 0x0000001417127223 */ /* 0x000fce0000000012 */
.L_x_996:
[----:B------:R-:W-:Y:S05]  /*10500*/  BSYNC.RECONVERGENT B2 ;  /* 0x0000000000027941 */ /* 0x000fea0003800200 */
.L_x_994:
        /* <DEDUP_REMOVED lines=8> */
.L_x_1464:
        /* <DEDUP_REMOVED lines=25> */
.L_x_1000:
[----:B------:R-:W-:Y:S05]  /*10720*/  BSYNC.RECONVERGENT B6 ;  /* 0x0000000000067941 */ /* 0x000fea0003800200 */
.L_x_999:
[----:B------:R-:W-:-:S07]  /*10730*/  MOV R62, R30 ;  /* 0x0000001e003e7202 */ /* 0x000fce0000000f00 */
.L_x_998:
[----:B------:R-:W-:Y:S05]  /*10740*/  BSYNC.RECONVERGENT B2 ;  /* 0x0000000000027941 */ /* 0x000fea0003800200 */
.L_x_997:
        /* <DEDUP_REMOVED lines=32> */
.L_x_1004:
[----:B------:R-:W0:Y:S08]  /*10950*/  LDC.64 R40, c[0x0][0x410] ;  /* 0x00010400ff287b82 */ /* 0x000e300000000a00 */
[----:B------:R-:W1:Y:S01]  /*10960*/  LDC.64 R56, c[0x0][0x418] ;  /* 0x00010600ff387b82 */ /* 0x000e620000000a00 */
[----:B0-----:R-:W-:-:S06]  /*10970*/  IMAD.WIDE.U32 R40, R26, 0x4, R40 ;  /* 0x000000041a287825 */ /* 0x001fcc00078e0028 */
[----:B------:R-:W2:Y:S01]  /*10980*/  LDG.E R41, desc[UR8][R40.64] ;  /* 0x0000000828297981 */ /* 0x000ea2000c1e1900 */
[----:B-1----:R-:W-:-:S05]  /*10990*/  IMAD.WIDE.U32 R56, R26, 0x4, R56 ;  /* 0x000000041a387825 */ /* 0x002fca00078e0038 */
        /* <DEDUP_REMOVED lines=15> */
.L_x_1006:
[----:B------:R-:W-:Y:S05]  /*10a90*/  BSYNC.RECONVERGENT B7 ;  /* 0x0000000000077941 */ /* 0x000fea0003800200 */
.L_x_1005:
[----:B------:R-:W-:Y:S05]  /*10aa0*/  BSYNC.RECONVERGENT B6 ;  /* 0x0000000000067941 */ /* 0x000fea0003800200 */
.L_x_1003:
        /* <DEDUP_REMOVED lines=17> */
[----:B------:R-:W-:-:S04]  /*10bc0*/  FSETP.GE.AND P0, PT, R30, RZ, PT ;  /* 0x000000ff1e00720b */ /* 0x000fc80003f06000 */
[----:B------:R-:W-:Y:S02]  /*10bd0*/  FSETP.GE.AND P0, PT, R62, RZ, P0 ;  /* 0x000000ff3e00720b */ /* 0x000fe40000706000 */
[----:B--2---:R-:W-:-:S13]  /*10be0*/  FSETP.GE.AND P1, PT, R40, 90, PT ;  /* 0x42b400002800780b */ /* 0x004fda0003f26000 */
[----:B------:R-:W-:Y:S05]  /*10bf0*/  @!P1 BRA `(.L_x_1007) ;  /* 0x0000003800389947 */ /* 0x000fea0003800000 */
[----:B------:R-:W-:Y:S01]  /*10c00*/  HFMA2 R57, -RZ, RZ, 0, 0 ;  /* 0x00000000ff397431 */ /* 0x000fe200000001ff */
[----:B------:R-:W-:Y:S06]  /*10c10*/  BSSY B5, `(.L_x_1008) ;  /* 0x000038b000057945 */ /* 0x000fec0003800000 */
.L_x_1270:
[----:B------:R-:W0:Y:S08]  /*10c20*/  LDC.64 R30, c[0x0][0x450] ;  /* 0x00011400ff1e7b82 */ /* 0x000e300000000a00 */
[----:B------:R-:W1:Y:S01]  /*10c30*/  LDC.64 R28, c[0x0][0x458] ;  /* 0x00011600ff1c7b82 */ /* 0x000e620000000a00 */
[----:B0-----:R-:W-:-:S06]  /*10c40*/  IMAD.WIDE.U32 R30, R57, 0x4, R30 ;  /* 0x00000004391e7825 */ /* 0x001fcc00078e001e */
[----:B------:R-:W2:Y:S01]  /*10c50*/  LDG.E R30, desc[UR8][R30.64] ;  /* 0x000000081e1e7981 */ /* 0x000ea2000c1e1900 */
[----:B-1----:R-:W-:Y:S01]  /*10c60*/  IMAD.WIDE.U32 R60, R57, 0x4, R28 ;  /* 0x00000004393c7825 */ /* 0x002fe200078e001c */
[----:B------:R-:W-:Y:S05]  /*10c70*/  YIELD ;  /* 0x0000000000007946 */ /* 0x000fea0003800000 */
[----:B------:R-:W3:Y:S01]  /*10c80*/  LDG.E R60, desc[UR8][R60.64] ;  /* 0x000000083c3c7981 */ /* 0x000ee2000c1e1900 */
[----:B------:R-:W0:Y:S01]  /*10c90*/  LDC.64 R28, c[0x0][0x460] ;  /* 0x00011800ff1c7b82 */ /* 0x000e220000000a00 */
[----:B------:R-:W1:Y:S01]  /*10ca0*/  LDCU UR5, c[0x0][0x388] ;  /* 0x00007100ff0577ac */ /* 0x000e620008000800 */
[----:B--2---:R-:W-:-:S06]  /*10cb0*/  IADD3 R41, PT, PT, R30, -0x1, RZ ;  /* 0xffffffff1e297810 */ /* 0x004fcc0007ffe0ff */
[----:B------:R-:W2:Y:S01]  /*10cc0*/  LDC R30, c[0x0][0x3ec] ;  /* 0x0000fb00ff1e7b82 */ /* 0x000ea20000000800 */
[----:B-1----:R-:W-:Y:S01]  /*10cd0*/  IMAD R41, R41, UR5, R2 ;  /* 0x0000000529297c24 */ /* 0x002fe2000f8e0202 */
[----:B---3--:R-:W-:-:S03]  /*10ce0*/  IADD3 R59, PT, PT, R60, -0x1, RZ ;  /* 0xffffffff3c3b7810 */ /* 0x008fc60007ffe0ff */
[----:B0-----:R-:W-:-:S04]  /*10cf0*/  IMAD.WIDE R40, R41, 0x4, R28 ;  /* 0x0000000429287825 */ /* 0x001fc800078e021c */
[----:B------:R-:W-:Y:S01]  /*10d00*/  IMAD R59, R59, UR5, R2 ;  /* 0x000000053b3b7c24 */ /* 0x000fe2000f8e0202 */
[----:B------:R-:W0:Y:S03]  /*10d10*/  LDCU UR5, c[0x0][0x3f0] ;  /* 0x00007e00ff0577ac */ /* 0x000e260008000800 */
[----:B------:R-:W-:Y:S02]  /*10d20*/  IMAD.WIDE R58, R59, 0x4, R28 ;  /* 0x000000043b3a7825 */ /* 0x000fe400078e021c */
[----:B------:R-:W0:Y:S04]  /*10d30*/  LDG.E R29, desc[UR8][R40.64] ;  /* 0x00000008281d7981 */ /* 0x000e28000c1e1900 */
[----:B------:R-:W3:Y:S01]  /*10d40*/  LDG.E R31, desc[UR8][R58.64] ;  /* 0x000000083a1f7981 */ /* 0x000ee2000c1e1900 */
[----:B------:R-:W-:Y:S01]  /*10d50*/  BSSY B4, `(.L_x_1009) ;  /* 0x0000372000047945 */ /* 0x000fe20003800000 */
[----:B0-----:R-:W-:-:S04]  /*10d60*/  FSETP.GE.AND P1, PT, R29, UR5, PT ;  /* 0x000000051d007c0b */ /* 0x001fc8000bf26000 */
[----:B---3--:R-:W-:-:S04]  /*10d70*/  FSETP.LTU.OR P1, PT, R31, UR5, !P1 ;  /* 0x000000051f007c0b */ /* 0x008fc8000cf29400 */
[----:B--2---:R-:W-:-:S04]  /*10d80*/  FSETP.GTU.OR P1, PT, R31, R30, P1 ;  /* 0x0000001e1f00720b */ /* 0x004fc80000f2c400 */
[----:B------:R-:W-:-:S13]  /*10d90*/  FSETP.GTU.OR P1, PT, R29, R30, P1 ;  /* 0x0000001e1d00720b */ /* 0x000fda0000f2c400 */
[----:B------:R-:W-:Y:S05]  /*10da0*/  @P1 BRA `(.L_x_1010) ;  /* 0x0000003400b01947 */ /* 0x000fea0003800000 */
[----:B------:R-:W0:Y:S02]  /*10db0*/  LDC.64 R40, c[0x0][0x448] ;  /* 0x00011200ff287b82 */ /* 0x000e240000000a00 */
[----:B0-----:R-:W-:-:S06]  /*10dc0*/  IMAD.WIDE.U32 R40, R57, 0x4, R40 ;  /* 0x0000000439287825 */ /* 0x001fcc00078e0028 */
[----:B------:R-:W2:Y:S02]  /*10dd0*/  LDG.E R40, desc[UR8][R40.64] ;  /* 0x0000000828287981 */ /* 0x000ea4000c1e1900 */
[C---:B--2---:R-:W-:Y:S02]  /*10de0*/  ISETP.GT.AND P1, PT, R40.reuse, 0x8, PT ;  /* 0x000000082800780c */ /* 0x044fe40003f24270 */
[----:B------:R-:W-:-:S04]  /*10df0*/  LOP3.LUT R28, R40, 0x4, RZ, 0xfc, !PT ;  /* 0x00000004281c7812 */ /* 0x000fc800078efcff */
[----:B------:R-:W-:-:S13]  /*10e00*/  ISETP.EQ.OR P1, PT, R28, 0x5, P1 ;  /* 0x000000051c00780c */ /* 0x000fda0000f22670 */
[----:B------:R-:W-:Y:S05]  /*10e10*/  @P1 BRA `(.L_x_1011) ;  /* 0x0000001800281947 */ /* 0x000fea0003800000 */
[----:B------:R-:W-:Y:S01]  /*10e20*/  ISETP.GE.AND P1, PT, R21, R16, PT ;  /* 0x000000101500720c */ /* 0x000fe20003f26270 */
[----:B------:R-:W-:Y:S03]  /*10e30*/  BSSY B7, `(.L_x_1012) ;  /* 0x0000187000077945 */ /* 0x000fe60003800000 */
[----:B------:R-:W-:-:S13]  /*10e40*/  ISETP.NE.OR P1, PT, R40, 0x2, !P1 ;  /* 0x000000022800780c */ /* 0x000fda0004f25670 */
[----:B------:R-:W-:Y:S05]  /*10e50*/  @P1 BRA `(.L_x_1013) ;  /* 0x0000001800101947 */ /* 0x000fea0003800000 */
[----:B------:R-:W0:Y:S01]  /*10e60*/  LDCU UR5, c[0x0][0x3f8] ;  /* 0x00007f00ff0577ac */ /* 0x000e220008000800 */
[----:B------:R-:W-:Y:S01]  /*10e70*/  ISETP.NE.AND P1, PT, R27, RZ, PT ;  /* 0x000000ff1b00720c */ /* 0x000fe20003f25270 */
[----:B------:R-:W-:Y:S01]  /*10e80*/  FADD R59, R29, -R29 ;  /* 0x8000001d1d3b7221 */ /* 0x000fe20000000000 */
[C-C-:B------:R-:W-:Y:S01]  /*10e90*/  FADD R28, R31.reuse, -R31.reuse ;  /* 0x8000001f1f1c7221 */ /* 0x140fe20000000000 */
[----:B------:R-:W-:Y:S01]  /*10ea0*/  FADD R63, R31, R31 ;  /* 0x0000001f1f3f7221 */ /* 0x000fe20000000000 */
[----:B------:R-:W-:Y:S01]  /*10eb0*/  FADD R61, R29, R29 ;  /* 0x0000001d1d3d7221 */ /* 0x000fe20000000000 */
[----:B------:R-:W-:Y:S01]  /*10ec0*/  BSSY.RECONVERGENT B6, `(.L_x_1014) ;  /* 0x0000073000067945 */ /* 0x000fe20003800200 */
[----:B------:R-:W-:Y:S01]  /*10ed0*/  FMUL R59, R59, R28 ;  /* 0x0000001c3b3b7220 */ /* 0x000fe20000400000 */
[----:B------:R-:W-:Y:S01]  /*10ee0*/  MOV R30, R16 ;  /* 0x00000010001e7202 */ /* 0x000fe20000000f00 */
        /* <DEDUP_REMOVED lines=12> */
.L_x_1017:
[----:B------:R-:W0:Y:S02]  /*10fb0*/  LDS R40, [R58+-0x4] ;  /* 0xfffffc003a287984 */ /* 0x000e240000000800 */
[----:B0-----:R-:W-:-:S05]  /*10fc0*/  FADD R41, R40, 1 ;  /* 0x3f80000028297421 */ /* 0x001fca0000000000 */
[----:B------:R-:W0:Y:S02]  /*10fd0*/  ATOMS.CAST.SPIN P2, [R58+-0x4], R40, R41 ;  /* 0xfffffc283a00758d */ /* 0x000e240001840029 */
[----:B0-----:R-:W-:Y:S05]  /*10fe0*/  @!P2 BRA `(.L_x_1017) ;  /* 0xfffffffc00f0a947 */ /* 0x001fea000383ffff */
[----:B------:R-:W-:Y:S05]  /*10ff0*/  BSYNC.RECONVERGENT B8 ;  /* 0x0000000000087941 */ /* 0x000fea0003800200 */
.L_x_1016:
[----:B------:R-:W-:Y:S01]  /*11000*/  BSSY.RECONVERGENT B8, `(.L_x_1018) ;  /* 0x0000006000087945 */ /* 0x000fe20003800200 */
[----:B------:R-:W-:-:S07]  /*11010*/  LEA R56, R56, UR7, 0x2 ;  /* 0x0000000738387c11 */ /* 0x000fce000f8e10ff */
.L_x_1019:
[----:B------:R-:W0:Y:S02]  /*11020*/  LDS R40, [R56+-0x4] ;  /* 0xfffffc0038287984 */ /* 0x000e240000000800 */
[----:B0-----:R-:W-:-:S05]  /*11030*/  FADD R41, R19, R40 ;  /* 0x0000002813297221 */ /* 0x001fca0000000000 */
[----:B------:R-:W0:Y:S02]  /*11040*/  ATOMS.CAST.SPIN P2, [R56+-0x4], R40, R41 ;  /* 0xfffffc283800758d */ /* 0x000e240001840029 */
[----:B0-----:R-:W-:Y:S05]  /*11050*/  @!P2 BRA `(.L_x_1019) ;  /* 0xfffffffc00f0a947 */ /* 0x001fea000383ffff */
[----:B------:R-:W-:Y:S05]  /*11060*/  BSYNC.RECONVERGENT B8 ;  /* 0x0000000000087941 */ /* 0x000fea0003800200 */
.L_x_1018:
[----:B------:R-:W0:Y:S01]  /*11070*/  LDC R67, c[0x0][0x3b8] ;  /* 0x0000ee00ff437b82 */ /* 0x000e220000000800 */
[----:B------:R-:W-:Y:S01]  /*11080*/  BSSY.RECONVERGENT B8, `(.L_x_1020) ;  /* 0x0000006000087945 */ /* 0x000fe20003800200 */
[----:B0-----:R-:W-:-:S07]  /*11090*/  IMAD R34, R67, 0xc, R56 ;  /* 0x0000000c43227824 */ /* 0x001fce00078e0238 */
.L_x_1021:
[----:B------:R-:W0:Y:S02]  /*110a0*/  LDS R40, [R34+-0x4] ;  /* 0xfffffc0022287984 */ /* 0x000e240000000800 */
[----:B0-----:R-:W-:-:S05]  /*110b0*/  FADD R41, R63, R40 ;  /* 0x000000283f297221 */ /* 0x001fca0000000000 */
[----:B------:R-:W0:Y:S02]  /*110c0*/  ATOMS.CAST.SPIN P2, [R34+-0x4], R40, R41 ;  /* 0xfffffc282200758d */ /* 0x000e240001840029 */
[----:B0-----:R-:W-:Y:S05]  /*110d0*/  @!P2 BRA `(.L_x_1021) ;  /* 0xfffffffc00f0a947 */ /* 0x001fea000383ffff */
[----:B------:R-:W-:Y:S05]  /*110e0*/  BSYNC.RECONVERGENT B8 ;  /* 0x0000000000087941 */ /* 0x000fea0003800200 */
.L_x_1020:
[----:B------:R-:W-:Y:S01]  /*110f0*/  BSSY.RECONVERGENT B8, `(.L_x_1022) ;  /* 0x0000006000087945 */ /* 0x000fe20003800200 */
[----:B------:R-:W-:-:S07]  /*11100*/  LEA R32, R67, R56, 0x3 ;  /* 0x0000003843207211 */ /* 0x000fce00078e18ff */
.L_x_1023:
[----:B------:R-:W0:Y:S02]  /*11110*/  LDS R40, [R32+-0x4] ;  /* 0xfffffc0020287984 */ /* 0x000e240000000800 */
[----:B0-----:R-:W-:-:S05]  /*11120*/  FADD R41, R61, R40 ;  /* 0x000000283d297221 */ /* 0x001fca0000000000 */
[----:B------:R-:W0:Y:S02]  /*11130*/  ATOMS.CAST.SPIN P2, [R32+-0x4], R40, R41 ;  /* 0xfffffc282000758d */ /* 0x000e240001840029 */
[----:B0-----:R-:W-:Y:S05]  /*11140*/  @!P2 BRA `(.L_x_1023) ;  /* 0xfffffffc00f0a947 */ /* 0x001fea000383ffff */
[----:B------:R-:W-:Y:S05]  /*11150*/  BSYNC.RECONVERGENT B8 ;  /* 0x0000000000087941 */ /* 0x000fea0003800200 */
.L_x_1022:
[----:B------:R-:W-:Y:S01]  /*11160*/  BSSY.RECONVERGENT B8, `(.L_x_1024) ;  /* 0x0000006000087945 */ /* 0x000fe20003800200 */
[----:B------:R-:W-:-:S07]  /*11170*/  LEA R28, R67, R58, 0x3 ;  /* 0x0000003a431c7211 */ /* 0x000fce00078e18ff */
.L_x_1025:
[----:B------:R-:W0:Y:S02]  /*11180*/  LDS R40, [R28+-0x4] ;  /* 0xfffffc001c287984 */ /* 0x000e240000000800 */
[----:B0-----:R-:W-:-:S05]  /*11190*/  FADD R41, R59, R40 ;  /* 0x000000283b297221 */ /* 0x001fca0000000000 */
[----:B------:R-:W0:Y:S02]  /*111a0*/  ATOMS.CAST.SPIN P2, [R28+-0x4], R40, R41 ;  /* 0xfffffc281c00758d */ /* 0x000e240001840029 */
[----:B0-----:R-:W-:Y:S05]  /*111b0*/  @!P2 BRA `(.L_x_1025) ;  /* 0xfffffffc00f0a947 */ /* 0x001fea000383ffff */
[----:B------:R-:W-:Y:S05]  /*111c0*/  BSYNC.RECONVERGENT B8 ;  /* 0x0000000000087941 */ /* 0x000fea0003800200 */
.L_x_1024:
[----:B------:R-:W-:Y:S01]  /*111d0*/  MOV R30, R22 ;  /* 0x00000016001e7202 */ /* 0x000fe20000000f00 */
[----:B------:R-:W-:Y:S06]  /*111e0*/  @!P1 BRA `(.L_x_1015) ;  /* 0x0000000400009947 */ /* 0x000fec0003800000 */
[----:B------:R-:W-:Y:S01]  /*111f0*/  BSSY.RECONVERGENT B8, `(.L_x_1026) ;  /* 0x0000006000087945 */ /* 0x000fe20003800200 */
[----:B------:R-:W-:-:S13]  /*11200*/  ISETP.NE.AND P1, PT, R27, 0x2, PT ;  /* 0x000000021b00780c */ /* 0x000fda0003f25270 */
.L_x_1027:
[----:B------:R-:W0:Y:S02]  /*11210*/  LDS R40, [R58] ;  /* 0x000000003a287984 */ /* 0x000e240000000800 */
[----:B0-----:R-:W-:-:S05]  /*11220*/  FADD R41, R40, 1 ;  /* 0x3f80000028297421 */ /* 0x001fca0000000000 */
[----:B------:R-:W0:Y:S02]  /*11230*/  ATOMS.CAST.SPIN P2, [R58], R40, R41 ;  /* 0x000000283a00758d */ /* 0x000e240001840029 */
[----:B0-----:R-:W-:Y:S05]  /*11240*/  @!P2 BRA `(.L_x_1027) ;  /* 0xfffffffc00f0a947 */ /* 0x001fea000383ffff */
[----:B------:R-:W-:Y:S05]  /*11250*/  BSYNC.RECONVERGENT B8 ;  /* 0x0000000000087941 */ /* 0x000fea0003800200 */
.L_x_1026:
[----:B------:R-:W-:Y:S01]  /*11260*/  BSSY.RECONVERGENT B8, `(.L_x_1028) ;  /* 0x0000005000087945 */ /* 0x000fe20003800200 */
.L_x_1029:
[----:B------:R-:W0:Y:S02]  /*11270*/  LDS R40, [R56] ;  /* 0x0000000038287984 */ /* 0x000e240000000800 */
[----:B0-----:R-:W-:-:S05]  /*11280*/  FADD R41, R19, R40 ;  /* 0x0000002813297221 */ /* 0x001fca0000000000 */
[----:B------:R-:W0:Y:S02]  /*11290*/  ATOMS.CAST.SPIN P2, [R56], R40, R41 ;  /* 0x000000283800758d */ /* 0x000e240001840029 */
[----:B0-----:R-:W-:Y:S05]  /*112a0*/  @!P2 BRA `(.L_x_1029) ;  /* 0xfffffffc00f0a947 */ /* 0x001fea000383ffff */
[----:B------:R-:W-:Y:S05]  /*112b0*/  BSYNC.RECONVERGENT B8 ;  /* 0x0000000000087941 */ /* 0x000fea0003800200 */
.L_x_1028:
[----:B------:R-:W-:Y:S01]  /*112c0*/  BSSY.RECONVERGENT B8, `(.L_x_1030) ;  /* 0x0000005000087945 */ /* 0x000fe20003800200 */
.L_x_1031:
[----:B------:R-:W0:Y:S02]  /*112d0*/  LDS R40, [R34] ;  /* 0x0000000022287984 */ /* 0x000e240000000800 */
[----:B0-----:R-:W-:-:S05]  /*112e0*/  FADD R41, R63, R40 ;  /* 0x000000283f297221 */ /* 0x001fca0000000000 */
[----:B------:R-:W0:Y:S02]  /*112f0*/  ATOMS.CAST.SPIN P2, [R34], R40, R41 ;  /* 0x000000282200758d */ /* 0x000e240001840029 */
[----:B0-----:R-:W-:Y:S05]  /*11300*/  @!P2 BRA `(.L_x_1031) ;  /* 0xfffffffc00f0a947 */ /* 0x001fea000383ffff */
[----:B------:R-:W-:Y:S05]  /*11310*/  BSYNC.RECONVERGENT B8 ;  /* 0x0000000000087941 */ /* 0x000fea0003800200 */
.L_x_1030:
[----:B------:R-:W-:Y:S01]  /*11320*/  BSSY.RECONVERGENT B8, `(.L_x_1032) ;  /* 0x0000005000087945 */ /* 0x000fe20003800200 */
.L_x_1033:
[----:B------:R-:W0:Y:S02]  /*11330*/  LDS R40, [R32] ;  /* 0x0000000020287984 */ /* 0x000e240000000800 */
[----:B0-----:R-:W-:-:S05]  /*11340*/  FADD R41, R61, R40 ;  /* 0x000000283d297221 */ /* 0x001fca0000000000 */
[----:B------:R-:W0:Y:S02]  /*11350*/  ATOMS.CAST.SPIN P2, [R32], R40, R41 ;  /* 0x000000282000758d */ /* 0x000e240001840029 */
[----:B0-----:R-:W-:Y:S05]  /*11360*/  @!P2 BRA `(.L_x_1033) ;  /* 0xfffffffc00f0a947 */ /* 0x001fea000383ffff */
[----:B------:R-:W-:Y:S05]  /*11370*/  BSYNC.RECONVERGENT B8 ;  /* 0x0000000000087941 */ /* 0x000fea0003800200 */
.L_x_1032:
[----:B------:R-:W-:Y:S01]  /*11380*/  BSSY.RECONVERGENT B8, `(.L_x_1034) ;  /* 0x0000005000087945 */ /* 0x000fe20003800200 */
.L_x_1035:
[----:B------:R-:W0:Y:S02]  /*11390*/  LDS R40, [R28] ;  /* 0x000000001c287984 */ /* 0x000e240000000800 */
[----:B0-----:R-:W-:-:S05]  /*113a0*/  FADD R41, R59, R40 ;  /* 0x000000283b297221 */ /* 0x001fca0000000000 */
[----:B------:R-:W0:Y:S02]  /*113b0*/  ATOMS.CAST.SPIN P2, [R28], R40, R41 ;  /* 0x000000281c00758d */ /* 0x000e240001840029 */
[----:B0-----:R-:W-:Y:S05]  /*113c0*/  @!P2 BRA `(.L_x_1035) ;  /* 0xfffffffc00f0a947 */ /* 0x001fea000383ffff */
[----:B------:R-:W-:Y:S05]  /*113d0*/  BSYNC.RECONVERGENT B8 ;  /* 0x0000000000087941 */ /* 0x000fea0003800200 */
.L_x_1034:
[----:B------:R-:W-:Y:S01]  /*113e0*/  MOV R30, R24 ;  /* 0x00000018001e7202 */ /* 0x000fe20000000f00 */
[----:B------:R-:W-:Y:S06]  /*113f0*/  @!P1 BRA `(.L_x_1015) ;  /* 0x00000000007c9947 */ /* 0x000fec0003800000 */
[----:B------:R-:W-:Y:S01]  /*11400*/  BSSY.RECONVERGENT B8, `(.L_x_1036) ;  /* 0x0000005000087945 */ /* 0x000fe20003800200 */
.L_x_1037:
[----:B------:R-:W0:Y:S02]  /*11410*/  LDS R40, [R58+0x4] ;  /* 0x000004003a287984 */ /* 0x000e240000000800 */
[----:B0-----:R-:W-:-:S05]  /*11420*/  FADD R41, R40, 1 ;  /* 0x3f80000028297421 */ /* 0x001fca0000000000 */
[----:B------:R-:W0:Y:S02]  /*11430*/  ATOMS.CAST.SPIN P1, [R58+0x4], R40, R41 ;  /* 0x000004283a00758d */ /* 0x000e240001820029 */
[----:B0-----:R-:W-:Y:S05]  /*11440*/  @!P1 BRA `(.L_x_1037) ;  /* 0xfffffffc00f09947 */ /* 0x001fea000383ffff */
[----:B------:R-:W-:Y:S05]  /*11450*/  BSYNC.RECONVERGENT B8 ;  /* 0x0000000000087941 */ /* 0x000fea0003800200 */
.L_x_1036:
[----:B------:R-:W-:Y:S01]  /*11460*/  BSSY.RECONVERGENT B8, `(.L_x_1038) ;  /* 0x0000005000087945 */ /* 0x000fe20003800200 */
.L_x_1039:
[----:B------:R-:W0:Y:S02]  /*11470*/  LDS R40, [R56+0x4] ;  /* 0x0000040038287984 */ /* 0x000e240000000800 */
[----:B0-----:R-:W-:-:S05]  /*11480*/  FADD R41, R19, R40 ;  /* 0x0000002813297221 */ /* 0x001fca0000000000 */
[----:B------:R-:W0:Y:S02]  /*11490*/  ATOMS.CAST.SPIN P1, [R56+0x4], R40, R41 ;  /* 0x000004283800758d */ /* 0x000e240001820029 */
[----:B0-----:R-:W-:Y:S05]  /*114a0*/  @!P1 BRA `(.L_x_1039) ;  /* 0xfffffffc00f09947 */ /* 0x001fea000383ffff */
[----:B------:R-:W-:Y:S05]  /*114b0*/  BSYNC.RECONVERGENT B8 ;  /* 0x0000000000087941 */ /* 0x000fea0003800200 */
.L_x_1038:
[----:B------:R-:W-:Y:S01]  /*114c0*/  BSSY.RECONVERGENT B8, `(.L_x_1040) ;  /* 0x0000005000087945 */ /* 0x000fe20003800200 */
.L_x_1041:
[----:B------:R-:W0:Y:S02]  /*114d0*/  LDS R40, [R34+0x4] ;  /* 0x0000040022287984 */ /* 0x000e240000000800 */
[----:B0-----:R-:W-:-:S05]  /*114e0*/  FADD R41, R63, R40 ;  /* 0x000000283f297221 */ /* 0x001fca0000000000 */
[----:B------:R-:W0:Y:S02]  /*114f0*/  ATOMS.CAST.SPIN P1, [R34+0x4], R40, R41 ;  /* 0x000004282200758d */ /* 0x000e240001820029 */
[----:B0-----:R-:W-:Y:S05]  /*11500*/  @!P1 BRA `(.L_x_1041) ;  /* 0xfffffffc00f09947 */ /* 0x001fea000383ffff */
[----:B------:R-:W-:Y:S05]  /*11510*/  BSYNC.RECONVERGENT B8 ;  /* 0x0000000000087941 */ /* 0x000fea0003800200 */
.L_x_1040:
[----:B------:R-:W-:Y:S01]  /*11520*/  BSSY.RECONVERGENT B8, `(.L_x_1042) ;  /* 0x0000005000087945 */ /* 0x000fe20003800200 */
.L_x_1043:
[----:B------:R-:W0:Y:S02]  /*11530*/  LDS R40, [R32+0x4] ;  /* 0x0000040020287984 */ /* 0x000e240000000800 */
[----:B0-----:R-:W-:-:S05]  /*11540*/  FADD R41, R61, R40 ;  /* 0x000000283d297221 */ /* 0x001fca0000000000 */
[----:B------:R-:W0:Y:S02]  /*11550*/  ATOMS.CAST.SPIN P1, [R32+0x4], R40, R41 ;  /* 0x000004282000758d */ /* 0x000e240001820029 */
[----:B0-----:R-:W-:Y:S05]  /*11560*/  @!P1 BRA `(.L_x_1043) ;  /* 0xfffffffc00f09947 */ /* 0x001fea000383ffff */
[----:B------:R-:W-:Y:S05]  /*11570*/  BSYNC.RECONVERGENT B8 ;  /* 0x0000000000087941 */ /* 0x000fea0003800200 */
.L_x_1042:
[----:B------:R-:W-:Y:S01]  /*11580*/  BSSY.RECONVERGENT B8, `(.L_x_1044) ;  /* 0x0000005000087945 */ /* 0x000fe20003800200 */
.L_x_1045:
[----:B------:R-:W0:Y:S02]  /*11590*/  LDS R40, [R28+0x4] ;  /* 0x000004001c287984 */ /* 0x000e240000000800 */
[----:B0-----:R-:W-:-:S05]  /*115a0*/  FADD R41, R59, R40 ;  /* 0x000000283b297221 */ /* 0x001fca0000000000 */
[----:B------:R-:W0:Y:S02]  /*115b0*/  ATOMS.CAST.SPIN P1, [R28+0x4], R40, R41 ;  /* 0x000004281c00758d */ /* 0x000e240001820029 */
[----:B0-----:R-:W-:Y:S05]  /*115c0*/  @!P1 BRA `(.L_x_1045) ;  /* 0xfffffffc00f09947 */ /* 0x001fea000383ffff */
[----:B------:R-:W-:Y:S05]  /*115d0*/  BSYNC.RECONVERGENT B8 ;  /* 0x0000000000087941 */ /* 0x000fea0003800200 */
.L_x_1044:
[----:B------:R-:W-:-:S07]  /*115e0*/  MOV R30, R25 ;  /* 0x00000019001e7202 */ /* 0x000fce0000000f00 */
.L_x_1015:
[----:B------:R-:W-:Y:S05]  /*115f0*/  BSYNC.RECONVERGENT B6 ;  /* 0x0000000000067941 */ /* 0x000fea0003800200 */
.L_x_1014:
        /* <DEDUP_REMOVED lines=8> */
.L_x_1047:
[----:B------:R-:W0:Y:S02]  /*11680*/  LDS R40, [R60+-0x4] ;  /* 0xfffffc003c287984 */ /* 0x000e240000000800 */
[----:B0-----:R-:W-:-:S05]  /*11690*/  FADD R41, R40, 1 ;  /* 0x3f80000028297421 */ /* 0x001fca0000000000 */
[----:B------:R-:W0:Y:S02]  /*116a0*/  ATOMS.CAST.SPIN P1, [R60+-0x4], R40, R41 ;  /* 0xfffffc283c00758d */ /* 0x000e240001820029 */
[----:B0-----:R-:W-:Y:S05]  /*116b0*/  @!P1 BRA `(.L_x_1047) ;  /* 0xfffffffc00f09947 */ /* 0x001fea000383ffff */
[----:B------:R-:W-:Y:S05]  /*116c0*/  BSYNC.RECONVERGENT B6 ;  /* 0x0000000000067941 */ /* 0x000fea0003800200 */
.L_x_1046:
[----:B------:R-:W-:Y:S01]  /*116d0*/  BSSY.RECONVERGENT B6, `(.L_x_1048) ;  /* 0x0000006000067945 */ /* 0x000fe20003800200 */
[----:B------:R-:W-:-:S07]  /*116e0*/  LEA R58, R67, UR7, 0x2 ;  /* 0x00000007433a7c11 */ /* 0x000fce000f8e10ff */
.L_x_1049:
[----:B------:R-:W0:Y:S02]  /*116f0*/  LDS R40, [R58+-0x4] ;  /* 0xfffffc003a287984 */ /* 0x000e240000000800 */
[----:B0-----:R-:W-:-:S05]  /*11700*/  FADD R41, R19, R40 ;  /* 0x0000002813297221 */ /* 0x001fca0000000000 */
[----:B------:R-:W0:Y:S02]  /*11710*/  ATOMS.CAST.SPIN P1, [R58+-0x4], R40, R41 ;  /* 0xfffffc283a00758d */ /* 0x000e240001820029 */
[----:B0-----:R-:W-:Y:S05]  /*11720*/  @!P1 BRA `(.L_x_1049) ;  /* 0xfffffffc00f09947 */ /* 0x001fea000383ffff */
[----:B------:R-:W-:Y:S05]  /*11730*/  BSYNC.RECONVERGENT B6 ;  /* 0x0000000000067941 */ /* 0x000fea0003800200 */
.L_x_1048:
[----:B------:R-:W0:Y:S01]  /*11740*/  LDC R67, c[0x0][0x3b8] ;  /* 0x0000ee00ff437b82 */ /* 0x000e220000000800 */
[----:B------:R-:W-:Y:S01]  /*11750*/  BSSY.RECONVERGENT B6, `(.L_x_1050) ;  /* 0x0000006000067945 */ /* 0x000fe20003800200 */
[----:B0-----:R-:W-:-:S07]  /*11760*/  IMAD R56, R67, 0xc, R58 ;  /* 0x0000000c43387824 */ /* 0x001fce00078e023a */
.L_x_1051:
[----:B------:R-:W0:Y:S02]  /*11770*/  LDS R40, [R56+-0x4] ;  /* 0xfffffc0038287984 */ /* 0x000e240000000800 */
[----:B0-----:R-:W-:-:S05]  /*11780*/  FADD R41, R63, R40 ;  /* 0x000000283f297221 */ /* 0x001fca0000000000 */
[----:B------:R-:W0:Y:S02]  /*11790*/  ATOMS.CAST.SPIN P1, [R56+-0x4], R40, R41 ;  /* 0xfffffc283800758d */ /* 0x000e240001820029 */
[----:B0-----:R-:W-:Y:S05]  /*117a0*/  @!P1 BRA `(.L_x_1051) ;  /* 0xfffffffc00f09947 */ /* 0x001fea000383ffff */
[----:B------:R-:W-:Y:S05]  /*117b0*/  BSYNC.RECONVERGENT B6 ;  /* 0x0000000000067941 */ /* 0x000fea0003800200 */
.L_x_1050:
[----:B------:R-:W-:Y:S01]  /*117c0*/  BSSY.RECONVERGENT B6, `(.L_x_1052) ;  /* 0x0000006000067945 */ /* 0x000fe20003800200 */
[----:B------:R-:W-:-:S07]  /*117d0*/  LEA R34, R67, R58, 0x3 ;  /* 0x0000003a43227211 */ /* 0x000fce00078e18ff */
.L_x_1053:
[----:B------:R-:W0:Y:S02]  /*117e0*/  LDS R40, [R34+-0x4] ;  /* 0xfffffc0022287984 */ /* 0x000e240000000800 */
[----:B0-----:R-:W-:-:S05]  /*117f0*/  FADD R41, R61, R40 ;  /* 0x000000283d297221 */ /* 0x001fca0000000000 */
[----:B------:R-:W0:Y:S02]  /*11800*/  ATOMS.CAST.SPIN P1, [R34+-0x4], R40, R41 ;  /* 0xfffffc282200758d */ /* 0x000e240001820029 */
[----:B0-----:R-:W-:Y:S05]  /*11810*/  @!P1 BRA `(.L_x_1053) ;  /* 0xfffffffc00f09947 */ /* 0x001fea000383ffff */
[----:B------:R-:W-:Y:S05]  /*11820*/  BSYNC.RECONVERGENT B6 ;  /* 0x0000000000067941 */ /* 0x000fea0003800200 */
.L_x_1052:
[----:B------:R-:W-:Y:S01]  /*11830*/  BSSY.RECONVERGENT B6, `(.L_x_1054) ;  /* 0x0000006000067945 */ /* 0x000fe20003800200 */
[----:B------:R-:W-:-:S07]  /*11840*/  LEA R32, R67, R60, 0x3 ;  /* 0x0000003c43207211 */ /* 0x000fce00078e18ff */
.L_x_1055:
[----:B------:R-:W0:Y:S02]  /*11850*/  LDS R40, [R32+-0x4] ;  /* 0xfffffc0020287984 */ /* 0x000e240000000800 */
[----:B0-----:R-:W-:-:S05]  /*11860*/  FADD R41, R59, R40 ;  /* 0x000000283b297221 */ /* 0x001fca0000000000 */
[----:B------:R-:W0:Y:S02]  /*11870*/  ATOMS.CAST.SPIN P1, [R32+-0x4], R40, R41 ;  /* 0xfffffc282000758d */ /* 0x000e240001820029 */
[----:B0-----:R-:W-:Y:S05]  /*11880*/  @!P1 BRA `(.L_x_1055) ;  /* 0xfffffffc00f09947 */ /* 0x001fea000383ffff */
[----:B------:R-:W-:Y:S05]  /*11890*/  BSYNC.RECONVERGENT B6 ;  /* 0x0000000000067941 */ /* 0x000fea0003800200 */
.L_x_1054:
[----:B------:R-:W-:Y:S01]  /*118a0*/  BSSY.RECONVERGENT B6, `(.L_x_1056) ;  /* 0x0000005000067945 */ /* 0x000fe20003800200 */
.L_x_1057:
[----:B------:R-:W0:Y:S02]  /*118b0*/  LDS R40, [R60] ;  /* 0x000000003c287984 */ /* 0x000e240000000800 */
[----:B0-----:R-:W-:-:S05]  /*118c0*/  FADD R41, R40, 1 ;  /* 0x3f80000028297421 */ /* 0x001fca0000000000 */
[----:B------:R-:W0:Y:S02]  /*118d0*/  ATOMS.CAST.SPIN P1, [R60], R40, R41 ;  /* 0x000000283c00758d */ /* 0x000e240001820029 */
[----:B0-----:R-:W-:Y:S05]  /*118e0*/  @!P1 BRA `(.L_x_1057) ;  /* 0xfffffffc00f09947 */ /* 0x001fea000383ffff */
[----:B------:R-:W-:Y:S05]  /*118f0*/  BSYNC.RECONVERGENT B6 ;  /* 0x0000000000067941 */ /* 0x000fea0003800200 */
.L_x_1056:
[----:B------:R-:W-:Y:S01]  /*11900*/  BSSY.RECONVERGENT B6, `(.L_x_1058) ;  /* 0x0000005000067945 */ /* 0x000fe20003800200 */
.L_x_1059:
[----:B------:R-:W0:Y:S02]  /*11910*/  LDS R40, [R58] ;  /* 0x000000003a287984 */ /* 0x000e240000000800 */
[----:B0-----:R-:W-:-:S05]  /*11920*/  FADD R41, R19, R40 ;  /* 0x0000002813297221 */ /* 0x001fca0000000000 */
[----:B------:R-:W0:Y:S02]  /*11930*/  ATOMS.CAST.SPIN P1, [R58], R40, R41 ;  /* 0x000000283a00758d */ /* 0x000e240001820029 */
[----:B0-----:R-:W-:Y:S05]  /*11940*/  @!P1 BRA `(.L_x_1059) ;  /* 0xfffffffc00f09947 */ /* 0x001fea000383ffff */
[----:B------:R-:W-:Y:S05]  /*11950*/  BSYNC.RECONVERGENT B6 ;  /* 0x0000000000067941 */ /* 0x000fea0003800200 */
.L_x_1058:
[----:B------:R-:W-:Y:S01]  /*11960*/  BSSY.RECONVERGENT B6, `(.L_x_1060) ;  /* 0x0000005000067945 */ /* 0x000fe20003800200 */
.L_x_1061:
[----:B------:R-:W0:Y:S02]  /*11970*/  LDS R40, [R56] ;  /* 0x0000000038287984 */ /* 0x000e240000000800 */
[----:B0-----:R-:W-:-:S05]  /*11980*/  FADD R41, R63, R40 ;  /* 0x000000283f297221 */ /* 0x001fca0000000000 */
[----:B------:R-:W0:Y:S02]  /*11990*/  ATOMS.CAST.SPIN P1, [R56], R40, R41 ;  /* 0x000000283800758d */ /* 0x000e240001820029 */
[----:B0-----:R-:W-:Y:S05]  /*119a0*/  @!P1 BRA `(.L_x_1061) ;  /* 0xfffffffc00f09947 */ /* 0x001fea000383ffff */
[----:B------:R-:W-:Y:S05]  /*119b0*/  BSYNC.RECONVERGENT B6 ;  /* 0x0000000000067941 */ /* 0x000fea0003800200 */
.L_x_1060:
[----:B------:R-:W-:Y:S01]  /*119c0*/  BSSY.RECONVERGENT B6, `(.L_x_1062) ;  /* 0x0000005000067945 */ /* 0x000fe20003800200 */
.L_x_1063:
[----:B------:R-:W0:Y:S02]  /*119d0*/  LDS R40, [R34] ;  /* 0x0000000022287984 */ /* 0x000e240000000800 */
[----:B0-----:R-:W-:-:S05]  /*119e0*/  FADD R41, R61, R40 ;  /* 0x000000283d297221 */ /* 0x001fca0000000000 */
[----:B------:R-:W0:Y:S02]  /*119f0*/  ATOMS.CAST.SPIN P1, [R34], R40, R41 ;  /* 0x000000282200758d */ /* 0x000e240001820029 */
[----:B0-----:R-:W-:Y:S05]  /*11a00*/  @!P1 BRA `(.L_x_1063) ;  /* 0xfffffffc00f09947 */ /* 0x001fea000383ffff */
[----:B------:R-:W-:Y:S05]  /*11a10*/  BSYNC.RECONVERGENT B6 ;  /* 0x0000000000067941 */ /* 0x000fea0003800200 */
.L_x_1062:
[----:B------:R-:W-:Y:S01]  /*11a20*/  BSSY.RECONVERGENT B6, `(.L_x_1064) ;  /* 0x0000005000067945 */ /* 0x000fe20003800200 */
.L_x_1065:
[----:B------:R-:W0:Y:S02]  /*11a30*/  LDS R40, [R32] ;  /* 0x0000000020287984 */ /* 0x000e240000000800 */
[----:B0-----:R-:W-:-:S05]  /*11a40*/  FADD R41, R59, R40 ;  /* 0x000000283b297221 */ /* 0x001fca0000000000 */
[----:B------:R-:W0:Y:S02]  /*11a50*/  ATOMS.CAST.SPIN P1, [R32], R40, R41 ;  /* 0x000000282000758d */ /* 0x000e240001820029 */
[----:B0-----:R-:W-:Y:S05]  /*11a60*/  @!P1 BRA `(.L_x_1065) ;  /* 0xfffffffc00f09947 */ /* 0x001fea000383ffff */
[----:B------:R-:W-:Y:S05]  /*11a70*/  BSYNC.RECONVERGENT B6 ;  /* 0x0000000000067941 */ /* 0x000fea0003800200 */
.L_x_1064:
[----:B------:R-:W-:Y:S01]  /*11a80*/  BSSY.RECONVERGENT B6, `(.L_x_1066) ;  /* 0x0000005000067945 */ /* 0x000fe20003800200 */
.L_x_1067:
[----:B------:R-:W0:Y:S02]  /*11a90*/  LDS R40, [R60+0x4] ;  /* 0x000004003c287984 */ /* 0x000e240000000800 */
[----:B0-----:R-:W-:-:S05]  /*11aa0*/  FADD R41, R40, 1 ;  /* 0x3f80000028297421 */ /* 0x001fca0000000000 */
[----:B------:R-:W0:Y:S02]  /*11ab0*/  ATOMS.CAST.SPIN P1, [R60+0x4], R40, R41 ;  /* 0x000004283c00758d */ /* 0x000e240001820029 */
[----:B0-----:R-:W-:Y:S05]  /*11ac0*/  @!P1 BRA `(.L_x_1067) ;  /* 0xfffffffc00f09947 */ /* 0x001fea000383ffff */
[----:B------:R-:W-:Y:S05]  /*11ad0*/  BSYNC.RECONVERGENT B6 ;  /* 0x0000000000067941 */ /* 0x000fea0003800200 */
.L_x_1066:
[----:B------:R-:W-:Y:S01]  /*11ae0*/  BSSY.RECONVERGENT B6, `(.L_x_1068) ;  /* 0x0000005000067945 */ /* 0x000fe20003800200 */
.L_x_1069:
[----:B------:R-:W0:Y:S02]  /*11af0*/  LDS R40, [R58+0x4] ;  /* 0x000004003a287984 */ /* 0x000e240000000800 */
[----:B0-----:R-:W-:-:S05]  /*11b00*/  FADD R41, R19, R40 ;  /* 0x0000002813297221 */ /* 0x001fca0000000000 */
[----:B------:R-:W0:Y:S02]  /*11b10*/  ATOMS.CAST.SPIN P1, [R58+0x4], R40, R41 ;  /* 0x000004283a00758d */ /* 0x000e240001820029 */
[----:B0-----:R-:W-:Y:S05]  /*11b20*/  @!P1 BRA `(.L_x_1069) ;  /* 0xfffffffc00f09947 */ /* 0x001fea000383ffff */
[----:B------:R-:W-:Y:S05]  /*11b30*/  BSYNC.RECONVERGENT B6 ;  /* 0x0000000000067941 */ /* 0x000fea0003800200 */
.L_x_1068:
[----:B------:R-:W-:Y:S01]  /*11b40*/  BSSY.RECONVERGENT B6, `(.L_x_1070) ;  /* 0x0000005000067945 */ /* 0x000fe20003800200 */
.L_x_1071:
[----:B------:R-:W0:Y:S02]  /*11b50*/  LDS R40, [R56+0x4] ;  /* 0x0000040038287984 */ /* 0x000e240000000800 */
[----:B0-----:R-:W-:-:S05]  /*11b60*/  FADD R41, R63, R40 ;  /* 0x000000283f297221 */ /* 0x001fca0000000000 */
[----:B------:R-:W0:Y:S02]  /*11b70*/  ATOMS.CAST.SPIN P1, [R56+0x4], R40, R41 ;  /* 0x000004283800758d */ /* 0x000e240001820029 */
[----:B0-----:R-:W-:Y:S05]  /*11b80*/  @!P1 BRA `(.L_x_1071) ;  /* 0xfffffffc00f09947 */ /* 0x001fea000383ffff */
[----:B------:R-:W-:Y:S05]  /*11b90*/  BSYNC.RECONVERGENT B6 ;  /* 0x0000000000067941 */ /* 0x000fea0003800200 */
.L_x_1070:
[----:B------:R-:W-:Y:S01]  /*11ba0*/  BSSY.RECONVERGENT B6, `(.L_x_1072) ;  /* 0x0000005000067945 */ /* 0x000fe20003800200 */
.L_x_1073:
[----:B------:R-:W0:Y:S02]  /*11bb0*/  LDS R40, [R34+0x4] ;  /* 0x0000040022287984 */ /* 0x000e240000000800 */
[----:B0-----:R-:W-:-:S05]  /*11bc0*/  FADD R41, R61, R40 ;  /* 0x000000283d297221 */ /* 0x001fca0000000000 */
[----:B------:R-:W0:Y:S02]  /*11bd0*/  ATOMS.CAST.SPIN P1, [R34+0x4], R40, R41 ;  /* 0x000004282200758d */ /* 0x000e240001820029 */
[----:B0-----:R-:W-:Y:S05]  /*11be0*/  @!P1 BRA `(.L_x_1073) ;  /* 0xfffffffc00f09947 */ /* 0x001fea000383ffff */
[----:B------:R-:W-:Y:S05]  /*11bf0*/  BSYNC.RECONVERGENT B6 ;  /* 0x0000000000067941 */ /* 0x000fea0003800200 */
.L_x_1072:
[----:B------:R-:W-:Y:S01]  /*11c00*/  BSSY.RECONVERGENT B6, `(.L_x_1074) ;  /* 0x0000005000067945 */ /* 0x000fe20003800200 */
.L_x_1075:
[----:B------:R-:W0:Y:S02]  /*11c10*/  LDS R40, [R32+0x4] ;  /* 0x0000040020287984 */ /* 0x000e240000000800 */
[----:B0-----:R-:W-:-:S05]  /*11c20*/  FADD R41, R59, R40 ;  /* 0x000000283b297221 */ /* 0x001fca0000000000 */
[----:B------:R-:W0:Y:S02]  /*11c30*/  ATOMS.CAST.SPIN P1, [R32+0x4], R40, R41 ;  /* 0x000004282000758d */ /* 0x000e240001820029 */
[----:B0-----:R-:W-:Y:S05]  /*11c40*/  @!P1 BRA `(.L_x_1075) ;  /* 0xfffffffc00f09947 */ /* 0x001fea000383ffff */
[----:B------:R-:W-:Y:S05]  /*11c50*/  BSYNC.RECONVERGENT B6 ;  /* 0x0000000000067941 */ /* 0x000fea0003800200 */
.L_x_1074:
[----:B------:R-:W-:Y:S01]  /*11c60*/  BSSY.RECONVERGENT B6, `(.L_x_1076) ;  /* 0x0000005000067945 */ /* 0x000fe20003800200 */
.L_x_1077:
[----:B------:R-:W0:Y:S02]  /*11c70*/  LDS R40, [R60+0x8] ;  /* 0x000008003c287984 */ /* 0x000e240000000800 */
[----:B0-----:R-:W-:-:S05]  /*11c80*/  FADD R41, R40, 1 ;  /* 0x3f80000028297421 */ /* 0x001fca0000000000 */
[----:B------:R-:W0:Y:S02]  /*11c90*/  ATOMS.CAST.SPIN P1, [R60+0x8], R40, R41 ;  /* 0x000008283c00758d */ /* 0x000e240001820029 */
[----:B0-----:R-:W-:Y:S05]  /*11ca0*/  @!P1 BRA `(.L_x_1077) ;  /* 0xfffffffc00f09947 */ /* 0x001fea000383ffff */
[----:B------:R-:W-:Y:S05]  /*11cb0*/  BSYNC.RECONVERGENT B6 ;  /* 0x0000000000067941 */ /* 0x000fea0003800200 */
.L_x_1076:
[----:B------:R-:W-:Y:S01]  /*11cc0*/  BSSY.RECONVERGENT B6, `(.L_x_1078) ;  /* 0x0000005000067945 */ /* 0x000fe20003800200 */
.L_x_1079:
[----:B------:R-:W0:Y:S02]  /*11cd0*/  LDS R40, [R58+0x8] ;  /* 0x000008003a287984 */ /* 0x000e240000000800 */
[----:B0-----:R-:W-:-:S05]  /*11ce0*/  FADD R41, R19, R40 ;  /* 0x0000002813297221 */ /* 0x001fca0000000000 */
[----:B------:R-:W0:Y:S02]  /*11cf0*/  ATOMS.CAST.SPIN P1, [R58+0x8], R40, R41 ;  /* 0x000008283a00758d */ /* 0x000e240001820029 */
[----:B0-----:R-:W-:Y:S05]  /*11d00*/  @!P1 BRA `(.L_x_1079) ;  /* 0xfffffffc00f09947 */ /* 0x001fea000383ffff */
[----:B------:R-:W-:Y:S05]  /*11d10*/  BSYNC.RECONVERGENT B6 ;  /* 0x0000000000067941 */ /* 0x000fea0003800200 */
.L_x_1078:
[----:B------:R-:W-:Y:S01]  /*11d20*/  BSSY.RECONVERGENT B6, `(.L_x_1080) ;  /* 0x0000005000067945 */ /* 0x000fe20003800200 */
.L_x_1081:
[----:B------:R-:W0:Y:S02]  /*11d30*/  LDS R40, [R56+0x8] ;  /* 0x0000080038287984 */ /* 0x000e240000000800 */
[----:B0-----:R-:W-:-:S05]  /*11d40*/  FADD R41, R63, R40 ;  /* 0x000000283f297221 */ /* 0x001fca0000000000 */
[----:B------:R-:W0:Y:S02]  /*11d50*/  ATOMS.CAST.SPIN P1, [R56+0x8], R40, R41 ;  /* 0x000008283800758d */ /* 0x000e240001820029 */
[----:B0-----:R-:W-:Y:S05]  /*11d60*/  @!P1 BRA `(.L_x_1081) ;  /* 0xfffffffc00f09947 */ /* 0x001fea000383ffff */
[----:B------:R-:W-:Y:S05]  /*11d70*/  BSYNC.RECONVERGENT B6 ;  /* 0x0000000000067941 */ /* 0x000fea0003800200 */
.L_x_1080:
[----:B------:R-:W-:Y:S01]  /*11d80*/  BSSY.RECONVERGENT B6, `(.L_x_1082) ;  /* 0x0000005000067945 */ /* 0x000fe20003800200 */
.L_x_1083:
[----:B------:R-:W0:Y:S02]  /*11d90*/  LDS R40, [R34+0x8] ;  /* 0x0000080022287984 */ /* 0x000e240000000800 */
[----:B0-----:R-:W-:-:S05]  /*11da0*/  FADD R41, R61, R40 ;  /* 0x000000283d297221 */ /* 0x001fca0000000000 */
[----:B------:R-:W0:Y:S02]  /*11db0*/  ATOMS.CAST.SPIN P1, [R34+0x8], R40, R41 ;  /* 0x000008282200758d */ /* 0x000e240001820029 */
[----:B0-----:R-:W-:Y:S05]  /*11dc0*/  @!P1 BRA `(.L_x_1083) ;  /* 0xfffffffc00f09947 */ /* 0x001fea000383ffff */
[----:B------:R-:W-:Y:S05]  /*11dd0*/  BSYNC.RECONVERGENT B6 ;  /* 0x0000000000067941 */ /* 0x000fea0003800200 */
.L_x_1082:
[----:B------:R-:W-:Y:S01]  /*11de0*/  BSSY.RECONVERGENT B6, `(.L_x_1084) ;  /* 0x0000005000067945 */ /* 0x000fe20003800200 */
.L_x_1085:
[----:B------:R-:W0:Y:S02]  /*11df0*/  LDS R40, [R32+0x8] ;  /* 0x0000080020287984 */ /* 0x000e240000000800 */
[----:B0-----:R-:W-:-:S05]  /*11e00*/  FADD R41, R59, R40 ;  /* 0x000000283b297221 */ /* 0x001fca0000000000 */
[----:B------:R-:W0:Y:S02]  /*11e10*/  ATOMS.CAST.SPIN P1, [R32+0x8], R40, R41 ;  /* 0x000008282000758d */ /* 0x000e240001820029 */
[----:B0-----:R-:W-:Y:S05]  /*11e20*/  @!P1 BRA `(.L_x_1085) ;  /* 0xfffffffc00f09947 */ /* 0x001fea000383ffff */
[----:B------:R-:W-:Y:S05]  /*11e30*/  BSYNC.RECONVERGENT B6 ;  /* 0x0000000000067941 */ /* 0x000fea0003800200 */
.L_x_1084:
[----:B------:R-:W-:-:S04]  /*11e40*/  IADD3 R30, PT, PT, R30, 0x4, RZ ;  /* 0x000000041e1e7810 */ /* 0x000fc80007ffe0ff */
[----:B------:R-:W-:-:S13]  /*11e50*/  ISETP.NE.AND P1, PT, R30, R23, PT ;  /* 0x000000171e00720c */ /* 0x000fda0003f25270 */
[----:B------:R-:W-:Y:S05]  /*11e60*/  @!P1 BRA `(.L_x_1013) ;  /* 0x00000008000c9947 */ /* 0x000fea0003800000 */
.L_x_1126:
[----:B------:R-:W-:Y:S01]  /*11e70*/  IADD3 R67, PT, PT, R65, R30, RZ ;  /* 0x0000001e41437210 */ /* 0x000fe20007ffe0ff */
[----:B------:R-:W-:Y:S05]  /*11e80*/  YIELD ;  /* 0x0000000000007946 */ /* 0x000fea0003800000 */
[----:B------:R-:W-:Y:S01]  /*11e90*/  BSSY.RECONVERGENT B6, `(.L_x_1086) ;  /* 0x0000006000067945 */ /* 0x000fe20003800200 */
[----:B------:R-:W-:-:S07]  /*11ea0*/  LEA R60, R67, R28, 0x2 ;  /* 0x0000001c433c7211 */ /* 0x000fce00078e10ff */
.L_x_1087:
[----:B------:R-:W0:Y:S02]  /*11eb0*/  LDS R40, [R60+-0x4] ;  /* 0xfffffc003c287984 */ /* 0x000e240000000800 */
[----:B0-----:R-:W-:-:S05]  /*11ec0*/  FADD R41, R40, 1 ;  /* 0x3f80000028297421 */ /* 0x001fca0000000000 */
[----:B------:R-:W0:Y:S02]  /*11ed0*/  ATOMS.CAST.SPIN P1, [R60+-0x4], R40, R41 ;  /* 0xfffffc283c00758d */ /* 0x000e240001820029 */
[----:B0-----:R-:W-:Y:S05]  /*11ee0*/  @!P1 BRA `(.L_x_1087) ;  /* 0xfffffffc00f09947 */ /* 0x001fea000383ffff */
[----:B------:R-:W-:Y:S05]  /*11ef0*/  BSYNC.RECONVERGENT B6 ;  /* 0x0000000000067941 */ /* 0x000fea0003800200 */
.L_x_1086:
[----:B------:R-:W-:Y:S01]  /*11f00*/  BSSY.RECONVERGENT B6, `(.L_x_1088) ;  /* 0x0000006000067945 */ /* 0x000fe20003800200 */
[----:B------:R-:W-:-:S07]  /*11f10*/  LEA R58, R67, UR7, 0x2 ;  /* 0x00000007433a7c11 */ /* 0x000fce000f8e10ff */
.L_x_1089:
[----:B------:R-:W0:Y:S02]  /*11f20*/  LDS R40, [R58+-0x4] ;  /* 0xfffffc003a287984 */ /* 0x000e240000000800 */
[----:B0-----:R-:W-:-:S05]  /*11f30*/  FADD R41, R19, R40 ;  /* 0x0000002813297221 */ /* 0x001fca0000000000 */
[----:B------:R-:W0:Y:S02]  /*11f40*/  ATOMS.CAST.SPIN P1, [R58+-0x4], R40, R41 ;  /* 0xfffffc283a00758d */ /* 0x000e240001820029 */
[----:B0-----:R-:W-:Y:S05]  /*11f50*/  @!P1 BRA `(.L_x_1089) ;  /* 0xfffffffc00f09947 */ /* 0x001fea000383ffff */
[----:B------:R-:W-:Y:S05]  /*11f60*/  BSYNC.RECONVERGENT B6 ;  /* 0x0000000000067941 */ /* 0x000fea0003800200 */
.L_x_1088:
[----:B------:R-:W0:Y:S01]  /*11f70*/  LDC R67, c[0x0][0x3b8] ;  /* 0x0000ee00ff437b82 */ /* 0x000e220000000800 */
[----:B------:R-:W-:Y:S01]  /*11f80*/  BSSY.RECONVERGENT B6, `(.L_x_1090) ;  /* 0x0000006000067945 */ /* 0x000fe20003800200 */
[----:B0-----:R-:W-:-:S07]  /*11f90*/  IMAD R56, R67, 0xc, R58 ;  /* 0x0000000c43387824 */ /* 0x001fce00078e023a */
.L_x_1091:
[----:B------:R-:W0:Y:S02]  /*11fa0*/  LDS R40, [R56+-0x4] ;  /* 0xfffffc0038287984 */ /* 0x000e240000000800 */
[----:B0-----:R-:W-:-:S05]  /*11fb0*/  FADD R41, R63, R40 ;  /* 0x000000283f297221 */ /* 0x001fca0000000000 */
[----:B------:R-:W0:Y:S02]  /*11fc0*/  ATOMS.CAST.SPIN P1, [R56+-0x4], R40, R41 ;  /* 0xfffffc283800758d */ /* 0x000e240001820029 */
[----:B0-----:R-:W-:Y:S05]  /*11fd0*/  @!P1 BRA `(.L_x_1091) ;  /* 0xfffffffc00f09947 */ /* 0x001fea000383ffff */
[----:B------:R-:W-:Y:S05]  /*11fe0*/  BSYNC.RECONVERGENT B6 ;  /* 0x0000000000067941 */ /* 0x000fea0003800200 */
.L_x_1090:
[----:B------:R-:W-:Y:S01]  /*11ff0*/  BSSY.RECONVERGENT B6, `(.L_x_1092) ;  /* 0x0000006000067945 */ /* 0x000fe20003800200 */
[----:B------:R-:W-:-:S07]  /*12000*/  LEA R34, R67, R58, 0x3 ;  /* 0x0000003a43227211 */ /* 0x000fce00078e18ff */
.L_x_1093:
[----:B------:R-:W0:Y:S02]  /*12010*/  LDS R40, [R34+-0x4] ;  /* 0xfffffc0022287984 */ /* 0x000e240000000800 */
[----:B0-----:R-:W-:-:S05]  /*12020*/  FADD R41, R61, R40 ;  /* 0x000000283d297221 */ /* 0x001fca0000000000 */
[----:B------:R-:W0:Y:S02]  /*12030*/  ATOMS.CAST.SPIN P1, [R34+-0x4], R40, R41 ;  /* 0xfffffc282200758d */ /* 0x000e240001820029 */
[----:B0-----:R-:W-:Y:S05]  /*12040*/  @!P1 BRA `(.L_x_1093) ;  /* 0xfffffffc00f09947 */ /* 0x001fea000383ffff */
[----:B------:R-:W-:Y:S05]  /*12050*/  BSYNC.RECONVERGENT B6 ;  /* 0x0000000000067941 */ /* 0x000fea0003800200 */
.L_x_1092:
[----:B------:R-:W-:Y:S01]  /*12060*/  BSSY.RECONVERGENT B6, `(.L_x_1094) ;  /* 0x0000006000067945 */ /* 0x000fe20003800200 */
[----:B------:R-:W-:-:S07]  /*12070*/  LEA R32, R67, R60, 0x3 ;  /* 0x0000003c43207211 */ /* 0x000fce00078e18ff */
.L_x_1095:
[----:B------:R-:W0:Y:S02]  /*12080*/  LDS R40, [R32+-0x4] ;  /* 0xfffffc0020287984 */ /* 0x000e240000000800 */
[----:B0-----:R-:W-:-:S05]  /*12090*/  FADD R41, R59, R40 ;  /* 0x000000283b297221 */ /* 0x001fca0000000000 */
[----:B------:R-:W0:Y:S02]  /*120a0*/  ATOMS.CAST.SPIN P1, [R32+-0x4], R40, R41 ;  /* 0xfffffc282000758d */ /* 0x000e240001820029 */
[----:B0-----:R-:W-:Y:S05]  /*120b0*/  @!P1 BRA `(.L_x_1095) ;  /* 0xfffffffc00f09947 */ /* 0x001fea000383ffff */
[----:B------:R-:W-:Y:S05]  /*120c0*/  BSYNC.RECONVERGENT B6 ;  /* 0x0000000000067941 */ /* 0x000fea0003800200 */
.L_x_1094:
[----:B------:R-:W-:Y:S01]  /*120d0*/  BSSY.RECONVERGENT B6, `(.L_x_1096) ;  /* 0x0000005000067945 */ /* 0x000fe20003800200 */
.L_x_1097:
[----:B------:R-:W0:Y:S02]  /*120e0*/  LDS R40, [R60] ;  /* 0x000000003c287984 */ /* 0x000e240000000800 */
[----:B0-----:R-:W-:-:S05]  /*120f0*/  FADD R41, R40, 1 ;  /* 0x3f80000028297421 */ /* 0x001fca0000000000 */
[----:B------:R-:W0:Y:S02]  /*12100*/  ATOMS.CAST.SPIN P1, [R60], R40, R41 ;  /* 0x000000283c00758d */ /* 0x000e240001820029 */
[----:B0-----:R-:W-:Y:S05]  /*12110*/  @!P1 BRA `(.L_x_1097) ;  /* 0xfffffffc00f09947 */ /* 0x001fea000383ffff */
[----:B------:R-:W-:Y:S05]  /*12120*/  BSYNC.RECONVERGENT B6 ;  /* 0x0000000000067941 */ /* 0x000fea0003800200 */
.L_x_1096:
[----:B------:R-:W-:Y:S01]  /*12130*/  BSSY.RECONVERGENT B6, `(.L_x_1098) ;  /* 0x0000005000067945 */ /* 0x000fe20003800200 */
.L_x_1099:
[----:B------:R-:W0:Y:S02]  /*12140*/  LDS R40, [R58] ;  /* 0x000000003a287984 */ /* 0x000e240000000800 */
[----:B0-----:R-:W-:-:S05]  /*12150*/  FADD R41, R19, R40 ;  /* 0x0000002813297221 */ /* 0x001fca0000000000 */
[----:B------:R-:W0:Y:S02]  /*12160*/  ATOMS.CAST.SPIN P1, [R58], R40, R41 ;  /* 0x000000283a00758d */ /* 0x000e240001820029 */
[----:B0-----:R-:W-:Y:S05]  /*12170*/  @!P1 BRA `(.L_x_1099) ;  /* 0xfffffffc00f09947 */ /* 0x001fea000383ffff */
[----:B------:R-:W-:Y:S05]  /*12180*/  BSYNC.RECONVERGENT B6 ;  /* 0x0000000000067941 */ /* 0x000fea0003800200 */
.L_x_1098:
[----:B------:R-:W-:Y:S01]  /*12190*/  BSSY.RECONVERGENT B6, `(.L_x_1100) ;  /* 0x0000005000067945 */ /* 0x000fe20003800200 */
.L_x_1101:
[----:B------:R-:W0:Y:S02]  /*121a0*/  LDS R40, [R56] ;  /* 0x0000000038287984 */ /* 0x000e240000000800 */
[----:B0-----:R-:W-:-:S05]  /*121b0*/  FADD R41, R63, R40 ;  /* 0x000000283f297221 */ /* 0x001fca0000000000 */
[----:B------:R-:W0:Y:S02]  /*121c0*/  ATOMS.CAST.SPIN P1, [R56], R40, R41 ;  /* 0x000000283800758d */ /* 0x000e240001820029 */
[----:B0-----:R-:W-:Y:S05]  /*121d0*/  @!P1 BRA `(.L_x_1101) ;  /* 0xfffffffc00f09947 */ /* 0x001fea000383ffff */
[----:B------:R-:W-:Y:S05]  /*121e0*/  BSYNC.RECONVERGENT B6 ;  /* 0x0000000000067941 */ /* 0x000fea0003800200 */
.L_x_1100:
[----:B------:R-:W-:Y:S01]  /*121f0*/  BSSY.RECONVERGENT B6, `(.L_x_1102) ;  /* 0x0000005000067945 */ /* 0x000fe20003800200 */
.L_x_1103:
[----:B------:R-:W0:Y:S02]  /*12200*/  LDS R40, [R34] ;  /* 0x0000000022287984 */ /* 0x000e240000000800 */
[----:B0-----:R-:W-:-:S05]  /*12210*/  FADD R41, R61, R40 ;  /* 0x000000283d297221 */ /* 0x001fca0000000000 */
[----:B------:R-:W0:Y:S02]  /*12220*/  ATOMS.CAST.SPIN P1, [R34], R40, R41 ;  /* 0x000000282200758d */ /* 0x000e240001820029 */
[----:B0-----:R-:W-:Y:S05]  /*12230*/  @!P1 BRA `(.L_x_1103) ;  /* 0xfffffffc00f09947 */ /* 0x001fea000383ffff */
[----:B------:R-:W-:Y:S05]  /*12240*/  BSYNC.RECONVERGENT B6 ;  /* 0x0000000000067941 */ /* 0x000fea0003800200 */
.L_x_1102:
[----:B------:R-:W-:Y:S01]  /*12250*/  BSSY.RECONVERGENT B6, `(.L_x_1104) ;  /* 0x0000005000067945 */ /* 0x000fe20003800200 */
.L_x_1105:
[----:B------:R-:W0:Y:S02]  /*12260*/  LDS R40, [R32] ;  /* 0x0000000020287984 */ /* 0x000e240000000800 */
[----:B0-----:R-:W-:-:S05]  /*12270*/  FADD R41, R59, R40 ;  /* 0x000000283b297221 */ /* 0x001fca0000000000 */
[----:B------:R-:W0:Y:S02]  /*12280*/  ATOMS.CAST.SPIN P1, [R32], R40, R41 ;  /* 0x000000282000758d */ /* 0x000e240001820029 */
[----:B0-----:R-:W-:Y:S05]  /*12290*/  @!P1 BRA `(.L_x_1105) ;  /* 0xfffffffc00f09947 */ /* 0x001fea000383ffff */
[----:B------:R-:W-:Y:S05]  /*122a0*/  BSYNC.RECONVERGENT B6 ;  /* 0x0000000000067941 */ /* 0x000fea0003800200 */
.L_x_1104:
[----:B------:R-:W-:Y:S01]  /*122b0*/  BSSY.RECONVERGENT B6, `(.L_x_1106) ;  /* 0x0000005000067945 */ /* 0x000fe20003800200 */
.L_x_1107:
[----:B------:R-:W0:Y:S02]  /*122c0*/  LDS R40, [R60+0x4] ;  /* 0x000004003c287984 */ /* 0x000e240000000800 */
[----:B0-----:R-:W-:-:S05]  /*122d0*/  FADD R41, R40, 1 ;  /* 0x3f80000028297421 */ /* 0x001fca0000000000 */
[----:B------:R-:W0:Y:S02]  /*122e0*/  ATOMS.CAST.SPIN P1, [R60+0x4], R40, R41 ;  /* 0x000004283c00758d */ /* 0x000e240001820029 */
[----:B0-----:R-:W-:Y:S05]  /*122f0*/  @!P1 BRA `(.L_x_1107) ;  /* 0xfffffffc00f09947 */ /* 0x001fea000383ffff */
[----:B------:R-:W-:Y:S05]  /*12300*/  BSYNC.RECONVERGENT B6 ;  /* 0x0000000000067941 */ /* 0x000fea0003800200 */
.L_x_1106:
[----:B------:R-:W-:Y:S01]  /*12310*/  BSSY.RECONVERGENT B6, `(.L_x_1108) ;  /* 0x0000005000067945 */ /* 0x000fe20003800200 */
.L_x_1109:
[----:B------:R-:W0:Y:S02]  /*12320*/  LDS R40, [R58+0x4] ;  /* 0x000004003a287984 */ /* 0x000e240000000800 */
[----:B0-----:R-:W-:-:S05]  /*12330*/  FADD R41, R19, R40 ;  /* 0x0000002813297221 */ /* 0x001fca0000000000 */
[----:B------:R-:W0:Y:S02]  /*12340*/  ATOMS.CAST.SPIN P1, [R58+0x4], R40, R41 ;  /* 0x000004283a00758d */ /* 0x000e240001820029 */
[----:B0-----:R-:W-:Y:S05]  /*12350*/  @!P1 BRA `(.L_x_1109) ;  /* 0xfffffffc00f09947 */ /* 0x001fea000383ffff */
[----:B------:R-:W-:Y:S05]  /*12360*/  BSYNC.RECONVERGENT B6 ;  /* 0x0000000000067941 */ /* 0x000fea0003800200 */
.L_x_1108:
[----:B------:R-:W-:Y:S01]  /*12370*/  BSSY.RECONVERGENT B6, `(.L_x_1110) ;  /* 0x0000005000067945 */ /* 0x000fe20003800200 */
.L_x_1111:
[----:B------:R-:W0:Y:S02]  /*12380*/  LDS R40, [R56+0x4] ;  /* 0x0000040038287984 */ /* 0x000e240000000800 */
[----:B0-----:R-:W-:-:S05]  /*12390*/  FADD R41, R63, R40 ;  /* 0x000000283f297221 */ /* 0x001fca0000000000 */
[----:B------:R-:W0:Y:S02]  /*123a0*/  ATOMS.CAST.SPIN P1, [R56+0x4], R40, R41 ;  /* 0x000004283800758d */ /* 0x000e240001820029 */
[----:B0-----:R-:W-:Y:S05]  /*123b0*/  @!P1 BRA `(.L_x_1111) ;  /* 0xfffffffc00f09947 */ /* 0x001fea000383ffff */
[----:B------:R-:W-:Y:S05]  /*123c0*/  BSYNC.RECONVERGENT B6 ;  /* 0x0000000000067941 */ /* 0x000fea0003800200 */
.L_x_1110:
[----:B------:R-:W-:Y:S01]  /*123d0*/  BSSY.RECONVERGENT B6, `(.L_x_1112) ;  /* 0x0000005000067945 */ /* 0x000fe20003800200 */
.L_x_1113:
[----:B------:R-:W0:Y:S02]  /*123e0*/  LDS R40, [R34+0x4] ;  /* 0x0000040022287984 */ /* 0x000e240000000800 */
[----:B0-----:R-:W-:-:S05]  /*123f0*/  FADD R41, R61, R40 ;  /* 0x000000283d297221 */ /* 0x001fca0000000000 */
[----:B------:R-:W0:Y:S02]  /*12400*/  ATOMS.CAST.SPIN P1, [R34+0x4], R40, R41 ;  /* 0x000004282200758d */ /* 0x000e240001820029 */
[----:B0-----:R-:W-:Y:S05]  /*12410*/  @!P1 BRA `(.L_x_1113) ;  /* 0xfffffffc00f09947 */ /* 0x001fea000383ffff */
[----:B------:R-:W-:Y:S05]  /*12420*/  BSYNC.RECONVERGENT B6 ;  /* 0x0000000000067941 */ /* 0x000fea0003800200 */
.L_x_1112:
[----:B------:R-:W-:Y:S01]  /*12430*/  BSSY.RECONVERGENT B6, `(.L_x_1114) ;  /* 0x0000005000067945 */ /* 0x000fe20003800200 */
.L_x_1115:
[----:B------:R-:W0:Y:S02]  /*12440*/  LDS R40, [R32+0x4] ;  /* 0x0000040020287984 */ /* 0x000e240000000800 */
[----:B0-----:R-:W-:-:S05]  /*12450*/  FADD R41, R59, R40 ;  /* 0x000000283b297221 */ /* 0x001fca0000000000 */
[----:B------:R-:W0:Y:S02]  /*12460*/  ATOMS.CAST.SPIN P1, [R32+0x4], R40, R41 ;  /* 0x000004282000758d */ /* 0x000e240001820029 */
[----:B0-----:R-:W-:Y:S05]  /*12470*/  @!P1 BRA `(.L_x_1115) ;  /* 0xfffffffc00f09947 */ /* 0x001fea000383ffff */
[----:B------:R-:W-:Y:S05]  /*12480*/  BSYNC.RECONVERGENT B6 ;  /* 0x0000000000067941 */ /* 0x000fea0003800200 */
.L_x_1114:
[----:B------:R-:W-:Y:S01]  /*12490*/  BSSY.RECONVERGENT B6, `(.L_x_1116) ;  /* 0x0000005000067945 */ /* 0x000fe20003800200 */
.L_x_1117:
[----:B------:R-:W0:Y:S02]  /*124a0*/  LDS R40, [R60+0x8] ;  /* 0x000008003c287984 */ /* 0x000e240000000800 */
[----:B0-----:R-:W-:-:S05]  /*124b0*/  FADD R41, R40, 1 ;  /* 0x3f80000028297421 */ /* 0x001fca0000000000 */
[----:B------:R-:W0:Y:S02]  /*124c0*/  ATOMS.CAST.SPIN P1, [R60+0x8], R40, R41 ;  /* 0x000008283c00758d */ /* 0x000e240001820029 */
[----:B0-----:R-:W-:Y:S05]  /*124d0*/  @!P1 BRA `(.L_x_1117) ;  /* 0xfffffffc00f09947 */ /* 0x001fea000383ffff */
[----:B------:R-:W-:Y:S05]  /*124e0*/  BSYNC.RECONVERGENT B6 ;  /* 0x0000000000067941 */ /* 0x000fea0003800200 */
.L_x_1116:
[----:B------:R-:W-:Y:S01]  /*124f0*/  BSSY.RECONVERGENT B6, `(.L_x_1118) ;  /* 0x0000005000067945 */ /* 0x000fe20003800200 */
.L_x_1119:
[----:B------:R-:W0:Y:S02]  /*12500*/  LDS R40, [R58+0x8] ;  /* 0x000008003a287984 */ /* 0x000e240000000800 */
[----:B0-----:R-:W-:-:S05]  /*12510*/  FADD R41, R19, R40 ;  /* 0x0000002813297221 */ /* 0x001fca0000000000 */
[----:B------:R-:W0:Y:S02]  /*12520*/  ATOMS.CAST.SPIN P1, [R58+0x8], R40, R41 ;  /* 0x000008283a00758d */ /* 0x000e240001820029 */
[----:B0-----:R-:W-:Y:S05]  /*12530*/  @!P1 BRA `(.L_x_1119) ;  /* 0xfffffffc00f09947 */ /* 0x001fea000383ffff */
[----:B------:R-:W-:Y:S05]  /*12540*/  BSYNC.RECONVERGENT B6 ;  /* 0x0000000000067941 */ /* 0x000fea0003800200 */
.L_x_1118:
[----:B------:R-:W-:Y:S01]  /*12550*/  BSSY.RECONVERGENT B6, `(.L_x_1120) ;  /* 0x0000005000067945 */ /* 0x000fe20003800200 */
.L_x_1121:
[----:B------:R-:W0:Y:S02]  /*12560*/  LDS R40, [R56+0x8] ;  /* 0x0000080038287984 */ /* 0x000e240000000800 */
[----:B0-----:R-:W-:-:S05]  /*12570*/  FADD R41, R63, R40 ;  /* 0x000000283f297221 */ /* 0x001fca0000000000 */
[----:B------:R-:W0:Y:S02]  /*12580*/  ATOMS.CAST.SPIN P1, [R56+0x8], R40, R41 ;  /* 0x000008283800758d */ /* 0x000e240001820029 */
[----:B0-----:R-:W-:Y:S05]  /*12590*/  @!P1 BRA `(.L_x_1121) ;  /* 0xfffffffc00f09947 */ /* 0x001fea000383ffff */
[----:B------:R-:W-:Y:S05]  /*125a0*/  BSYNC.RECONVERGENT B6 ;  /* 0x0000000000067941 */ /* 0x000fea0003800200 */
.L_x_1120:
[----:B------:R-:W-:Y:S01]  /*125b0*/  BSSY.RECONVERGENT B6, `(.L_x_1122) ;  /* 0x0000005000067945 */ /* 0x000fe20003800200 */
.L_x_1123:
[----:B------:R-:W0:Y:S02]  /*125c0*/  LDS R40, [R34+0x8] ;  /* 0x0000080022287984 */ /* 0x000e240000000800 */
[----:B0-----:R-:W-:-:S05]  /*125d0*/  FADD R41, R61, R40 ;  /* 0x000000283d297221 */ /* 0x001fca0000000000 */
[----:B------:R-:W0:Y:S02]  /*125e0*/  ATOMS.CAST.SPIN P1, [R34+0x8], R40, R41 ;  /* 0x000008282200758d */ /* 0x000e240001820029 */
[----:B0-----:R-:W-:Y:S05]  /*125f0*/  @!P1 BRA `(.L_x_1123) ;  /* 0xfffffffc00f09947 */ /* 0x001fea000383ffff */
[----:B------:R-:W-:Y:S05]  /*12600*/  BSYNC.RECONVERGENT B6 ;  /* 0x0000000000067941 */ /* 0x000fea0003800200 */
.L_x_1122:
[----:B------:R-:W-:Y:S01]  /*12610*/  BSSY.RECONVERGENT B6, `(.L_x_1124) ;  /* 0x0000005000067945 */ /* 0x000fe20003800200 */
.L_x_1125:
[----:B------:R-:W0:Y:S02]  /*12620*/  LDS R40, [R32+0x8] ;  /* 0x0000080020287984 */ /* 0x000e240000000800 */
[----:B0-----:R-:W-:-:S05]  /*12630*/  FADD R41, R59, R40 ;  /* 0x000000283b297221 */ /* 0x001fca0000000000 */
[----:B------:R-:W0:Y:S02]  /*12640*/  ATOMS.CAST.SPIN P1, [R32+0x8], R40, R41 ;  /* 0x000008282000758d */ /* 0x000e240001820029 */
[----:B0-----:R-:W-:Y:S05]  /*12650*/  @!P1 BRA `(.L_x_1125) ;  /* 0xfffffffc00f09947 */ /* 0x001fea000383ffff */
[----:B------:R-:W-:Y:S05]  /*12660*/  BSYNC.RECONVERGENT B6 ;  /* 0x0000000000067941 */ /* 0x000fea0003800200 */
.L_x_1124:
[----:B------:R-:W-:-:S04]  /*12670*/  IADD3 R30, PT, PT, R30, 0x4, RZ ;  /* 0x000000041e1e7810 */ /* 0x000fc80007ffe0ff */
[----:B------:R-:W-:-:S13]  /*12680*/  ISETP.NE.AND P1, PT, R30, R23, PT ;  /* 0x000000171e00720c */ /* 0x000fda0003f25270 */
[----:B------:R-:W-:Y:S05]  /*12690*/  @P1 BRA `(.L_x_1126) ;  /* 0xfffffff400f41947 */ /* 0x000fea000383ffff */
.L_x_1013:
[----:B------:R-:W-:Y:S05]  /*126a0*/  BSYNC B7 ;  /* 0x0000000000077941 */ /* 0x000fea0003800000 */
.L_x_1012:
[----:B------:R-:W-:Y:S05]  /*126b0*/  BRA `(.L_x_1010) ;  /* 0x0000001c006c7947 */ /* 0x000fea0003800000 */
.L_x_1011:
[----:B------:R-:W-:-:S13]  /*126c0*/  ISETP.GE.AND P1, PT, R21, R16, PT ;  /* 0x000000101500720c */ /* 0x000fda0003f26270 */
[----:B------:R-:W-:Y:S05]  /*126d0*/  @!P1 BRA `(.L_x_1010) ;  /* 0x0000001c00649947 */ /* 0x000fea0003800000 */
[----:B------:R-:W0:Y:S01]  /*126e0*/  LDCU UR5, c[0x0][0x3f8] ;  /* 0x00007f00ff0577ac */ /* 0x000e220008000800 */
[----:B------:R-:W-:Y:S01]  /*126f0*/  ISETP.NE.AND P2, PT, R27, RZ, PT ;  /* 0x000000ff1b00720c */ /* 0x000fe20003f45270 */
[----:B------:R-:W-:Y:S01]  /*12700*/  FADD R61, -R31, R29 ;  /* 0x0000001d1f3d7221 */ /* 0x000fe20000000100 */
[-C--:B------:R-:W-:Y:S01]  /*12710*/  FSETP.GEU.AND P1, PT, R29, R30.reuse, PT ;  /* 0x0000001e1d00720b */ /* 0x080fe20003f2e000 */
[----:B------:R-:W-:Y:S02]  /*12720*/  BSSY.RECONVERGENT B6, `(.L_x_1127) ;  /* 0x00000d0000067945 */ /* 0x000fe40003800200 */
[----:B------:R-:W-:Y:S01]  /*12730*/  FMUL R61, R61, R61 ;  /* 0x0000003d3d3d7220 */ /* 0x000fe20000400000 */
[----:B------:R-:W-:Y:S02]  /*12740*/  FSETP.LT.AND P1, PT, R31, R30, !P1 ;  /* 0x0000001e1f00720b */ /* 0x000fe40004f21000 */
        /* <DEDUP_REMOVED lines=10> */
.L_x_1130:
[----:B------:R-:W0:Y:S02]  /*127f0*/  LDS R40, [R58+-0x4] ;  /* 0xfffffc003a287984 */ /* 0x000e240000000800 */
[----:B0-----:R-:W-:-:S05]  /*12800*/  FADD R41, R40, 1 ;  /* 0x3f80000028297421 */ /* 0x001fca0000000000 */
[----:B------:R-:W0:Y:S02]  /*12810*/  ATOMS.CAST.SPIN P2, [R58+-0x4], R40, R41 ;  /* 0xfffffc283a00758d */ /* 0x000e240001840029 */
[----:B0-----:R-:W-:Y:S05]  /*12820*/  @!P2 BRA `(.L_x_1130) ;  /* 0xfffffffc00f0a947 */ /* 0x001fea000383ffff */
[----:B------:R-:W-:Y:S05]  /*12830*/  BSYNC.RECONVERGENT B7 ;  /* 0x0000000000077941 */ /* 0x000fea0003800200 */
.L_x_1129:
[----:B------:R-:W-:Y:S01]  /*12840*/  BSSY.RECONVERGENT B7, `(.L_x_1131) ;  /* 0x0000006000077945 */ /* 0x000fe20003800200 */
[----:B------:R-:W-:-:S07]  /*12850*/  LEA R56, R56, UR7, 0x2 ;  /* 0x0000000738387c11 */ /* 0x000fce000f8e10ff */
.L_x_1132:
[----:B------:R-:W0:Y:S02]  /*12860*/  LDS R40, [R56+-0x4] ;  /* 0xfffffc0038287984 */ /* 0x000e240000000800 */
[----:B0-----:R-:W-:-:S05]  /*12870*/  FADD R41, R19, R40 ;  /* 0x0000002813297221 */ /* 0x001fca0000000000 */
[----:B------:R-:W0:Y:S02]  /*12880*/  ATOMS.CAST.SPIN P2, [R56+-0x4], R40, R41 ;  /* 0xfffffc283800758d */ /* 0x000e240001840029 */
[----:B0-----:R-:W-:Y:S05]  /*12890*/  @!P2 BRA `(.L_x_1132) ;  /* 0xfffffffc00f0a947 */ /* 0x001fea000383ffff */
[----:B------:R-:W-:Y:S05]  /*128a0*/  BSYNC.RECONVERGENT B7 ;  /* 0x0000000000077941 */ /* 0x000fea0003800200 */
.L_x_1131:
[----:B------:R-:W0:Y:S01]  /*128b0*/  LDC R63, c[0x0][0x3b8] ;  /* 0x0000ee00ff3f7b82 */ /* 0x000e220000000800 */
[----:B------:R-:W-:Y:S01]  /*128c0*/  BSSY.RECONVERGENT B7, `(.L_x_1133) ;  /* 0x0000006000077945 */ /* 0x000fe20003800200 */
[----:B0-----:R-:W-:-:S07]  /*128d0*/  IMAD R34, R63, 0xc, R56 ;  /* 0x0000000c3f227824 */ /* 0x001fce00078e0238 */
.L_x_1134:
[----:B------:R-:W0:Y:S02]  /*128e0*/  LDS R40, [R34+-0x4] ;  /* 0xfffffc0022287984 */ /* 0x000e240000000800 */
[----:B0-----:R-:W-:-:S05]  /*128f0*/  FADD R41, R31, R40 ;  /* 0x000000281f297221 */ /* 0x001fca0000000000 */
[----:B------:R-:W0:Y:S02]  /*12900*/  ATOMS.CAST.SPIN P2, [R34+-0x4], R40, R41 ;  /* 0xfffffc282200758d */ /* 0x000e240001840029 */
[----:B0-----:R-:W-:Y:S05]  /*12910*/  @!P2 BRA `(.L_x_1134) ;  /* 0xfffffffc00f0a947 */ /* 0x001fea000383ffff */
[----:B------:R-:W-:Y:S05]  /*12920*/  BSYNC.RECONVERGENT B7 ;  /* 0x0000000000077941 */ /* 0x000fea0003800200 */
.L_x_1133:
[----:B------:R-:W-:Y:S01]  /*12930*/  BSSY.RECONVERGENT B7, `(.L_x_1135) ;  /* 0x0000006000077945 */ /* 0x000fe20003800200 */
[----:B------:R-:W-:-:S07]  /*12940*/  LEA R32, R63, R56, 0x3 ;  /* 0x000000383f207211 */ /* 0x000fce00078e18ff */
.L_x_1136:
[----:B------:R-:W0:Y:S02]  /*12950*/  LDS R40, [R32+-0x4] ;  /* 0xfffffc0020287984 */ /* 0x000e240000000800 */
[----:B0-----:R-:W-:-:S05]  /*12960*/  FADD R41, R29, R40 ;  /* 0x000000281d297221 */ /* 0x001fca0000000000 */
[----:B------:R-:W0:Y:S02]  /*12970*/  ATOMS.CAST.SPIN P2, [R32+-0x4], R40, R41 ;  /* 0xfffffc282000758d */ /* 0x000e240001840029 */
[----:B0-----:R-:W-:Y:S05]  /*12980*/  @!P2 BRA `(.L_x_1136) ;  /* 0xfffffffc00f0a947 */ /* 0x001fea000383ffff */
[----:B------:R-:W-:Y:S05]  /*12990*/  BSYNC.RECONVERGENT B7 ;  /* 0x0000000000077941 */ /* 0x000fea0003800200 */
.L_x_1135:
[----:B------:R-:W-:Y:S01]  /*129a0*/  BSSY.RECONVERGENT B7, `(.L_x_1137) ;  /* 0x0000006000077945 */ /* 0x000fe20003800200 */
[----:B------:R-:W-:-:S07]  /*129b0*/  LEA R28, R63, R58, 0x3 ;  /* 0x0000003a3f1c7211 */ /* 0x000fce00078e18ff */
.L_x_1138:
[----:B------:R-:W0:Y:S02]  /*129c0*/  LDS R40, [R28+-0x4] ;  /* 0xfffffc001c287984 */ /* 0x000e240000000800 */
[----:B0-----:R-:W-:-:S05]  /*129d0*/  FADD R41, R61, R40 ;  /* 0x000000283d297221 */ /* 0x001fca0000000000 */
[----:B------:R-:W0:Y:S02]  /*129e0*/  ATOMS.CAST.SPIN P2, [R28+-0x4], R40, R41 ;  /* 0xfffffc281c00758d */ /* 0x000e240001840029 */
[----:B0-----:R-:W-:Y:S05]  /*129f0*/  @!P2 BRA `(.L_x_1138) ;  /* 0xfffffffc00f0a947 */ /* 0x001fea000383ffff */
[----:B------:R-:W-:Y:S05]  /*12a00*/  BSYNC.RECONVERGENT B7 ;  /* 0x0000000000077941 */ /* 0x000fea0003800200 */
.L_x_1137:
[----:B------:R-:W-:Y:S04]  /*12a10*/  BSSY.RECONVERGENT B7, `(.L_x_1139) ;  /* 0x000001e000077945 */ /* 0x000fe80003800200 */
[----:B------:R-:W-:Y:S05]  /*12a20*/  @!P1 BRA `(.L_x_1140) ;  /* 0x0000000000709947 */ /* 0x000fea0003800000 */
[----:B------:R-:W-:Y:S01]  /*12a30*/  BSSY.RECONVERGENT B8, `(.L_x_1141) ;  /* 0x0000005000087945 */ /* 0x000fe20003800200 */
.L_x_1142:
[----:B------:R-:W0:Y:S02]  /*12a40*/  LDS R40, [R58+-0x4] ;  /* 0xfffffc003a287984 */ /* 0x000e240000000800 */
[----:B0-----:R-:W-:-:S05]  /*12a50*/  FADD R41, R40, 1 ;  /* 0x3f80000028297421 */ /* 0x001fca0000000000 */
[----:B------:R-:W0:Y:S02]  /*12a60*/  ATOMS.CAST.SPIN P2, [R58+-0x4], R40, R41 ;  /* 0xfffffc283a00758d */ /* 0x000e240001840029 */
[----:B0-----:R-:W-:Y:S05]  /*12a70*/  @!P2 BRA `(.L_x_1142) ;  /* 0xfffffffc00f0a947 */ /* 0x001fea000383ffff */
[----:B------:R-:W-:Y:S05]  /*12a80*/  BSYNC.RECONVERGENT B8 ;  /* 0x0000000000087941 */ /* 0x000fea0003800200 */
.L_x_1141:
[----:B------:R-:W-:Y:S01]  /*12a90*/  BSSY.RECONVERGENT B8, `(.L_x_1143) ;  /* 0x0000005000087945 */ /* 0x000fe20003800200 */
.L_x_1144:
[----:B------:R-:W0:Y:S02]  /*12aa0*/  LDS R40, [R56+-0x4] ;  /* 0xfffffc0038287984 */ /* 0x000e240000000800 */
[----:B0-----:R-:W-:-:S05]  /*12ab0*/  FADD R41, R19, R40 ;  /* 0x0000002813297221 */ /* 0x001fca0000000000 */
[----:B------:R-:W0:Y:S02]  /*12ac0*/  ATOMS.CAST.SPIN P2, [R56+-0x4], R40, R41 ;  /* 0xfffffc283800758d */ /* 0x000e240001840029 */
[----:B0-----:R-:W-:Y:S05]  /*12ad0*/  @!P2 BRA `(.L_x_1144) ;  /* 0xfffffffc00f0a947 */ /* 0x001fea000383ffff */
[----:B------:R-:W-:Y:S05]  /*12ae0*/  BSYNC.RECONVERGENT B8 ;  /* 0x0000000000087941 */ /* 0x000fea0003800200 */
.L_x_1143:
[----:B------:R-:W-:Y:S01]  /*12af0*/  BSSY.RECONVERGENT B8, `(.L_x_1145) ;  /* 0x0000005000087945 */ /* 0x000fe20003800200 */
.L_x_1146:
[----:B------:R-:W0:Y:S02]  /*12b00*/  LDS R40, [R34+-0x4] ;  /* 0xfffffc0022287984 */ /* 0x000e240000000800 */
[----:B0-----:R-:W-:-:S05]  /*12b10*/  FADD R41, R31, R40 ;  /* 0x000000281f297221 */ /* 0x001fca0000000000 */
[----:B------:R-:W0:Y:S02]  /*12b20*/  ATOMS.CAST.SPIN P2, [R34+-0x4], R40, R41 ;  /* 0xfffffc282200758d */ /* 0x000e240001840029 */
[----:B0-----:R-:W-:Y:S05]  /*12b30*/  @!P2 BRA `(.L_x_1146) ;  /* 0xfffffffc00f0a947 */ /* 0x001fea000383ffff */
[----:B------:R-:W-:Y:S05]  /*12b40*/  BSYNC.RECONVERGENT B8 ;  /* 0x0000000000087941 */ /* 0x000fea0003800200 */
.L_x_1145:
[----:B------:R-:W-:Y:S01]  /*12b50*/  BSSY.RECONVERGENT B8, `(.L_x_1147) ;  /* 0x0000005000087945 */ /* 0x000fe20003800200 */
.L_x_1148:
[----:B------:R-:W0:Y:S02]  /*12b60*/  LDS R40, [R32+-0x4] ;  /* 0xfffffc0020287984 */ /* 0x000e240000000800 */
[----:B0-----:R-:W-:-:S05]  /*12b70*/  FADD R41, R29, R40 ;  /* 0x000000281d297221 */ /* 0x001fca0000000000 */
[----:B------:R-:W0:Y:S02]  /*12b80*/  ATOMS.CAST.SPIN P2, [R32+-0x4], R40, R41 ;  /* 0xfffffc282000758d */ /* 0x000e240001840029 */
[----:B0-----:R-:W-:Y:S05]  /*12b90*/  @!P2 BRA `(.L_x_1148) ;  /* 0xfffffffc00f0a947 */ /* 0x001fea000383ffff */
[----:B------:R-:W-:Y:S05]  /*12ba0*/  BSYNC.RECONVERGENT B8 ;  /* 0x0000000000087941 */ /* 0x000fea0003800200 */
.L_x_1147:
[----:B------:R-:W0:Y:S02]  /*12bb0*/  LDS R40, [R28+-0x4] ;  /* 0xfffffc001c287984 */ /* 0x000e240000000800 */
[----:B0-----:R-:W-:-:S05]  /*12bc0*/  FADD R41, R61, R40 ;  /* 0x000000283d297221 */ /* 0x001fca0000000000 */
[----:B------:R-:W0:Y:S02]  /*12bd0*/  ATOMS.CAST.SPIN P2, [R28+-0x4], R40, R41 ;  /* 0xfffffc281c00758d */ /* 0x000e240001840029 */
[----:B0-----:R-:W-:Y:S05]  /*12be0*/  @!P2 BRA `(.L_x_1147) ;  /* 0xfffffffc00f0a947 */ /* 0x001fea000383ffff */
.L_x_1140:
[----:B------:R-:W-:Y:S05]  /*12bf0*/  BSYNC.RECONVERGENT B7 ;  /* 0x0000000000077941 */ /* 0x000fea0003800200 */
.L_x_1139:
[----:B------:R-:W-:Y:S02]  /*12c00*/  ISETP.NE.AND P2, PT, R27, 0x1, PT ;  /* 0x000000011b00780c */ /* 0x000fe40003f45270 */
[----:B------:R-:W-:-:S11]  /*12c10*/  MOV R30, R22 ;  /* 0x00000016001e7202 */ /* 0x000fd60000000f00 */
[----:B------:R-:W-:Y:S05]  /*12c20*/  @!P2 BRA `(.L_x_1128) ;  /* 0x0000000400fca947 */ /* 0x000fea0003800000 */
[----:B------:R-:W-:Y:S01]  /*12c30*/  BSSY.RECONVERGENT B7, `(.L_x_1149) ;  /* 0x0000005000077945 */ /* 0x000fe20003800200 */
.L_x_1150:
[----:B------:R-:W0:Y:S02]  /*12c40*/  LDS R40, [R58] ;  /* 0x000000003a287984 */ /* 0x000e240000000800 */
[----:B0-----:R-:W-:-:S05]  /*12c50*/  FADD R41, R40, 1 ;  /* 0x3f80000028297421 */ /* 0x001fca0000000000 */
[----:B------:R-:W0:Y:S02]  /*12c60*/  ATOMS.CAST.SPIN P2, [R58], R40, R41 ;  /* 0x000000283a00758d */ /* 0x000e240001840029 */
[----:B0-----:R-:W-:Y:S05]  /*12c70*/  @!P2 BRA `(.L_x_1150) ;  /* 0xfffffffc00f0a947 */ /* 0x001fea000383ffff */
[----:B------:R-:W-:Y:S05]  /*12c80*/  BSYNC.RECONVERGENT B7 ;  /* 0x0000000000077941 */ /* 0x000fea0003800200 */
.L_x_1149:
[----:B------:R-:W-:Y:S01]  /*12c90*/  BSSY.RECONVERGENT B7, `(.L_x_1151) ;  /* 0x0000005000077945 */ /* 0x000fe20003800200 */
.L_x_1152:
[----:B------:R-:W0:Y:S02]  /*12ca0*/  LDS R40, [R56] ;  /* 0x0000000038287984 */ /* 0x000e240000000800 */
[----:B0-----:R-:W-:-:S05]  /*12cb0*/  FADD R41, R19, R40 ;  /* 0x0000002813297221 */ /* 0x001fca0000000000 */
[----:B------:R-:W0:Y:S02]  /*12cc0*/  ATOMS.CAST.SPIN P2, [R56], R40, R41 ;  /* 0x000000283800758d */ /* 0x000e240001840029 */
[----:B0-----:R-:W-:Y:S05]  /*12cd0*/  @!P2 BRA `(.L_x_1152) ;  /* 0xfffffffc00f0a947 */ /* 0x001fea000383ffff */
[----:B------:R-:W-:Y:S05]  /*12ce0*/  BSYNC.RECONVERGENT B7 ;  /* 0x0000000000077941 */ /* 0x000fea0003800200 */
.L_x_1151:
[----:B------:R-:W-:Y:S01]  /*12cf0*/  BSSY.RECONVERGENT B7, `(.L_x_1153) ;  /* 0x0000005000077945 */ /* 0x000fe20003800200 */
.L_x_1154:
[----:B------:R-:W0:Y:S02]  /*12d00*/  LDS R40, [R34] ;  /* 0x0000000022287984 */ /* 0x000e240000000800 */
[----:B0-----:R-:W-:-:S05]  /*12d10*/  FADD R41, R31, R40 ;  /* 0x000000281f297221 */ /* 0x001fca0000000000 */
[----:B------:R-:W0:Y:S02]  /*12d20*/  ATOMS.CAST.SPIN P2, [R34], R40, R41 ;  /* 0x000000282200758d */ /* 0x000e240001840029 */
[----:B0-----:R-:W-:Y:S05]  /*12d30*/  @!P2 BRA `(.L_x_1154) ;  /* 0xfffffffc00f0a947 */ /* 0x001fea000383ffff */
[----:B------:R-:W-:Y:S05]  /*12d40*/  BSYNC.RECONVERGENT B7 ;  /* 0x0000000000077941 */ /* 0x000fea0003800200 */
.L_x_1153:
[----:B------:R-:W-:Y:S01]  /*12d50*/  BSSY.RECONVERGENT B7, `(.L_x_1155) ;  /* 0x0000005000077945 */ /* 0x000fe20003800200 */
.L_x_1156:
[----:B------:R-:W0:Y:S02]  /*12d60*/  LDS R40, [R32] ;  /* 0x0000000020287984 */ /* 0x000e240000000800 */
[----:B0-----:R-:W-:-:S05]  /*12d70*/  FADD R41, R29, R40 ;  /* 0x000000281d297221 */ /* 0x001fca0000000000 */
[----:B------:R-:W0:Y:S02]  /*12d80*/  ATOMS.CAST.SPIN P2, [R32], R40, R41 ;  /* 0x000000282000758d */ /* 0x000e240001840029 */
[----:B0-----:R-:W-:Y:S05]  /*12d90*/  @!P2 BRA `(.L_x_1156) ;  /* 0xfffffffc00f0a947 */ /* 0x001fea000383ffff */
[----:B------:R-:W-:Y:S05]  /*12da0*/  BSYNC.RECONVERGENT B7 ;  /* 0x0000000000077941 */ /* 0x000fea0003800200 */
.L_x_1155:
[----:B------:R-:W-:Y:S01]  /*12db0*/  BSSY.RECONVERGENT B7, `(.L_x_1157) ;  /* 0x0000005000077945 */ /* 0x000fe20003800200 */
.L_x_1158:
[----:B------:R-:W0:Y:S02]  /*12dc0*/  LDS R40, [R28] ;  /* 0x000000001c287984 */ /* 0x000e240000000800 */
[----:B0-----:R-:W-:-:S05]  /*12dd0*/  FADD R41, R61, R40 ;  /* 0x000000283d297221 */ /* 0x001fca0000000000 */
[----:B------:R-:W0:Y:S02]  /*12de0*/  ATOMS.CAST.SPIN P2, [R28], R40, R41 ;  /* 0x000000281c00758d */ /* 0x000e240001840029 */
[----:B0-----:R-:W-:Y:S05]  /*12df0*/  @!P2 BRA `(.L_x_1158) ;  /* 0xfffffffc00f0a947 */ /* 0x001fea000383ffff */
[----:B------:R-:W-:Y:S05]  /*12e00*/  BSYNC.RECONVERGENT B7 ;  /* 0x0000000000077941 */ /* 0x000fea0003800200 */
.L_x_1157:
[----:B------:R-:W-:Y:S04]  /*12e10*/  BSSY.RECONVERGENT B7, `(.L_x_1159) ;  /* 0x000001e000077945 */ /* 0x000fe80003800200 */
[----:B------:R-:W-:Y:S05]  /*12e20*/  @!P1 BRA `(.L_x_1160) ;  /* 0x0000000000709947 */ /* 0x000fea0003800000 */
[----:B------:R-:W-:Y:S01]  /*12e30*/  BSSY.RECONVERGENT B8, `(.L_x_1161) ;  /* 0x0000005000087945 */ /* 0x000fe20003800200 */
.L_x_1162:
[----:B------:R-:W0:Y:S02]  /*12e40*/  LDS R40, [R58] ;  /* 0x000000003a287984 */ /* 0x000e240000000800 */
[----:B0-----:R-:W-:-:S05]  /*12e50*/  FADD R41, R40, 1 ;  /* 0x3f80000028297421 */ /* 0x001fca0000000000 */
[----:B------:R-:W0:Y:S02]  /*12e60*/  ATOMS.CAST.SPIN P2, [R58], R40, R41 ;  /* 0x000000283a00758d */ /* 0x000e240001840029 */
[----:B0-----:R-:W-:Y:S05]  /*12e70*/  @!P2 BRA `(.L_x_1162) ;  /* 0xfffffffc00f0a947 */ /* 0x001fea000383ffff */
[----:B------:R-:W-:Y:S05]  /*12e80*/  BSYNC.RECONVERGENT B8 ;  /* 0x0000000000087941 */ /* 0x000fea0003800200 */
.L_x_1161:
[----:B------:R-:W-:Y:S01]  /*12e90*/  BSSY.RECONVERGENT B8, `(.L_x_1163) ;  /* 0x0000005000087945 */ /* 0x000fe20003800200 */
.L_x_1164:
[----:B------:R-:W0:Y:S02]  /*12ea0*/  LDS R40, [R56] ;  /* 0x0000000038287984 */ /* 0x000e240000000800 */
[----:B0-----:R-:W-:-:S05]  /*12eb0*/  FADD R41, R19, R40 ;  /* 0x0000002813297221 */ /* 0x001fca0000000000 */
[----:B------:R-:W0:Y:S02]  /*12ec0*/  ATOMS.CAST.SPIN P2, [R56], R40, R41 ;  /* 0x000000283800758d */ /* 0x000e240001840029 */
[----:B0-----:R-:W-:Y:S05]  /*12ed0*/  @!P2 BRA `(.L_x_1164) ;  /* 0xfffffffc00f0a947 */ /* 0x001fea000383ffff */
[----:B------:R-:W-:Y:S05]  /*12ee0*/  BSYNC.RECONVERGENT B8 ;  /* 0x0000000000087941 */ /* 0x000fea0003800200 */
.L_x_1163:
[----:B------:R-:W-:Y:S01]  /*12ef0*/  BSSY.RECONVERGENT B8, `(.L_x_1165) ;  /* 0x0000005000087945 */ /* 0x000fe20003800200 */
.L_x_1166:
[----:B------:R-:W0:Y:S02]  /*12f00*/  LDS R40, [R34] ;  /* 0x0000000022287984 */ /* 0x000e240000000800 */
[----:B0-----:R-:W-:-:S05]  /*12f10*/  FADD R41, R31, R40 ;  /* 0x000000281f297221 */ /* 0x001fca0000000000 */
[----:B------:R-:W0:Y:S02]  /*12f20*/  ATOMS.CAST.SPIN P2, [R34], R40, R41 ;  /* 0x000000282200758d */ /* 0x000e240001840029 */
[----:B0-----:R-:W-:Y:S05]  /*12f30*/  @!P2 BRA `(.L_x_1166) ;  /* 0xfffffffc00f0a947 */ /* 0x001fea000383ffff */
[----:B------:R-:W-:Y:S05]  /*12f40*/  BSYNC.RECONVERGENT B8 ;  /* 0x0000000000087941 */ /* 0x000fea0003800200 */
.L_x_1165:
[----:B------:R-:W-:Y:S01]  /*12f50*/  BSSY.RECONVERGENT B8, `(.L_x_1167) ;  /* 0x0000005000087945 */ /* 0x000fe20003800200 */
.L_x_1168:
[----:B------:R-:W0:Y:S02]  /*12f60*/  LDS R40, [R32] ;  /* 0x0000000020287984 */ /* 0x000e240000000800 */
[----:B0-----:R-:W-:-:S05]  /*12f70*/  FADD R41, R29, R40 ;  /* 0x000000281d297221 */ /* 0x001fca0000000000 */
[----:B------:R-:W0:Y:S02]  /*12f80*/  ATOMS.CAST.SPIN P2, [R32], R40, R41 ;  /* 0x000000282000758d */ /* 0x000e240001840029 */
[----:B0-----:R-:W-:Y:S05]  /*12f90*/  @!P2 BRA `(.L_x_1168) ;  /* 0xfffffffc00f0a947 */ /* 0x001fea000383ffff */
[----:B------:R-:W-:Y:S05]  /*12fa0*/  BSYNC.RECONVERGENT B8 ;  /* 0x0000000000087941 */ /* 0x000fea0003800200 */
.L_x_1167:
[----:B------:R-:W0:Y:S02]  /*12fb0*/  LDS R40, [R28] ;  /* 0x000000001c287984 */ /* 0x000e240000000800 */
[----:B0-----:R-:W-:-:S05]  /*12fc0*/  FADD R41, R61, R40 ;  /* 0x000000283d297221 */ /* 0x001fca0000000000 */
[----:B------:R-:W0:Y:S02]  /*12fd0*/  ATOMS.CAST.SPIN P2, [R28], R40, R41 ;  /* 0x000000281c00758d */ /* 0x000e240001840029 */
[----:B0-----:R-:W-:Y:S05]  /*12fe0*/  @!P2 BRA `(.L_x_1167) ;  /* 0xfffffffc00f0a947 */ /* 0x001fea000383ffff */
.L_x_1160:
[----:B------:R-:W-:Y:S05]  /*12ff0*/  BSYNC.RECONVERGENT B7 ;  /* 0x0000000000077941 */ /* 0x000fea0003800200 */
.L_x_1159:
[----:B------:R-:W-:Y:S02]  /*13000*/  ISETP.NE.AND P2, PT, R27, 0x2, PT ;  /* 0x000000021b00780c */ /* 0x000fe40003f45270 */
[----:B------:R-:W-:-:S11]  /*13010*/  MOV R30, R24 ;  /* 0x00000018001e7202 */ /* 0x000fd60000000f00 */
[----:B------:R-:W-:Y:S05]  /*13020*/  @!P2 BRA `(.L_x_1128) ;  /* 0x0000000000fca947 */ /* 0x000fea0003800000 */
[----:B------:R-:W-:Y:S01]  /*13030*/  BSSY.RECONVERGENT B7, `(.L_x_1169) ;  /* 0x0000005000077945 */ /* 0x000fe20003800200 */
.L_x_1170:
[----:B------:R-:W0:Y:S02]  /*13040*/  LDS R40, [R58+0x4] ;  /* 0x000004003a287984 */ /* 0x000e240000000800 */
[----:B0-----:R-:W-:-:S05]  /*13050*/  FADD R41, R40, 1 ;  /* 0x3f80000028297421 */ /* 0x001fca0000000000 */
[----:B------:R-:W0:Y:S02]  /*13060*/  ATOMS.CAST.SPIN P2, [R58+0x4], R40, R41 ;  /* 0x000004283a00758d */ /* 0x000e240001840029 */
[----:B0-----:R-:W-:Y:S05]  /*13070*/  @!P2 BRA `(.L_x_1170) ;  /* 0xfffffffc00f0a947 */ /* 0x001fea000383ffff */
[----:B------:R-:W-:Y:S05]  /*13080*/  BSYNC.RECONVERGENT B7 ;  /* 0x0000000000077941 */ /* 0x000fea0003800200 */
.L_x_1169:
[----:B------:R-:W-:Y:S01]  /*13090*/  BSSY.RECONVERGENT B7, `(.L_x_1171) ;  /* 0x0000005000077945 */ /* 0x000fe20003800200 */
.L_x_1172:
[----:B------:R-:W0:Y:S02]  /*130a0*/  LDS R40, [R56+0x4] ;  /* 0x0000040038287984 */ /* 0x000e240000000800 */
[----:B0-----:R-:W-:-:S05]  /*130b0*/  FADD R41, R19, R40 ;  /* 0x0000002813297221 */ /* 0x001fca0000000000 */
[----:B------:R-:W0:Y:S02]  /*130c0*/  ATOMS.CAST.SPIN P2, [R56+0x4], R40, R41 ;  /* 0x000004283800758d */ /* 0x000e240001840029 */
[----:B0-----:R-:W-:Y:S05]  /*130d0*/  @!P2 BRA `(.L_x_1172) ;  /* 0xfffffffc00f0a947 */ /* 0x001fea000383ffff */
[----:B------:R-:W-:Y:S05]  /*130e0*/  BSYNC.RECONVERGENT B7 ;  /* 0x0000000000077941 */ /* 0x000fea0003800200 */
.L_x_1171:
[----:B------:R-:W-:Y:S01]  /*130f0*/  BSSY.RECONVERGENT B7, `(.L_x_1173) ;  /* 0x0000005000077945 */ /* 0x000fe20003800200 */
.L_x_1174:
[----:B------:R-:W0:Y:S02]  /*13100*/  LDS R40, [R34+0x4] ;  /* 0x0000040022287984 */ /* 0x000e240000000800 */
[----:B0-----:R-:W-:-:S05]  /*13110*/  FADD R41, R31, R40 ;  /* 0x000000281f297221 */ /* 0x001fca0000000000 */
[----:B------:R-:W0:Y:S02]  /*13120*/  ATOMS.CAST.SPIN P2, [R34+0x4], R40, R41 ;  /* 0x000004282200758d */ /* 0x000e240001840029 */
[----:B0-----:R-:W-:Y:S05]  /*13130*/  @!P2 BRA `(.L_x_1174) ;  /* 0xfffffffc00f0a947 */ /* 0x001fea000383ffff */
[----:B------:R-:W-:Y:S05]  /*13140*/  BSYNC.RECONVERGENT B7 ;  /* 0x0000000000077941 */ /* 0x000fea0003800200 */
.L_x_1173:
[----:B------:R-:W-:Y:S01]  /*13150*/  BSSY.RECONVERGENT B7, `(.L_x_1175) ;  /* 0x0000005000077945 */ /* 0x000fe20003800200 */
.L_x_1176:
[----:B------:R-:W0:Y:S02]  /*13160*/  LDS R40, [R32+0x4] ;  /* 0x0000040020287984 */ /* 0x000e240000000800 */
[----:B0-----:R-:W-:-:S05]  /*13170*/  FADD R41, R29, R40 ;  /* 0x000000281d297221 */ /* 0x001fca0000000000 */
[----:B------:R-:W0:Y:S02]  /*13180*/  ATOMS.CAST.SPIN P2, [R32+0x4], R40, R41 ;  /* 0x000004282000758d */ /* 0x000e240001840029 */
[----:B0-----:R-:W-:Y:S05]  /*13190*/  @!P2 BRA `(.L_x_1176) ;  /* 0xfffffffc00f0a947 */ /* 0x001fea000383ffff */
[----:B------:R-:W-:Y:S05]  /*131a0*/  BSYNC.RECONVERGENT B7 ;  /* 0x0000000000077941 */ /* 0x000fea0003800200 */
.L_x_1175:
[----:B------:R-:W-:Y:S01]  /*131b0*/  BSSY.RECONVERGENT B7, `(.L_x_1177) ;  /* 0x0000005000077945 */ /* 0x000fe20003800200 */
.L_x_1178:
[----:B------:R-:W0:Y:S02]  /*131c0*/  LDS R40, [R28+0x4] ;  /* 0x000004001c287984 */ /* 0x000e240000000800 */
[----:B0-----:R-:W-:-:S05]  /*131d0*/  FADD R41, R61, R40 ;  /* 0x000000283d297221 */ /* 0x001fca0000000000 */
[----:B------:R-:W0:Y:S02]  /*131e0*/  ATOMS.CAST.SPIN P2, [R28+0x4], R40, R41 ;  /* 0x000004281c00758d */ /* 0x000e240001840029 */
[----:B0-----:R-:W-:Y:S05]  /*131f0*/  @!P2 BRA `(.L_x_1178) ;  /* 0xfffffffc00f0a947 */ /* 0x001fea000383ffff */
[----:B------:R-:W-:Y:S05]  /*13200*/  BSYNC.RECONVERGENT B7 ;  /* 0x0000000000077941 */ /* 0x000fea0003800200 */
.L_x_1177:
[----:B------:R-:W-:Y:S01]  /*13210*/  MOV R30, R25 ;  /* 0x00000019001e7202 */ /* 0x000fe20000000f00 */
[----:B------:R-:W-:Y:S06]  /*13220*/  @!P1 BRA `(.L_x_1128) ;  /* 0x00000000007c9947 */ /* 0x000fec0003800000 */
[----:B------:R-:W-:Y:S01]  /*13230*/  BSSY.RECONVERGENT B7, `(.L_x_1179) ;  /* 0x0000005000077945 */ /* 0x000fe20003800200 */
.L_x_1180:
[----:B------:R-:W0:Y:S02]  /*13240*/  LDS R40, [R58+0x4] ;  /* 0x000004003a287984 */ /* 0x000e240000000800 */
[----:B0-----:R-:W-:-:S05]  /*13250*/  FADD R41, R40, 1 ;  /* 0x3f80000028297421 */ /* 0x001fca0000000000 */
[----:B------:R-:W0:Y:S02]  /*13260*/  ATOMS.CAST.SPIN P2, [R58+0x4], R40, R41 ;  /* 0x000004283a00758d */ /* 0x000e240001840029 */
[----:B0-----:R-:W-:Y:S05]  /*13270*/  @!P2 BRA `(.L_x_1180) ;  /* 0xfffffffc00f0a947 */ /* 0x001fea000383ffff */
[----:B------:R-:W-:Y:S05]  /*13280*/  BSYNC.RECONVERGENT B7 ;  /* 0x0000000000077941 */ /* 0x000fea0003800200 */
.L_x_1179:
[----:B------:R-:W-:Y:S01]  /*13290*/  BSSY.RECONVERGENT B7, `(.L_x_1181) ;  /* 0x0000005000077945 */ /* 0x000fe20003800200 */
.L_x_1182:
[----:B------:R-:W0:Y:S02]  /*132a0*/  LDS R40, [R56+0x4] ;  /* 0x0000040038287984 */ /* 0x000e240000000800 */
[----:B0-----:R-:W-:-:S05]  /*132b0*/  FADD R41, R19, R40 ;  /* 0x0000002813297221 */ /* 0x001fca0000000000 */
[----:B------:R-:W0:Y:S02]  /*132c0*/  ATOMS.CAST.SPIN P2, [R56+0x4], R40, R41 ;  /* 0x000004283800758d */ /* 0x000e240001840029 */
[----:B0-----:R-:W-:Y:S05]  /*132d0*/  @!P2 BRA `(.L_x_1182) ;  /* 0xfffffffc00f0a947 */ /* 0x001fea000383ffff */
[----:B------:R-:W-:Y:S05]  /*132e0*/  BSYNC.RECONVERGENT B7 ;  /* 0x0000000000077941 */ /* 0x000fea0003800200 */
.L_x_1181:
[----:B------:R-:W-:Y:S01]  /*132f0*/  BSSY.RECONVERGENT B7, `(.L_x_1183) ;  /* 0x0000005000077945 */ /* 0x000fe20003800200 */
.L_x_1184:
[----:B------:R-:W0:Y:S02]  /*13300*/  LDS R40, [R34+0x4] ;  /* 0x0000040022287984 */ /* 0x000e240000000800 */
[----:B0-----:R-:W-:-:S05]  /*13310*/  FADD R41, R31, R40 ;  /* 0x000000281f297221 */ /* 0x001fca0000000000 */
[----:B------:R-:W0:Y:S02]  /*13320*/  ATOMS.CAST.SPIN P2, [R34+0x4], R40, R41 ;  /* 0x000004282200758d */ /* 0x000e240001840029 */
[----:B0-----:R-:W-:Y:S05]  /*13330*/  @!P2 BRA `(.L_x_1184) ;  /* 0xfffffffc00f0a947 */ /* 0x001fea000383ffff */
[----:B------:R-:W-:Y:S05]  /*13340*/  BSYNC.RECONVERGENT B7 ;  /* 0x0000000000077941 */ /* 0x000fea0003800200 */
.L_x_1183:
[----:B------:R-:W-:Y:S01]  /*13350*/  BSSY.RECONVERGENT B7, `(.L_x_1185) ;  /* 0x0000005000077945 */ /* 0x000fe20003800200 */
.L_x_1186:
[----:B------:R-:W0:Y:S02]  /*13360*/  LDS R40, [R32+0x4] ;  /* 0x0000040020287984 */ /* 0x000e240000000800 */
[----:B0-----:R-:W-:-:S05]  /*13370*/  FADD R41, R29, R40 ;  /* 0x000000281d297221 */ /* 0x001fca0000000000 */
[----:B------:R-:W0:Y:S02]  /*13380*/  ATOMS.CAST.SPIN P2, [R32+0x4], R40, R41 ;  /* 0x000004282000758d */ /* 0x000e240001840029 */
[----:B0-----:R-:W-:Y:S05]  /*13390*/  @!P2 BRA `(.L_x_1186) ;  /* 0xfffffffc00f0a947 */ /* 0x001fea000383ffff */
[----:B------:R-:W-:Y:S05]  /*133a0*/  BSYNC.RECONVERGENT B7 ;  /* 0x0000000000077941 */ /* 0x000fea0003800200 */
.L_x_1185:
[----:B------:R-:W-:Y:S01]  /*133b0*/  BSSY.RECONVERGENT B7, `(.L_x_1187) ;  /* 0x0000005000077945 */ /* 0x000fe20003800200 */
.L_x_1188:
[----:B------:R-:W0:Y:S02]  /*133c0*/  LDS R40, [R28+0x4] ;  /* 0x000004001c287984 */ /* 0x000e240000000800 */
[----:B0-----:R-:W-:-:S05]  /*133d0*/  FADD R41, R61, R40 ;  /* 0x000000283d297221 */ /* 0x001fca0000000000 */
[----:B------:R-:W0:Y:S02]  /*133e0*/  ATOMS.CAST.SPIN P2, [R28+0x4], R40, R41 ;  /* 0x000004281c00758d */ /* 0x000e240001840029 */
[----:B0-----:R-:W-:Y:S05]  /*133f0*/  @!P2 BRA `(.L_x_1188) ;  /* 0xfffffffc00f0a947 */ /* 0x001fea000383ffff */
[----:B------:R-:W-:Y:S05]  /*13400*/  BSYNC.RECONVERGENT B7 ;  /* 0x0000000000077941 */ /* 0x000fea0003800200 */
.L_x_1187:
[----:B------:R-:W-:-:S07]  /*13410*/  MOV R30, R25 ;  /* 0x00000019001e7202 */ /* 0x000fce0000000f00 */
.L_x_1128:
[----:B------:R-:W-:Y:S05]  /*13420*/  BSYNC.RECONVERGENT B6 ;  /* 0x0000000000067941 */ /* 0x000fea0003800200 */
.L_x_1127:
[----:B------:R-:W-:-:S13]  /*13430*/  ISETP.GE.U32.AND P2, PT, R20, 0x3, PT ;  /* 0x000000031400780c */ /* 0x000fda0003f46070 */
[----:B------:R-:W-:Y:S05]  /*13440*/  @!P2 BRA `(.L_x_1010) ;  /* 0x000000100008a947 */ /* 0x000fea0003800000 */
[----:B------:R-:W0:Y:S01]  /*13450*/  S2R R41, SR_CgaCtaId ;  /* 0x0000000000297919 */ /* 0x000e220000008800 */
[----:B------:R-:W-:-:S04]  /*13460*/  MOV R28, 0x400 ;  /* 0x00000400001c7802 */ /* 0x000fc80000000f00 */
[----:B0-----:R-:W-:-:S07]  /*13470*/  LEA R28, R41, R28, 0x18 ;  /* 0x0000001c291c7211 */ /* 0x001fce00078ec0ff */
.L_x_1269:
[----:B------:R-:W-:Y:S01]  /*13480*/  IADD3 R63, PT, PT, R59, R30, RZ ;  /* 0x0000001e3b3f7210 */ /* 0x000fe20007ffe0ff */
[----:B------:R-:W-:Y:S05]  /*13490*/  YIELD ;  /* 0x0000000000007946 */ /* 0x000fea0003800000 */
[----:B------:R-:W-:Y:S01]  /*134a0*/  BSSY.RECONVERGENT B6, `(.L_x_1189) ;  /* 0x0000006000067945 */ /* 0x000fe20003800200 */
[----:B------:R-:W-:-:S07]  /*134b0*/  LEA R60, R63, R28, 0x2 ;  /* 0x0000001c3f3c7211 */ /* 0x000fce00078e10ff */
.L_x_1190:
[----:B------:R-:W0:Y:S02]  /*134c0*/  LDS R40, [R60+-0x4] ;  /* 0xfffffc003c287984 */ /* 0x000e240000000800 */
[----:B0-----:R-:W-:-:S05]  /*134d0*/  FADD R41, R40, 1 ;  /* 0x3f80000028297421 */ /* 0x001fca0000000000 */
[----:B------:R-:W0:Y:S02]  /*134e0*/  ATOMS.CAST.SPIN P2, [R60+-0x4], R40, R41 ;  /* 0xfffffc283c00758d */ /* 0x000e240001840029 */
[----:B0-----:R-:W-:Y:S05]  /*134f0*/  @!P2 BRA `(.L_x_1190) ;  /* 0xfffffffc00f0a947 */ /* 0x001fea000383ffff */
[----:B------:R-:W-:Y:S05]  /*13500*/  BSYNC.RECONVERGENT B6 ;  /* 0x0000000000067941 */ /* 0x000fea0003800200 */
.L_x_1189:
[----:B------:R-:W-:Y:S01]  /*13510*/  BSSY.RECONVERGENT B6, `(.L_x_1191) ;  /* 0x0000006000067945 */ /* 0x000fe20003800200 */
[----:B------:R-:W-:-:S07]  /*13520*/  LEA R58, R63, UR7, 0x2 ;  /* 0x000000073f3a7c11 */ /* 0x000fce000f8e10ff */
.L_x_1192:
[----:B------:R-:W0:Y:S02]  /*13530*/  LDS R40, [R58+-0x4] ;  /* 0xfffffc003a287984 */ /* 0x000e240000000800 */
[----:B0-----:R-:W-:-:S05]  /*13540*/  FADD R41, R19, R40 ;  /* 0x0000002813297221 */ /* 0x001fca0000000000 */
[----:B------:R-:W0:Y:S02]  /*13550*/  ATOMS.CAST.SPIN P2, [R58+-0x4], R40, R41 ;  /* 0xfffffc283a00758d */ /* 0x000e240001840029 */
[----:B0-----:R-:W-:Y:S05]  /*13560*/  @!P2 BRA `(.L_x_1192) ;  /* 0xfffffffc00f0a947 */ /* 0x001fea000383ffff */
[----:B------:R-:W-:Y:S05]  /*13570*/  BSYNC.RECONVERGENT B6 ;  /* 0x0000000000067941 */ /* 0x000fea0003800200 */
.L_x_1191:
[----:B------:R-:W0:Y:S01]  /*13580*/  LDC R63, c[0x0][0x3b8] ;  /* 0x0000ee00ff3f7b82 */ /* 0x000e220000000800 */
[----:B------:R-:W-:Y:S01]  /*13590*/  BSSY.RECONVERGENT B6, `(.L_x_1193) ;  /* 0x0000006000067945 */ /* 0x000fe20003800200 */
[----:B0-----:R-:W-:-:S07]  /*135a0*/  IMAD R56, R63, 0xc, R58 ;  /* 0x0000000c3f387824 */ /* 0x001fce00078e023a */
.L_x_1194:
[----:B------:R-:W0:Y:S02]  /*135b0*/  LDS R40, [R56+-0x4] ;  /* 0xfffffc0038287984 */ /* 0x000e240000000800 */
[----:B0-----:R-:W-:-:S05]  /*135c0*/  FADD R41, R31, R40 ;  /* 0x000000281f297221 */ /* 0x001fca0000000000 */
[----:B------:R-:W0:Y:S02]  /*135d0*/  ATOMS.CAST.SPIN P2, [R56+-0x4], R40, R41 ;  /* 0xfffffc283800758d */ /* 0x000e240001840029 */
[----:B0-----:R-:W-:Y:S05]  /*135e0*/  @!P2 BRA `(.L_x_1194) ;  /* 0xfffffffc00f0a947 */ /* 0x001fea000383ffff */
[----:B------:R-:W-:Y:S05]  /*135f0*/  BSYNC.RECONVERGENT B6 ;  /* 0x0000000000067941 */ /* 0x000fea0003800200 */
.L_x_1193:
[----:B------:R-:W-:Y:S01]  /*13600*/  BSSY.RECONVERGENT B6, `(.L_x_1195) ;  /* 0x0000006000067945 */ /* 0x000fe20003800200 */
[----:B------:R-:W-:-:S07]  /*13610*/  LEA R34, R63, R58, 0x3 ;  /* 0x0000003a3f227211 */ /* 0x000fce00078e18ff */
.L_x_1196:
[----:B------:R-:W0:Y:S02]  /*13620*/  LDS R40, [R34+-0x4] ;  /* 0xfffffc0022287984 */ /* 0x000e240000000800 */
[----:B0-----:R-:W-:-:S05]  /*13630*/  FADD R41, R29, R40 ;  /* 0x000000281d297221 */ /* 0x001fca0000000000 */
[----:B------:R-:W0:Y:S02]  /*13640*/  ATOMS.CAST.SPIN P2, [R34+-0x4], R40, R41 ;  /* 0xfffffc282200758d */ /* 0x000e240001840029 */
[----:B0-----:R-:W-:Y:S05]  /*13650*/  @!P2 BRA `(.L_x_1196) ;  /* 0xfffffffc00f0a947 */ /* 0x001fea000383ffff */
[----:B------:R-:W-:Y:S05]  /*13660*/  BSYNC.RECONVERGENT B6 ;  /* 0x0000000000067941 */ /* 0x000fea0003800200 */
.L_x_1195:
[----:B------:R-:W-:Y:S01]  /*13670*/  BSSY.RECONVERGENT B6, `(.L_x_1197) ;  /* 0x0000006000067945 */ /* 0x000fe20003800200 */
[----:B------:R-:W-:-:S07]  /*13680*/  LEA R32, R63, R60, 0x3 ;  /* 0x0000003c3f207211 */ /* 0x000fce00078e18ff */
.L_x_1198:
[----:B------:R-:W0:Y:S02]  /*13690*/  LDS R40, [R32+-0x4] ;  /* 0xfffffc0020287984 */ /* 0x000e240000000800 */
[----:B0-----:R-:W-:-:S05]  /*136a0*/  FADD R41, R61, R40 ;  /* 0x000000283d297221 */ /* 0x001fca0000000000 */
[----:B------:R-:W0:Y:S02]  /*136b0*/  ATOMS.CAST.SPIN P2, [R32+-0x4], R40, R41 ;  /* 0xfffffc282000758d */ /* 0x000e240001840029 */
[----:B0-----:R-:W-:Y:S05]  /*136c0*/  @!P2 BRA `(.L_x_1198) ;  /* 0xfffffffc00f0a947 */ /* 0x001fea000383ffff */
[----:B------:R-:W-:Y:S05]  /*136d0*/  BSYNC.RECONVERGENT B6 ;  /* 0x0000000000067941 */ /* 0x000fea0003800200 */
.L_x_1197:
[----:B------:R-:W-:Y:S01]  /*136e0*/  IADD3 R30, PT, PT, R30, 0x4, RZ ;  /* 0x000000041e1e7810 */ /* 0x000fe20007ffe0ff */
[----:B------:R-:W-:Y:S03]  /*136f0*/  BSSY.RECONVERGENT B6, `(.L_x_1199) ;  /* 0x000001f000067945 */ /* 0x000fe60003800200 */
[----:B------:R-:W-:Y:S01]  /*13700*/  ISETP.NE.AND P2, PT, R30, R23, PT ;  /* 0x000000171e00720c */ /* 0x000fe20003f45270 */
[----:B------:R-:W-:-:S12]  /*13710*/  @!P1 BRA `(.L_x_1200) ;  /* 0x0000000000709947 */ /* 0x000fd80003800000 */
[----:B------:R-:W-:Y:S01]  /*13720*/  BSSY.RECONVERGENT B7, `(.L_x_1201) ;  /* 0x0000005000077945 */ /* 0x000fe20003800200 */
.L_x_1202:
[----:B------:R-:W0:Y:S02]  /*13730*/  LDS R40, [R60+-0x4] ;  /* 0xfffffc003c287984 */ /* 0x000e240000000800 */
[----:B0-----:R-:W-:-:S05]  /*13740*/  FADD R41, R40, 1 ;  /* 0x3f80000028297421 */ /* 0x001fca0000000000 */
[----:B------:R-:W0:Y:S02]  /*13750*/  ATOMS.CAST.SPIN P3, [R60+-0x4], R40, R41 ;  /* 0xfffffc283c00758d */ /* 0x000e240001860029 */
[----:B0-----:R-:W-:Y:S05]  /*13760*/  @!P3 BRA `(.L_x_1202) ;  /* 0xfffffffc00f0b947 */ /* 0x001fea000383ffff */
[----:B------:R-:W-:Y:S05]  /*13770*/  BSYNC.RECONVERGENT B7 ;  /* 0x0000000000077941 */ /* 0x000fea0003800200 */
.L_x_1201:
[----:B------:R-:W-:Y:S01]  /*13780*/  BSSY.RECONVERGENT B7, `(.L_x_1203) ;  /* 0x0000005000077945 */ /* 0x000fe20003800200 */
.L_x_1204:
[----:B------:R-:W0:Y:S02]  /*13790*/  LDS R40, [R58+-0x4] ;  /* 0xfffffc003a287984 */ /* 0x000e240000000800 */
[----:B0-----:R-:W-:-:S05]  /*137a0*/  FADD R41, R19, R40 ;  /* 0x0000002813297221 */ /* 0x001fca0000000000 */
[----:B------:R-:W0:Y:S02]  /*137b0*/  ATOMS.CAST.SPIN P3, [R58+-0x4], R40, R41 ;  /* 0xfffffc283a00758d */ /* 0x000e240001860029 */
[----:B0-----:R-:W-:Y:S05]  /*137c0*/  @!P3 BRA `(.L_x_1204) ;  /* 0xfffffffc00f0b947 */ /* 0x001fea000383ffff */
[----:B------:R-:W-:Y:S05]  /*137d0*/  BSYNC.RECONVERGENT B7 ;  /* 0x0000000000077941 */ /* 0x000fea0003800200 */
.L_x_1203:
[----:B------:R-:W-:Y:S01]  /*137e0*/  BSSY.RECONVERGENT B7, `(.L_x_1205) ;  /* 0x0000005000077945 */ /* 0x000fe20003800200 */
.L_x_1206:
[----:B------:R-:W0:Y:S02]  /*137f0*/  LDS R40, [R56+-0x4] ;  /* 0xfffffc0038287984 */ /* 0x000e240000000800 */
[----:B0-----:R-:W-:-:S05]  /*13800*/  FADD R41, R31, R40 ;  /* 0x000000281f297221 */ /* 0x001fca0000000000 */
[----:B------:R-:W0:Y:S02]  /*13810*/  ATOMS.CAST.SPIN P3, [R56+-0x4], R40, R41 ;  /* 0xfffffc283800758d */ /* 0x000e240001860029 */
[----:B0-----:R-:W-:Y:S05]  /*13820*/  @!P3 BRA `(.L_x_1206) ;  /* 0xfffffffc00f0b947 */ /* 0x001fea000383ffff */
[----:B------:R-:W-:Y:S05]  /*13830*/  BSYNC.RECONVERGENT B7 ;  /* 0x0000000000077941 */ /* 0x000fea0003800200 */
.L_x_1205:
[----:B------:R-:W-:Y:S01]  /*13840*/  BSSY.RECONVERGENT B7, `(.L_x_1207) ;  /* 0x0000005000077945 */ /* 0x000fe20003800200 */
.L_x_1208:
[----:B------:R-:W0:Y:S02]  /*13850*/  LDS R40, [R34+-0x4] ;  /* 0xfffffc0022287984 */ /* 0x000e240000000800 */
[----:B0-----:R-:W-:-:S05]  /*13860*/  FADD R41, R29, R40 ;  /* 0x000000281d297221 */ /* 0x001fca0000000000 */
[----:B------:R-:W0:Y:S02]  /*13870*/  ATOMS.CAST.SPIN P3, [R34+-0x4], R40, R41 ;  /* 0xfffffc282200758d */ /* 0x000e240001860029 */
[----:B0-----:R-:W-:Y:S05]  /*13880*/  @!P3 BRA `(.L_x_1208) ;  /* 0xfffffffc00f0b947 */ /* 0x001fea000383ffff */
[----:B------:R-:W-:Y:S05]  /*13890*/  BSYNC.RECONVERGENT B7 ;  /* 0x0000000000077941 */ /* 0x000fea0003800200 */
.L_x_1207:
[----:B------:R-:W0:Y:S02]  /*138a0*/  LDS R40, [R32+-0x4] ;  /* 0xfffffc0020287984 */ /* 0x000e240000000800 */
[----:B0-----:R-:W-:-:S05]  /*138b0*/  FADD R41, R61, R40 ;  /* 0x000000283d297221 */ /* 0x001fca0000000000 */
[----:B------:R-:W0:Y:S02]  /*138c0*/  ATOMS.CAST.SPIN P3, [R32+-0x4], R40, R41 ;  /* 0xfffffc282000758d */ /* 0x000e240001860029 */
[----:B0-----:R-:W-:Y:S05]  /*138d0*/  @!P3 BRA `(.L_x_1207) ;  /* 0xfffffffc00f0b947 */ /* 0x001fea000383ffff */
.L_x_1200:
[----:B------:R-:W-:Y:S05]  /*138e0*/  BSYNC.RECONVERGENT B6 ;  /* 0x0000000000067941 */ /* 0x000fea0003800200 */
.L_x_1199:
[----:B------:R-:W-:Y:S01]  /*138f0*/  BSSY.RECONVERGENT B6, `(.L_x_1209) ;  /* 0x0000005000067945 */ /* 0x000fe20003800200 */
.L_x_1210:
[----:B------:R-:W0:Y:S02]  /*13900*/  LDS R40, [R60] ;  /* 0x000000003c287984 */ /* 0x000e240000000800 */
[----:B0-----:R-:W-:-:S05]  /*13910*/  FADD R41, R40, 1 ;  /* 0x3f80000028297421 */ /* 0x001fca0000000000 */
[----:B------:R-:W0:Y:S02]  /*13920*/  ATOMS.CAST.SPIN P3, [R60], R40, R41 ;  /* 0x000000283c00758d */ /* 0x000e240001860029 */
[----:B0-----:R-:W-:Y:S05]  /*13930*/  @!P3 BRA `(.L_x_1210) ;  /* 0xfffffffc00f0b947 */ /* 0x001fea000383ffff */
[----:B------:R-:W-:Y:S05]  /*13940*/  BSYNC.RECONVERGENT B6 ;  /* 0x0000000000067941 */ /* 0x000fea0003800200 */
.L_x_1209:
[----:B------:R-:W-:Y:S01]  /*13950*/  BSSY.RECONVERGENT B6, `(.L_x_1211) ;  /* 0x0000005000067945 */ /* 0x000fe20003800200 */
.L_x_1212:
[----:B------:R-:W0:Y:S02]  /*13960*/  LDS R40, [R58] ;  /* 0x000000003a287984 */ /* 0x000e240000000800 */
[----:B0-----:R-:W-:-:S05]  /*13970*/  FADD R41, R19, R40 ;  /* 0x0000002813297221 */ /* 0x001fca0000000000 */
[----:B------:R-:W0:Y:S02]  /*13980*/  ATOMS.CAST.SPIN P3, [R58], R40, R41 ;  /* 0x000000283a00758d */ /* 0x000e240001860029 */
[----:B0-----:R-:W-:Y:S05]  /*13990*/  @!P3 BRA `(.L_x_1212) ;  /* 0xfffffffc00f0b947 */ /* 0x001fea000383ffff */
[----:B------:R-:W-:Y:S05]  /*139a0*/  BSYNC.RECONVERGENT B6 ;  /* 0x0000000000067941 */ /* 0x000fea0003800200 */
.L_x_1211:
[----:B------:R-:W-:Y:S01]  /*139b0*/  BSSY.RECONVERGENT B6, `(.L_x_1213) ;  /* 0x0000005000067945 */ /* 0x000fe20003800200 */
.L_x_1214:
[----:B------:R-:W0:Y:S02]  /*139c0*/  LDS R40, [R56] ;  /* 0x0000000038287984 */ /* 0x000e240000000800 */
[----:B0-----:R-:W-:-:S05]  /*139d0*/  FADD R41, R31, R40 ;  /* 0x000000281f297221 */ /* 0x001fca0000000000 */
[----:B------:R-:W0:Y:S02]  /*139e0*/  ATOMS.CAST.SPIN P3, [R56], R40, R41 ;  /* 0x000000283800758d */ /* 0x000e240001860029 */
[----:B0-----:R-:W-:Y:S05]  /*139f0*/  @!P3 BRA `(.L_x_1214) ;  /* 0xfffffffc00f0b947 */ /* 0x001fea000383ffff */
[----:B------:R-:W-:Y:S05]  /*13a00*/  BSYNC.RECONVERGENT B6 ;  /* 0x0000000000067941 */ /* 0x000fea0003800200 */
.L_x_1213:
[----:B------:R-:W-:Y:S01]  /*13a10*/  BSSY.RECONVERGENT B6, `(.L_x_1215) ;  /* 0x0000005000067945 */ /* 0x000fe20003800200 */
.L_x_1216:
[----:B------:R-:W0:Y:S02]  /*13a20*/  LDS R40, [R34] ;  /* 0x0000000022287984 */ /* 0x000e240000000800 */
[----:B0-----:R-:W-:-:S05]  /*13a30*/  FADD R41, R29, R40 ;  /* 0x000000281d297221 */ /* 0x001fca0000000000 */
[----:B------:R-:W0:Y:S02]  /*13a40*/  ATOMS.CAST.SPIN P3, [R34], R40, R41 ;  /* 0x000000282200758d */ /* 0x000e240001860029 */
[----:B0-----:R-:W-:Y:S05]  /*13a50*/  @!P3 BRA `(.L_x_1216) ;  /* 0xfffffffc00f0b947 */ /* 0x001fea000383ffff */
[----:B------:R-:W-:Y:S05]  /*13a60*/  BSYNC.RECONVERGENT B6 ;  /* 0x0000000000067941 */ /* 0x000fea0003800200 */
.L_x_1215:
[----:B------:R-:W-:Y:S01]  /*13a70*/  BSSY.RECONVERGENT B6, `(.L_x_1217) ;  /* 0x0000005000067945 */ /* 0x000fe20003800200 */
.L_x_1218:
[----:B------:R-:W0:Y:S02]  /*13a80*/  LDS R40, [R32] ;  /* 0x0000000020287984 */ /* 0x000e240000000800 */
[----:B0-----:R-:W-:-:S05]  /*13a90*/  FADD R41, R61, R40 ;  /* 0x000000283d297221 */ /* 0x001fca0000000000 */
[----:B------:R-:W0:Y:S02]  /*13aa0*/  ATOMS.CAST.SPIN P3, [R32], R40, R41 ;  /* 0x000000282000758d */ /* 0x000e240001860029 */
[----:B0-----:R-:W-:Y:S05]  /*13ab0*/  @!P3 BRA `(.L_x_1218) ;  /* 0xfffffffc00f0b947 */ /* 0x001fea000383ffff */
[----:B------:R-:W-:Y:S05]  /*13ac0*/  BSYNC.RECONVERGENT B6 ;  /* 0x0000000000067941 */ /* 0x000fea0003800200 */
.L_x_1217:
[----:B------:R-:W-:Y:S04]  /*13ad0*/  BSSY.RECONVERGENT B6, `(.L_x_1219) ;  /* 0x000001e000067945 */ /* 0x000fe80003800200 */
[----:B------:R-:W-:Y:S05]  /*13ae0*/  @!P1 BRA `(.L_x_1220) ;  /* 0x0000000000709947 */ /* 0x000fea0003800000 */
[----:B------:R-:W-:Y:S01]  /*13af0*/  BSSY.RECONVERGENT B7, `(.L_x_1221) ;  /* 0x0000005000077945 */ /* 0x000fe20003800200 */
.L_x_1222:
[----:B------:R-:W0:Y:S02]  /*13b00*/  LDS R40, [R60] ;  /* 0x000000003c287984 */ /* 0x000e240000000800 */
[----:B0-----:R-:W-:-:S05]  /*13b10*/  FADD R41, R40, 1 ;  /* 0x3f80000028297421 */ /* 0x001fca0000000000 */
[----:B------:R-:W0:Y:S02]  /*13b20*/  ATOMS.CAST.SPIN P3, [R60], R40, R41 ;  /* 0x000000283c00758d */ /* 0x000e240001860029 */
[----:B0-----:R-:W-:Y:S05]  /*13b30*/  @!P3 BRA `(.L_x_1222) ;  /* 0xfffffffc00f0b947 */ /* 0x001fea000383ffff */
[----:B------:R-:W-:Y:S05]  /*13b40*/  BSYNC.RECONVERGENT B7 ;  /* 0x0000000000077941 */ /* 0x000fea0003800200 */
.L_x_1221:
[----:B------:R-:W-:Y:S01]  /*13b50*/  BSSY.RECONVERGENT B7, `(.L_x_1223) ;  /* 0x0000005000077945 */ /* 0x000fe20003800200 */
.L_x_1224:
[----:B------:R-:W0:Y:S02]  /*13b60*/  LDS R40, [R58] ;  /* 0x000000003a287984 */ /* 0x000e240000000800 */
[----:B0-----:R-:W-:-:S05]  /*13b70*/  FADD R41, R19, R40 ;  /* 0x0000002813297221 */ /* 0x001fca0000000000 */
[----:B------:R-:W0:Y:S02]  /*13b80*/  ATOMS.CAST.SPIN P3, [R58], R40, R41 ;  /* 0x000000283a00758d */ /* 0x000e240001860029 */
[----:B0-----:R-:W-:Y:S05]  /*13b90*/  @!P3 BRA `(.L_x_1224) ;  /* 0xfffffffc00f0b947 */ /* 0x001fea000383ffff */
[----:B------:R-:W-:Y:S05]  /*13ba0*/  BSYNC.RECONVERGENT B7 ;  /* 0x0000000000077941 */ /* 0x000fea0003800200 */
.L_x_1223:
[----:B------:R-:W-:Y:S01]  /*13bb0*/  BSSY.RECONVERGENT B7, `(.L_x_1225) ;  /* 0x0000005000077945 */ /* 0x000fe20003800200 */
.L_x_1226:
[----:B------:R-:W0:Y:S02]  /*13bc0*/  LDS R40, [R56] ;  /* 0x0000000038287984 */ /* 0x000e240000000800 */
[----:B0-----:R-:W-:-:S05]  /*13bd0*/  FADD R41, R31, R40 ;  /* 0x000000281f297221 */ /* 0x001fca0000000000 */
[----:B------:R-:W0:Y:S02]  /*13be0*/  ATOMS.CAST.SPIN P3, [R56], R40, R41 ;  /* 0x000000283800758d */ /* 0x000e240001860029 */
[----:B0-----:R-:W-:Y:S05]  /*13bf0*/  @!P3 BRA `(.L_x_1226) ;  /* 0xfffffffc00f0b947 */ /* 0x001fea000383ffff */
[----:B------:R-:W-:Y:S05]  /*13c00*/  BSYNC.RECONVERGENT B7 ;  /* 0x0000000000077941 */ /* 0x000fea0003800200 */
.L_x_1225:
[----:B------:R-:W-:Y:S01]  /*13c10*/  BSSY.RECONVERGENT B7, `(.L_x_1227) ;  /* 0x0000005000077945 */ /* 0x000fe20003800200 */
.L_x_1228:
[----:B------:R-:W0:Y:S02]  /*13c20*/  LDS R40, [R34] ;  /* 0x0000000022287984 */ /* 0x000e240000000800 */
[----:B0-----:R-:W-:-:S05]  /*13c30*/  FADD R41, R29, R40 ;  /* 0x000000281d297221 */ /* 0x001fca0000000000 */
[----:B------:R-:W0:Y:S02]  /*13c40*/  ATOMS.CAST.SPIN P3, [R34], R40, R41 ;  /* 0x000000282200758d */ /* 0x000e240001860029 */
[----:B0-----:R-:W-:Y:S05]  /*13c50*/  @!P3 BRA `(.L_x_1228) ;  /* 0xfffffffc00f0b947 */ /* 0x001fea000383ffff */
[----:B------:R-:W-:Y:S05]  /*13c60*/  BSYNC.RECONVERGENT B7 ;  /* 0x0000000000077941 */ /* 0x000fea0003800200 */
.L_x_1227:
[----:B------:R-:W0:Y:S02]  /*13c70*/  LDS R40, [R32] ;  /* 0x0000000020287984 */ /* 0x000e240000000800 */
[----:B0-----:R-:W-:-:S05]  /*13c80*/  FADD R41, R61, R40 ;  /* 0x000000283d297221 */ /* 0x001fca0000000000 */
[----:B------:R-:W0:Y:S02]  /*13c90*/  ATOMS.CAST.SPIN P3, [R32], R40, R41 ;  /* 0x000000282000758d */ /* 0x000e240001860029 */
[----:B0-----:R-:W-:Y:S05]  /*13ca0*/  @!P3 BRA `(.L_x_1227) ;  /* 0xfffffffc00f0b947 */ /* 0x001fea000383ffff */
.L_x_1220:
[----:B------:R-:W-:Y:S05]  /*13cb0*/  BSYNC.RECONVERGENT B6 ;  /* 0x0000000000067941 */ /* 0x000fea0003800200 */
.L_x_1219:
[----:B------:R-:W-:Y:S01]  /*13cc0*/  BSSY.RECONVERGENT B6, `(.L_x_1229) ;  /* 0x0000005000067945 */ /* 0x000fe20003800200 */
.L_x_1230:
[----:B------:R-:W0:Y:S02]  /*13cd0*/  LDS R40, [R60+0x4] ;  /* 0x000004003c287984 */ /* 0x000e240000000800 */
[----:B0-----:R-:W-:-:S05]  /*13ce0*/  FADD R41, R40, 1 ;  /* 0x3f80000028297421 */ /* 0x001fca0000000000 */
[----:B------:R-:W0:Y:S02]  /*13cf0*/  ATOMS.CAST.SPIN P3, [R60+0x4], R40, R41 ;  /* 0x000004283c00758d */ /* 0x000e240001860029 */
[----:B0-----:R-:W-:Y:S05]  /*13d00*/  @!P3 BRA `(.L_x_1230) ;  /* 0xfffffffc00f0b947 */ /* 0x001fea000383ffff */
[----:B------:R-:W-:Y:S05]  /*13d10*/  BSYNC.RECONVERGENT B6 ;  /* 0x0000000000067941 */ /* 0x000fea0003800200 */
.L_x_1229:
[----:B------:R-:W-:Y:S01]  /*13d20*/  BSSY.RECONVERGENT B6, `(.L_x_1231) ;  /* 0x0000005000067945 */ /* 0x000fe20003800200 */
.L_x_1232:
[----:B------:R-:W0:Y:S02]  /*13d30*/  LDS R40, [R58+0x4] ;  /* 0x000004003a287984 */ /* 0x000e240000000800 */
[----:B0-----:R-:W-:-:S05]  /*13d40*/  FADD R41, R19, R40 ;  /* 0x0000002813297221 */ /* 0x001fca0000000000 */
[----:B------:R-:W0:Y:S02]  /*13d50*/  ATOMS.CAST.SPIN P3, [R58+0x4], R40, R41 ;  /* 0x000004283a00758d */ /* 0x000e240001860029 */
[----:B0-----:R-:W-:Y:S05]  /*13d60*/  @!P3 BRA `(.L_x_1232) ;  /* 0xfffffffc00f0b947 */ /* 0x001fea000383ffff */
[----:B------:R-:W-:Y:S05]  /*13d70*/  BSYNC.RECONVERGENT B6 ;  /* 0x0000000000067941 */ /* 0x000fea0003800200 */
.L_x_1231:
[----:B------:R-:W-:Y:S01]  /*13d80*/  BSSY.RECONVERGENT B6, `(.L_x_1233) ;  /* 0x0000005000067945 */ /* 0x000fe20003800200 */
.L_x_1234:
[----:B------:R-:W0:Y:S02]  /*13d90*/  LDS R40, [R56+0x4] ;  /* 0x0000040038287984 */ /* 0x000e240000000800 */
[----:B0-----:R-:W-:-:S05]  /*13da0*/  FADD R41, R31, R40 ;  /* 0x000000281f297221 */ /* 0x001fca0000000000 */
[----:B------:R-:W0:Y:S02]  /*13db0*/  ATOMS.CAST.SPIN P3, [R56+0x4], R40, R41 ;  /* 0x000004283800758d */ /* 0x000e240001860029 */
[----:B0-----:R-:W-:Y:S05]  /*13dc0*/  @!P3 BRA `(.L_x_1234) ;  /* 0xfffffffc00f0b947 */ /* 0x001fea000383ffff */
[----:B------:R-:W-:Y:S05]  /*13dd0*/  BSYNC.RECONVERGENT B6 ;  /* 0x0000000000067941 */ /* 0x000fea0003800200 */
.L_x_1233:
[----:B------:R-:W-:Y:S01]  /*13de0*/  BSSY.RECONVERGENT B6, `(.L_x_1235) ;  /* 0x0000005000067945 */ /* 0x000fe20003800200 */
.L_x_1236:
[----:B------:R-:W0:Y:S02]  /*13df0*/  LDS R40, [R34+0x4] ;  /* 0x0000040022287984 */ /* 0x000e240000000800 */
[----:B0-----:R-:W-:-:S05]  /*13e00*/  FADD R41, R29, R40 ;  /* 0x000000281d297221 */ /* 0x001fca0000000000 */
[----:B------:R-:W0:Y:S02]  /*13e10*/  ATOMS.CAST.SPIN P3, [R34+0x4], R40, R41 ;  /* 0x000004282200758d */ /* 0x000e240001860029 */
[----:B0-----:R-:W-:Y:S05]  /*13e20*/  @!P3 BRA `(.L_x_1236) ;  /* 0xfffffffc00f0b947 */ /* 0x001fea000383ffff */
[----:B------:R-:W-:Y:S05]  /*13e30*/  BSYNC.RECONVERGENT B6 ;  /* 0x0000000000067941 */ /* 0x000fea0003800200 */
.L_x_1235:
[----:B------:R-:W-:Y:S01]  /*13e40*/  BSSY.RECONVERGENT B6, `(.L_x_1237) ;  /* 0x0000005000067945 */ /* 0x000fe20003800200 */
.L_x_1238:
[----:B------:R-:W0:Y:S02]  /*13e50*/  LDS R40, [R32+0x4] ;  /* 0x0000040020287984 */ /* 0x000e240000000800 */
[----:B0-----:R-:W-:-:S05]  /*13e60*/  FADD R41, R61, R40 ;  /* 0x000000283d297221 */ /* 0x001fca0000000000 */
[----:B------:R-:W0:Y:S02]  /*13e70*/  ATOMS.CAST.SPIN P3, [R32+0x4], R40, R41 ;  /* 0x000004282000758d */ /* 0x000e240001860029 */
[----:B0-----:R-:W-:Y:S05]  /*13e80*/  @!P3 BRA `(.L_x_1238) ;  /* 0xfffffffc00f0b947 */ /* 0x001fea000383ffff */
[----:B------:R-:W-:Y:S05]  /*13e90*/  BSYNC.RECONVERGENT B6 ;  /* 0x0000000000067941 */ /* 0x000fea0003800200 */
.L_x_1237:
[----:B------:R-:W-:Y:S04]  /*13ea0*/  BSSY.RECONVERGENT B6, `(.L_x_1239) ;  /* 0x000001e000067945 */ /* 0x000fe80003800200 */
[----:B------:R-:W-:Y:S05]  /*13eb0*/  @!P1 BRA `(.L_x_1240) ;  /* 0x0000000000709947 */ /* 0x000fea0003800000 */
[----:B------:R-:W-:Y:S01]  /*13ec0*/  BSSY.RECONVERGENT B7, `(.L_x_1241) ;  /* 0x0000005000077945 */ /* 0x000fe20003800200 */
.L_x_1242:
[----:B------:R-:W0:Y:S02]  /*13ed0*/  LDS R40, [R60+0x4] ;  /* 0x000004003c287984 */ /* 0x000e240000000800 */
[----:B0-----:R-:W-:-:S05]  /*13ee0*/  FADD R41, R40, 1 ;  /* 0x3f80000028297421 */ /* 0x001fca0000000000 */
[----:B------:R-:W0:Y:S02]  /*13ef0*/  ATOMS.CAST.SPIN P3, [R60+0x4], R40, R41 ;  /* 0x000004283c00758d */ /* 0x000e240001860029 */
[----:B0-----:R-:W-:Y:S05]  /*13f00*/  @!P3 BRA `(.L_x_1242) ;  /* 0xfffffffc00f0b947 */ /* 0x001fea000383ffff */
[----:B------:R-:W-:Y:S05]  /*13f10*/  BSYNC.RECONVERGENT B7 ;  /* 0x0000000000077941 */ /* 0x000fea0003800200 */
.L_x_1241:
[----:B------:R-:W-:Y:S01]  /*13f20*/  BSSY.RECONVERGENT B7, `(.L_x_1243) ;  /* 0x0000005000077945 */ /* 0x000fe20003800200 */
.L_x_1244:
[----:B------:R-:W0:Y:S02]  /*13f30*/  LDS R40, [R58+0x4] ;  /* 0x000004003a287984 */ /* 0x000e240000000800 */
[----:B0-----:R-:W-:-:S05]  /*13f40*/  FADD R41, R19, R40 ;  /* 0x0000002813297221 */ /* 0x001fca0000000000 */
[----:B------:R-:W0:Y:S02]  /*13f50*/  ATOMS.CAST.SPIN P3, [R58+0x4], R40, R41 ;  /* 0x000004283a00758d */ /* 0x000e240001860029 */
[----:B0-----:R-:W-:Y:S05]  /*13f60*/  @!P3 BRA `(.L_x_1244) ;  /* 0xfffffffc00f0b947 */ /* 0x001fea000383ffff */
[----:B------:R-:W-:Y:S05]  /*13f70*/  BSYNC.RECONVERGENT B7 ;  /* 0x0000000000077941 */ /* 0x000fea0003800200 */
.L_x_1243:
[----:B------:R-:W-:Y:S01]  /*13f80*/  BSSY.RECONVERGENT B7, `(.L_x_1245) ;  /* 0x0000005000077945 */ /* 0x000fe20003800200 */
.L_x_1246:
[----:B------:R-:W0:Y:S02]  /*13f90*/  LDS R40, [R56+0x4] ;  /* 0x0000040038287984 */ /* 0x000e240000000800 */
[----:B0-----:R-:W-:-:S05]  /*13fa0*/  FADD R41, R31, R40 ;  /* 0x000000281f297221 */ /* 0x001fca0000000000 */
[----:B------:R-:W0:Y:S02]  /*13fb0*/  ATOMS.CAST.SPIN P3, [R56+0x4], R40, R41 ;  /* 0x000004283800758d */ /* 0x000e240001860029 */
[----:B0-----:R-:W-:Y:S05]  /*13fc0*/  @!P3 BRA `(.L_x_1246) ;  /* 0xfffffffc00f0b947 */ /* 0x001fea000383ffff */
[----:B------:R-:W-:Y:S05]  /*13fd0*/  BSYNC.RECONVERGENT B7 ;  /* 0x0000000000077941 */ /* 0x000fea0003800200 */
.L_x_1245:
[----:B------:R-:W-:Y:S01]  /*13fe0*/  BSSY.RECONVERGENT B7, `(.L_x_1247) ;  /* 0x0000005000077945 */ /* 0x000fe20003800200 */
.L_x_1248:
[----:B------:R-:W0:Y:S02]  /*13ff0*/  LDS R40, [R34+0x4] ;  /* 0x0000040022287984 */ /* 0x000e240000000800 */
[----:B0-----:R-:W-:-:S05]  /*14000*/  FADD R41, R29, R40 ;  /* 0x000000281d297221 */ /* 0x001fca0000000000 */
[----:B------:R-:W0:Y:S02]  /*14010*/  ATOMS.CAST.SPIN P3, [R34+0x4], R40, R41 ;  /* 0x000004282200758d */ /* 0x000e240001860029 */
[----:B0-----:R-:W-:Y:S05]  /*14020*/  @!P3 BRA `(.L_x_1248) ;  /* 0xfffffffc00f0b947 */ /* 0x001fea000383ffff */
[----:B------:R-:W-:Y:S05]  /*14030*/  BSYNC.RECONVERGENT B7 ;  /* 0x0000000000077941 */ /* 0x000fea0003800200 */
.L_x_1247:
[----:B------:R-:W0:Y:S02]  /*14040*/  LDS R40, [R32+0x4] ;  /* 0x0000040020287984 */ /* 0x000e240000000800 */
[----:B0-----:R-:W-:-:S05]  /*14050*/  FADD R41, R61, R40 ;  /* 0x000000283d297221 */ /* 0x001fca0000000000 */
[----:B------:R-:W0:Y:S02]  /*14060*/  ATOMS.CAST.SPIN P3, [R32+0x4], R40, R41 ;  /* 0x000004282000758d */ /* 0x000e240001860029 */
[----:B0-----:R-:W-:Y:S05]  /*14070*/  @!P3 BRA `(.L_x_1247) ;  /* 0xfffffffc00f0b947 */ /* 0x001fea000383ffff */
.L_x_1240:
[----:B------:R-:W-:Y:S05]  /*14080*/  BSYNC.RECONVERGENT B6 ;  /* 0x0000000000067941 */ /* 0x000fea0003800200 */
.L_x_1239:
[----:B------:R-:W-:Y:S01]  /*14090*/  BSSY.RECONVERGENT B6, `(.L_x_1249) ;  /* 0x0000005000067945 */ /* 0x000fe20003800200 */
.L_x_1250:
[----:B------:R-:W0:Y:S02]  /*140a0*/  LDS R40, [R60+0x8] ;  /* 0x000008003c287984 */ /* 0x000e240000000800 */
[----:B0-----:R-:W-:-:S05]  /*140b0*/  FADD R41, R40, 1 ;  /* 0x3f80000028297421 */ /* 0x001fca0000000000 */
[----:B------:R-:W0:Y:S02]  /*140c0*/  ATOMS.CAST.SPIN P3, [R60+0x8], R40, R41 ;  /* 0x000008283c00758d */ /* 0x000e240001860029 */
[----:B0-----:R-:W-:Y:S05]  /*140d0*/  @!P3 BRA `(.L_x_1250) ;  /* 0xfffffffc00f0b947 */ /* 0x001fea000383ffff */
[----:B------:R-:W-:Y:S05]  /*140e0*/  BSYNC.RECONVERGENT B6 ;  /* 0x0000000000067941 */ /* 0x000fea0003800200 */
.L_x_1249:
[----:B------:R-:W-:Y:S01]  /*140f0*/  BSSY.RECONVERGENT B6, `(.L_x_1251) ;  /* 0x0000005000067945 */ /* 0x000fe20003800200 */
.L_x_1252:
[----:B------:R-:W0:Y:S02]  /*14100*/  LDS R40, [R58+0x8] ;  /* 0x000008003a287984 */ /* 0x000e240000000800 */
[----:B0-----:R-:W-:-:S05]  /*14110*/  FADD R41, R19, R40 ;  /* 0x0000002813297221 */ /* 0x001fca0000000000 */
[----:B------:R-:W0:Y:S02]  /*14120*/  ATOMS.CAST.SPIN P3, [R58+0x8], R40, R41 ;  /* 0x000008283a00758d */ /* 0x000e240001860029 */
[----:B0-----:R-:W-:Y:S05]  /*14130*/  @!P3 BRA `(.L_x_1252) ;  /* 0xfffffffc00f0b947 */ /* 0x001fea000383ffff */
[----:B------:R-:W-:Y:S05]  /*14140*/  BSYNC.RECONVERGENT B6 ;  /* 0x0000000000067941 */ /* 0x000fea0003800200 */
.L_x_1251:
[----:B------:R-:W-:Y:S01]  /*14150*/  BSSY.RECONVERGENT B6, `(.L_x_1253) ;  /* 0x0000005000067945 */ /* 0x000fe20003800200 */
.L_x_1254:
[----:B------:R-:W0:Y:S02]  /*14160*/  LDS R40, [R56+0x8] ;  /* 0x0000080038287984 */ /* 0x000e240000000800 */
[----:B0-----:R-:W-:-:S05]  /*14170*/  FADD R41, R31, R40 ;  /* 0x000000281f297221 */ /* 0x001fca0000000000 */
[----:B------:R-:W0:Y:S02]  /*14180*/  ATOMS.CAST.SPIN P3, [R56+0x8], R40, R41 ;  /* 0x000008283800758d */ /* 0x000e240001860029 */
[----:B0-----:R-:W-:Y:S05]  /*14190*/  @!P3 BRA `(.L_x_1254) ;  /* 0xfffffffc00f0b947 */ /* 0x001fea000383ffff */
[----:B------:R-:W-:Y:S05]  /*141a0*/  BSYNC.RECONVERGENT B6 ;  /* 0x0000000000067941 */ /* 0x000fea0003800200 */
.L_x_1253:
[----:B------:R-:W-:Y:S01]  /*141b0*/  BSSY.RECONVERGENT B6, `(.L_x_1255) ;  /* 0x0000005000067945 */ /* 0x000fe20003800200 */
.L_x_1256:
[----:B------:R-:W0:Y:S02]  /*141c0*/  LDS R40, [R34+0x8] ;  /* 0x0000080022287984 */ /* 0x000e240000000800 */
[----:B0-----:R-:W-:-:S05]  /*141d0*/  FADD R41, R29, R40 ;  /* 0x000000281d297221 */ /* 0x001fca0000000000 */
[----:B------:R-:W0:Y:S02]  /*141e0*/  ATOMS.CAST.SPIN P3, [R34+0x8], R40, R41 ;  /* 0x000008282200758d */ /* 0x000e240001860029 */
[----:B0-----:R-:W-:Y:S05]  /*141f0*/  @!P3 BRA `(.L_x_1256) ;  /* 0xfffffffc00f0b947 */ /* 0x001fea000383ffff */
[----:B------:R-:W-:Y:S05]  /*14200*/  BSYNC.RECONVERGENT B6 ;  /* 0x0000000000067941 */ /* 0x000fea0003800200 */
.L_x_1255:
[----:B------:R-:W-:Y:S01]  /*14210*/  BSSY.RECONVERGENT B6, `(.L_x_1257) ;  /* 0x0000005000067945 */ /* 0x000fe20003800200 */
.L_x_1258:
[----:B------:R-:W0:Y:S02]  /*14220*/  LDS R40, [R32+0x8] ;  /* 0x0000080020287984 */ /* 0x000e240000000800 */
[----:B0-----:R-:W-:-:S05]  /*14230*/  FADD R41, R61, R40 ;  /* 0x000000283d297221 */ /* 0x001fca0000000000 */
[----:B------:R-:W0:Y:S02]  /*14240*/  ATOMS.CAST.SPIN P3, [R32+0x8], R40, R41 ;  /* 0x000008282000758d */ /* 0x000e240001860029 */
[----:B0-----:R-:W-:Y:S05]  /*14250*/  @!P3 BRA `(.L_x_1258) ;  /* 0xfffffffc00f0b947 */ /* 0x001fea000383ffff */
[----:B------:R-:W-:Y:S05]  /*14260*/  BSYNC.RECONVERGENT B6 ;  /* 0x0000000000067941 */ /* 0x000fea0003800200 */
.L_x_1257:
[----:B------:R-:W-:Y:S04]  /*14270*/  BSSY.RECONVERGENT B6, `(.L_x_1259) ;  /* 0x000001e000067945 */ /* 0x000fe80003800200 */
[----:B------:R-:W-:Y:S05]  /*14280*/  @!P1 BRA `(.L_x_1260) ;  /* 0x0000000000709947 */ /* 0x000fea0003800000 */
[----:B------:R-:W-:Y:S01]  /*14290*/  BSSY.RECONVERGENT B7, `(.L_x_1261) ;  /* 0x0000005000077945 */ /* 0x000fe20003800200 */
.L_x_1262:
[----:B------:R-:W0:Y:S02]  /*142a0*/  LDS R40, [R60+0x8] ;  /* 0x000008003c287984 */ /* 0x000e240000000800 */
[----:B0-----:R-:W-:-:S05]  /*142b0*/  FADD R41, R40, 1 ;  /* 0x3f80000028297421 */ /* 0x001fca0000000000 */
[----:B------:R-:W0:Y:S02]  /*142c0*/  ATOMS.CAST.SPIN P3, [R60+0x8], R40, R41 ;  /* 0x000008283c00758d */ /* 0x000e240001860029 */
[----:B0-----:R-:W-:Y:S05]  /*142d0*/  @!P3 BRA `(.L_x_1262) ;  /* 0xfffffffc00f0b947 */ /* 0x001fea000383ffff */
[----:B------:R-:W-:Y:S05]  /*142e0*/  BSYNC.RECONVERGENT B7 ;  /* 0x0000000000077941 */ /* 0x000fea0003800200 */
.L_x_1261:
[----:B------:R-:W-:Y:S01]  /*142f0*/  BSSY.RECONVERGENT B7, `(.L_x_1263) ;  /* 0x0000005000077945 */ /* 0x000fe20003800200 */
.L_x_1264:
[----:B------:R-:W0:Y:S02]  /*14300*/  LDS R40, [R58+0x8] ;  /* 0x000008003a287984 */ /* 0x000e240000000800 */
[----:B0-----:R-:W-:-:S05]  /*14310*/  FADD R41, R19, R40 ;  /* 0x0000002813297221 */ /* 0x001fca0000000000 */
[----:B------:R-:W0:Y:S02]  /*14320*/  ATOMS.CAST.SPIN P3, [R58+0x8], R40, R41 ;  /* 0x000008283a00758d */ /* 0x000e240001860029 */
[----:B0-----:R-:W-:Y:S05]  /*14330*/  @!P3 BRA `(.L_x_1264) ;  /* 0xfffffffc00f0b947 */ /* 0x001fea000383ffff */
[----:B------:R-:W-:Y:S05]  /*14340*/  BSYNC.RECONVERGENT B7 ;  /* 0x0000000000077941 */ /* 0x000fea0003800200 */
.L_x_1263:
[----:B------:R-:W-:Y:S01]  /*14350*/  BSSY.RECONVERGENT B7, `(.L_x_1265) ;  /* 0x0000005000077945 */ /* 0x000fe20003800200 */
.L_x_1266:
[----:B------:R-:W0:Y:S02]  /*14360*/  LDS R40, [R56+0x8] ;  /* 0x0000080038287984 */ /* 0x000e240000000800 */
[----:B0-----:R-:W-:-:S05]  /*14370*/  FADD R41, R31, R40 ;  /* 0x000000281f297221 */ /* 0x001fca0000000000 */
[----:B------:R-:W0:Y:S02]  /*14380*/  ATOMS.CAST.SPIN P3, [R56+0x8], R40, R41 ;  /* 0x000008283800758d */ /* 0x000e240001860029 */
[----:B0-----:R-:W-:Y:S05]  /*14390*/  @!P3 BRA `(.L_x_1266) ;  /* 0xfffffffc00f0b947 */ /* 0x001fea000383ffff */
[----:B------:R-:W-:Y:S05]  /*143a0*/  BSYNC.RECONVERGENT B7 ;  /* 0x0000000000077941 */ /* 0x000fea0003800200 */
.L_x_1265:
[----:B------:R-:W-:Y:S01]  /*143b0*/  BSSY.RECONVERGENT B7, `(.L_x_1267) ;  /* 0x0000005000077945 */ /* 0x000fe20003800200 */
.L_x_1268:
[----:B------:R-:W0:Y:S02]  /*143c0*/  LDS R40, [R34+0x8] ;  /* 0x0000080022287984 */ /* 0x000e240000000800 */
[----:B0-----:R-:W-:-:S05]  /*143d0*/  FADD R41, R29, R40 ;  /* 0x000000281d297221 */ /* 0x001fca0000000000 */
[----:B------:R-:W0:Y:S02]  /*143e0*/  ATOMS.CAST.SPIN P3, [R34+0x8], R40, R41 ;  /* 0x000008282200758d */ /* 0x000e240001860029 */
[----:B0-----:R-:W-:Y:S05]  /*143f0*/  @!P3 BRA `(.L_x_1268) ;  /* 0xfffffffc00f0b947 */ /* 0x001fea000383ffff */
[----:B------:R-:W-:Y:S05]  /*14400*/  BSYNC.RECONVERGENT B7 ;  /* 0x0000000000077941 */ /* 0x000fea0003800200 */
.L_x_1267:
[----:B------:R-:W0:Y:S02]  /*14410*/  LDS R40, [R32+0x8] ;  /* 0x0000080020287984 */ /* 0x000e240000000800 */
[----:B0-----:R-:W-:-:S05]  /*14420*/  FADD R41, R61, R40 ;  /* 0x000000283d297221 */ /* 0x001fca0000000000 */
[----:B------:R-:W0:Y:S02]  /*14430*/  ATOMS.CAST.SPIN P3, [R32+0x8], R40, R41 ;  /* 0x000008282000758d */ /* 0x000e240001860029 */
[----:B0-----:R-:W-:Y:S05]  /*14440*/  @!P3 BRA `(.L_x_1267) ;  /* 0xfffffffc00f0b947 */ /* 0x001fea000383ffff */
.L_x_1260:
[----:B------:R-:W-:Y:S05]  /*14450*/  BSYNC.RECONVERGENT B6 ;  /* 0x0000000000067941 */ /* 0x000fea0003800200 */
.L_x_1259:
[----:B------:R-:W-:Y:S05]  /*14460*/  @P2 BRA `(.L_x_1269) ;  /* 0xfffffff000042947 */ /* 0x000fea000383ffff */
.L_x_1010:
[----:B------:R-:W-:Y:S05]  /*14470*/  BSYNC B4 ;  /* 0x0000000000047941 */ /* 0x000fea0003800000 */
.L_x_1009:
[----:B------:R-:W0:Y:S01]  /*14480*/  LDCU UR5, c[0x0][0x3f8] ;  /* 0x00007f00ff0577ac */ /* 0x000e220008000800 */
[----:B------:R-:W-:-:S04]  /*14490*/  IADD3 R57, PT, PT, R57, 0x1, RZ ;  /* 0x0000000139397810 */ /* 0x000fc80007ffe0ff */
[----:B0-----:R-:W-:-:S13]  /*144a0*/  ISETP.NE.AND P1, PT, R57, UR5, PT ;  /* 0x0000000539007c0c */ /* 0x001fda000bf25270 */
[----:B------:R-:W-:Y:S05]  /*144b0*/  @P1 BRA `(.L_x_1270) ;  /* 0xffffffc400d81947 */ /* 0x000fea000383ffff */
[----:B------:R-:W-:Y:S05]  /*144c0*/  BSYNC B5 ;  /* 0x0000000000057941 */ /* 0x000fea0003800000 */
.L_x_1008:
[----:B------:R-:W-:Y:S05]  /*144d0*/  BRA `(.L_x_1002) ;  /* 0x0000002800e07947 */ /* 0x000fea0003800000 */
.L_x_1007:
[----:B------:R-:W-:-:S07]  /*144e0*/  HFMA2 R57, -RZ, RZ, 0, 0 ;  /* 0x00000000ff397431 */ /* 0x000fce00000001ff */
.L_x_1463:
[----:B------:R-:W0:Y:S08]  /*144f0*/  LDC.64 R58, c[0x0][0x450] ;  /* 0x00011400ff3a7b82 */ /* 0x000e300000000a00 */
[----:B------:R-:W1:Y:S01]  /*14500*/  LDC.64 R40, c[0x0][0x458] ;  /* 0x00011600ff287b82 */ /* 0x000e620000000a00 */
[----:B------:R-:W-:Y:S05]  /*14510*/  YIELD ;  /* 0x0000000000007946 */ /* 0x000fea0003800000 */
[----:B------:R-:W2:Y:S02]  /*14520*/  LDCU UR5, c[0x0][0x388] ;  /* 0x00007100ff0577ac */ /* 0x000ea40008000800 */
[----:B------:R-:W3:Y:S01]  /*14530*/  LDC R28, c[0x0][0x3f0] ;  /* 0x0000fc00ff1c7b82 */ /* 0x000ee20000000800 */
[----:B0-----:R-:W-:-:S07]  /*14540*/  IMAD.WIDE.U32 R62, R57, 0x4, R58 ;  /* 0x00000004393e7825 */ /* 0x001fce00078e003a */
[----:B------:R-:W0:Y:S01]  /*14550*/  LDC R30, c[0x0][0x3ec] ;  /* 0x0000fb00ff1e7b82 */ /* 0x000e220000000800 */
[----:B------:R-:W4:Y:S01]  /*14560*/  LDG.E R62, desc[UR8][R62.64] ;  /* 0x000000083e3e7981 */ /* 0x000f22000c1e1900 */
[----:B-1----:R-:W-:-:S06]  /*14570*/  IMAD.WIDE.U32 R64, R57, 0x4, R40 ;  /* 0x0000000439407825 */ /* 0x002fcc00078e0028 */
[----:B------:R-:W1:Y:S01]  /*14580*/  LDC.64 R58, c[0x0][0x448] ;  /* 0x00011200ff3a7b82 */ /* 0x000e620000000a00 */
[----:B------:R-:W5:Y:S07]  /*14590*/  LDG.E R64, desc[UR8][R64.64] ;  /* 0x0000000840407981 */ /* 0x000f6e000c1e1900 */
[----:B------:R-:W3:Y:S01]  /*145a0*/  LDC.64 R40, c[0x0][0x460] ;  /* 0x00011800ff287b82 */ /* 0x000ee20000000a00 */
[----:B-1----:R-:W-:-:S06]  /*145b0*/  IMAD.WIDE.U32 R58, R57, 0x4, R58 ;  /* 0x00000004393a7825 */ /* 0x002fcc00078e003a */
[----:B------:R-:W3:Y:S01]  /*145c0*/  LDG.E R58, desc[UR8][R58.64] ;  /* 0x000000083a3a7981 */ /* 0x000ee2000c1e1900 */
[----:B----4-:R-:W-:-:S05]  /*145d0*/  IADD3 R61, PT, PT, R62, -0x1, RZ ;  /* 0xffffffff3e3d7810 */ /* 0x010fca0007ffe0ff */
[----:B--2---:R-:W-:Y:S01]  /*145e0*/  IMAD R61, R61, UR5, R2 ;  /* 0x000000053d3d7c24 */ /* 0x004fe2000f8e0202 */
[----:B-----5:R-:W-:-:S03]  /*145f0*/  IADD3 R67, PT, PT, R64, -0x1, RZ ;  /* 0xffffffff40437810 */ /* 0x020fc60007ffe0ff */
[----:B---3--:R-:W-:-:S04]  /*14600*/  IMAD.WIDE R60, R61, 0x4, R40 ;  /* 0x000000043d3c7825 */ /* 0x008fc800078e0228 */
[----:B------:R-:W-:Y:S01]  /*14610*/  IMAD R67, R67, UR5, R2 ;  /* 0x0000000543437c24 */ /* 0x000fe2000f8e0202 */
[----:B------:R-:W2:Y:S03]  /*14620*/  LDG.E R65, desc[UR8][R60.64] ;  /* 0x000000083c417981 */ /* 0x000ea6000c1e1900 */
[----:B------:R-:W-:-:S05]  /*14630*/  IMAD.WIDE R40, R67, 0x4, R40 ;  /* 0x0000000443287825 */ /* 0x000fca00078e0228 */
[----:B------:R-:W3:Y:S01]  /*14640*/  LDG.E R63, desc[UR8][R40.64] ;  /* 0x00000008283f7981 */ /* 0x000ee2000c1e1900 */
[----:B------:R-:W-:Y:S01]  /*14650*/  ISETP.NE.AND P3, PT, R58, 0x2, PT ;  /* 0x000000023a00780c */ /* 0x000fe20003f65270 */
[----:B------:R-:W-:Y:S01]  /*14660*/  BSSY B4, `(.L_x_1271) ;  /* 0x000029b000047945 */ /* 0x000fe20003800000 */
[----:B--2---:R-:W-:-:S04]  /*14670*/  FSETP.GE.AND P1, PT, R65, R28, PT ;  /* 0x0000001c4100720b */ /* 0x004fc80003f26000 */
[----:B---3--:R-:W-:-:S04]  /*14680*/  FSETP.GE.AND P1, PT, R63, R28, P1 ;  /* 0x0000001c3f00720b */ /* 0x008fc80000f26000 */
[-C--:B0-----:R-:W-:Y:S02]  /*14690*/  FSETP.LE.AND P2, PT, R63, R30.reuse, P1 ;  /* 0x0000001e3f00720b */ /* 0x081fe40000f43000 */
[----:B------:R-:W-:Y:S02]  /*146a0*/  FSEL R29, R65, R29, !P3 ;  /* 0x0000001d411d7208 */ /* 0x000fe40005800000 */
[----:B------:R-:W-:Y:S02]  /*146b0*/  FSEL R31, R63, R31, !P3 ;  /* 0x0000001f3f1f7208 */ /* 0x000fe40005800000 */
[C---:B------:R-:W-:Y:S02]  /*146c0*/  ISETP.NE.AND P3, PT, R58.reuse, 0x2, PT ;  /* 0x000000023a00780c */ /* 0x040fe40003f65270 */
[----:B------:R-:W-:Y:S02]  /*146d0*/  FSETP.LE.AND P2, PT, R65, R30, P2 ;  /* 0x0000001e4100720b */ /* 0x000fe40001743000 */
[----:B------:R-:W-:-:S11]  /*146e0*/  ISETP.NE.AND P1, PT, R58, 0x2, PT ;  /* 0x000000023a00780c */ /* 0x000fd60003f25270 */
[----:B------:R-:W-:Y:S05]  /*146f0*/  @P2 BRA P3, `(.L_x_1272) ;  /* 0x0000000000142947 */ /* 0x000fea0001800000 */
[----:B------:R-:W-:-:S04]  /*14700*/  FSETP.GE.AND P2, PT, R29, R28, PT ;  /* 0x0000001c1d00720b */ /* 0x000fc80003f46000 */
[----:B------:R-:W-:-:S04]  /*14710*/  FSETP.LTU.OR P2, PT, R31, R28, !P2 ;  /* 0x0000001c1f00720b */ /* 0x000fc80005749400 */
[----:B------:R-:W-:-:S04]  /*14720*/  FSETP.GTU.OR P2, PT, R31, R30, P2 ;  /* 0x0000001e1f00720b */ /* 0x000fc8000174c400 */
[----:B------:R-:W-:-:S13]  /*14730*/  FSETP.GTU.OR P2, PT, R29, R30, P2 ;  /* 0x0000001e1d00720b */ /* 0x000fda000174c400 */
[----:B------:R-:W-:Y:S05]  /*14740*/  @P2 BRA `(.L_x_1273) ;  /* 0x0000002800302947 */ /* 0x000fea0003800000 */
.L_x_1272:
        /* <DEDUP_REMOVED lines=23> */
.L_x_1280:
[----:B------:R-:W0:Y:S02]  /*148c0*/  LDS R40, [R58+-0x4] ;  /* 0xfffffc003a287984 */ /* 0x000e240000000800 */
[----:B0-----:R-:W-:-:S05]  /*148d0*/  FADD R41, R40, 1 ;  /* 0x3f80000028297421 */ /* 0x001fca0000000000 */
[----:B------:R-:W0:Y:S02]  /*148e0*/  ATOMS.CAST.SPIN P2, [R58+-0x4], R40, R41 ;  /* 0xfffffc283a00758d */ /* 0x000e240001840029 */
[----:B0-----:R-:W-:Y:S05]  /*148f0*/  @!P2 BRA `(.L_x_1280) ;  /* 0xfffffffc00f0a947 */ /* 0x001fea000383ffff */
[----:B------:R-:W-:Y:S05]  /*14900*/  BSYNC.RECONVERGENT B7 ;  /* 0x0000000000077941 */ /* 0x000fea0003800200 */
.L_x_1279:
[----:B------:R-:W-:Y:S01]  /*14910*/  BSSY.RECONVERGENT B7, `(.L_x_1281) ;  /* 0x0000006000077945 */ /* 0x000fe20003800200 */
[----:B------:R-:W-:-:S07]  /*14920*/  LEA R56, R56, UR7, 0x2 ;  /* 0x0000000738387c11 */ /* 0x000fce000f8e10ff */
.L_x_1282:
[----:B------:R-:W0:Y:S02]  /*14930*/  LDS R40, [R56+-0x4] ;  /* 0xfffffc0038287984 */ /* 0x000e240000000800 */
[----:B0-----:R-:W-:-:S05]  /*14940*/  FADD R41, R19, R40 ;  /* 0x0000002813297221 */ /* 0x001fca0000000000 */
[----:B------:R-:W0:Y:S02]  /*14950*/  ATOMS.CAST.SPIN P2, [R56+-0x4], R40, R41 ;  /* 0xfffffc283800758d */ /* 0x000e240001840029 */
[----:B0-----:R-:W-:Y:S05]  /*14960*/  @!P2 BRA `(.L_x_1282) ;  /* 0xfffffffc00f0a947 */ /* 0x001fea000383ffff */
[----:B------:R-:W-:Y:S05]  /*14970*/  BSYNC.RECONVERGENT B7 ;  /* 0x0000000000077941 */ /* 0x000fea0003800200 */
.L_x_1281:
[----:B------:R-:W0:Y:S01]  /*14980*/  LDC R67, c[0x0][0x3b8] ;  /* 0x0000ee00ff437b82 */ /* 0x000e220000000800 */
[----:B------:R-:W-:Y:S01]  /*14990*/  BSSY.RECONVERGENT B7, `(.L_x_1283) ;  /* 0x0000006000077945 */ /* 0x000fe20003800200 */
[----:B0-----:R-:W-:-:S07]  /*149a0*/  IMAD R34, R67, 0xc, R56 ;  /* 0x0000000c43227824 */ /* 0x001fce00078e0238 */
.L_x_1284:
[----:B------:R-:W0:Y:S02]  /*149b0*/  LDS R40, [R34+-0x4] ;  /* 0xfffffc0022287984 */ /* 0x000e240000000800 */
[----:B0-----:R-:W-:-:S05]  /*149c0*/  FADD R41, R63, R40 ;  /* 0x000000283f297221 */ /* 0x001fca0000000000 */
[----:B------:R-:W0:Y:S02]  /*149d0*/  ATOMS.CAST.SPIN P2, [R34+-0x4], R40, R41 ;  /* 0xfffffc282200758d */ /* 0x000e240001840029 */
[----:B0-----:R-:W-:Y:S05]  /*149e0*/  @!P2 BRA `(.L_x_1284) ;  /* 0xfffffffc00f0a947 */ /* 0x001fea000383ffff */
[----:B------:R-:W-:Y:S05]  /*149f0*/  BSYNC.RECONVERGENT B7 ;  /* 0x0000000000077941 */ /* 0x000fea0003800200 */
.L_x_1283:
[----:B------:R-:W-:Y:S01]  /*14a00*/  BSSY.RECONVERGENT B7, `(.L_x_1285) ;  /* 0x0000006000077945 */ /* 0x000fe20003800200 */
[----:B------:R-:W-:-:S07]  /*14a10*/  LEA R32, R67, R56, 0x3 ;  /* 0x0000003843207211 */ /* 0x000fce00078e18ff */
.L_x_1286:
[----:B------:R-:W0:Y:S02]  /*14a20*/  LDS R40, [R32+-0x4] ;  /* 0xfffffc0020287984 */ /* 0x000e240000000800 */
[----:B0-----:R-:W-:-:S05]  /*14a30*/  FADD R41, R65, R40 ;  /* 0x0000002841297221 */ /* 0x001fca0000000000 */
[----:B------:R-:W0:Y:S02]  /*14a40*/  ATOMS.CAST.SPIN P2, [R32+-0x4], R40, R41 ;  /* 0xfffffc282000758d */ /* 0x000e240001840029 */
[----:B0-----:R-:W-:Y:S05]  /*14a50*/  @!P2 BRA `(.L_x_1286) ;  /* 0xfffffffc00f0a947 */ /* 0x001fea000383ffff */
[----:B------:R-:W-:Y:S05]  /*14a60*/  BSYNC.RECONVERGENT B7 ;  /* 0x0000000000077941 */ /* 0x000fea0003800200 */
.L_x_1285:
[----:B------:R-:W-:Y:S01]  /*14a70*/  BSSY.RECONVERGENT B7, `(.L_x_1287) ;  /* 0x0000006000077945 */ /* 0x000fe20003800200 */
[----:B------:R-:W-:-:S07]  /*14a80*/  LEA R28, R67, R58, 0x3 ;  /* 0x0000003a431c7211 */ /* 0x000fce00078e18ff */
.L_x_1288:
[----:B------:R-:W0:Y:S02]  /*14a90*/  LDS R40, [R28+-0x4] ;  /* 0xfffffc001c287984 */ /* 0x000e240000000800 */
[----:B0-----:R-:W-:-:S05]  /*14aa0*/  FADD R41, R59, R40 ;  /* 0x000000283b297221 */ /* 0x001fca0000000000 */
[----:B------:R-:W0:Y:S02]  /*14ab0*/  ATOMS.CAST.SPIN P2, [R28+-0x4], R40, R41 ;  /* 0xfffffc281c00758d */ /* 0x000e240001840029 */
[----:B0-----:R-:W-:Y:S05]  /*14ac0*/  @!P2 BRA `(.L_x_1288) ;  /* 0xfffffffc00f0a947 */ /* 0x001fea000383ffff */
[----:B------:R-:W-:Y:S05]  /*14ad0*/  BSYNC.RECONVERGENT B7 ;  /* 0x0000000000077941 */ /* 0x000fea0003800200 */
.L_x_1287:
[----:B------:R-:W-:Y:S01]  /*14ae0*/  MOV R30, R22 ;  /* 0x00000016001e7202 */ /* 0x000fe20000000f00 */
[----:B------:R-:W-:Y:S06]  /*14af0*/  @!P1 BRA `(.L_x_1278) ;  /* 0x0000000400009947 */ /* 0x000fec0003800000 */
[----:B------:R-:W-:Y:S01]  /*14b00*/  BSSY.RECONVERGENT B7, `(.L_x_1289) ;  /* 0x0000006000077945 */ /* 0x000fe20003800200 */
[----:B------:R-:W-:-:S13]  /*14b10*/  ISETP.NE.AND P1, PT, R27, 0x2, PT ;  /* 0x000000021b00780c */ /* 0x000fda0003f25270 */
.L_x_1290:
[----:B------:R-:W0:Y:S02]  /*14b20*/  LDS R40, [R58] ;  /* 0x000000003a287984 */ /* 0x000e240000000800 */
[----:B0-----:R-:W-:-:S05]  /*14b30*/  FADD R41, R40, 1 ;  /* 0x3f80000028297421 */ /* 0x001fca0000000000 */
[----:B------:R-:W0:Y:S02]  /*14b40*/  ATOMS.CAST.SPIN P2, [R58], R40, R41 ;  /* 0x000000283a00758d */ /* 0x000e240001840029 */
[----:B0-----:R-:W-:Y:S05]  /*14b50*/  @!P2 BRA `(.L_x_1290) ;  /* 0xfffffffc00f0a947 */ /* 0x001fea000383ffff */
[----:B------:R-:W-:Y:S05]  /*14b60*/  BSYNC.RECONVERGENT B7 ;  /* 0x0000000000077941 */ /* 0x000fea0003800200 */
.L_x_1289:
[----:B------:R-:W-:Y:S01]  /*14b70*/  BSSY.RECONVERGENT B7, `(.L_x_1291) ;  /* 0x0000005000077945 */ /* 0x000fe20003800200 */
.L_x_1292:
[----:B------:R-:W0:Y:S02]  /*14b80*/  LDS R40, [R56] ;  /* 0x0000000038287984 */ /* 0x000e240000000800 */
[----:B0-----:R-:W-:-:S05]  /*14b90*/  FADD R41, R19, R40 ;  /* 0x0000002813297221 */ /* 0x001fca0000000000 */
[----:B------:R-:W0:Y:S02]  /*14ba0*/  ATOMS.CAST.SPIN P2, [R56], R40, R41 ;  /* 0x000000283800758d */ /* 0x000e240001840029 */
[----:B0-----:R-:W-:Y:S05]  /*14bb0*/  @!P2 BRA `(.L_x_1292) ;  /* 0xfffffffc00f0a947 */ /* 0x001fea000383ffff */
[----:B------:R-:W-:Y:S05]  /*14bc0*/  BSYNC.RECONVERGENT B7 ;  /* 0x0000000000077941 */ /* 0x000fea0003800200 */
.L_x_1291:
[----:B------:R-:W-:Y:S01]  /*14bd0*/  BSSY.RECONVERGENT B7, `(.L_x_1293) ;  /* 0x0000005000077945 */ /* 0x000fe20003800200 */
.L_x_1294:
[----:B------:R-:W0:Y:S02]  /*14be0*/  LDS R40, [R34] ;  /* 0x0000000022287984 */ /* 0x000e240000000800 */
[----:B0-----:R-:W-:-:S05]  /*14bf0*/  FADD R41, R63, R40 ;  /* 0x000000283f297221 */ /* 0x001fca0000000000 */
[----:B------:R-:W0:Y:S02]  /*14c00*/  ATOMS.CAST.SPIN P2, [R34], R40, R41 ;  /* 0x000000282200758d */ /* 0x000e240001840029 */
[----:B0-----:R-:W-:Y:S05]  /*14c10*/  @!P2 BRA `(.L_x_1294) ;  /* 0xfffffffc00f0a947 */ /* 0x001fea000383ffff */
[----:B------:R-:W-:Y:S05]  /*14c20*/  BSYNC.RECONVERGENT B7 ;  /* 0x0000000000077941 */ /* 0x000fea0003800200 */
.L_x_1293:
[----:B------:R-:W-:Y:S01]  /*14c30*/  BSSY.RECONVERGENT B7, `(.L_x_1295) ;  /* 0x0000005000077945 */ /* 0x000fe20003800200 */
.L_x_1296:
[----:B------:R-:W0:Y:S02]  /*14c40*/  LDS R40, [R32] ;  /* 0x0000000020287984 */ /* 0x000e240000000800 */
[----:B0-----:R-:W-:-:S05]  /*14c50*/  FADD R41, R65, R40 ;  /* 0x0000002841297221 */ /* 0x001fca0000000000 */
[----:B------:R-:W0:Y:S02]  /*14c60*/  ATOMS.CAST.SPIN P2, [R32], R40, R41 ;  /* 0x000000282000758d */ /* 0x000e240001840029 */
[----:B0-----:R-:W-:Y:S05]  /*14c70*/  @!P2 BRA `(.L_x_1296) ;  /* 0xfffffffc00f0a947 */ /* 0x001fea000383ffff */
[----:B------:R-:W-:Y:S05]  /*14c80*/  BSYNC.RECONVERGENT B7 ;  /* 0x0000000000077941 */ /* 0x000fea0003800200 */
.L_x_1295:
[----:B------:R-:W-:Y:S01]  /*14c90*/  BSSY.RECONVERGENT B7, `(.L_x_1297) ;  /* 0x0000005000077945 */ /* 0x000fe20003800200 */
.L_x_1298:
[----:B------:R-:W0:Y:S02]  /*14ca0*/  LDS R40, [R28] ;  /* 0x000000001c287984 */ /* 0x000e240000000800 */
[----:B0-----:R-:W-:-:S05]  /*14cb0*/  FADD R41, R59, R40 ;  /* 0x000000283b297221 */ /* 0x001fca0000000000 */
[----:B------:R-:W0:Y:S02]  /*14cc0*/  ATOMS.CAST.SPIN P2, [R28], R40, R41 ;  /* 0x000000281c00758d */ /* 0x000e240001840029 */
[----:B0-----:R-:W-:Y:S05]  /*14cd0*/  @!P2 BRA `(.L_x_1298) ;  /* 0xfffffffc00f0a947 */ /* 0x001fea000383ffff */
[----:B------:R-:W-:Y:S05]  /*14ce0*/  BSYNC.RECONVERGENT B7 ;  /* 0x0000000000077941 */ /* 0x000fea0003800200 */
.L_x_1297:
[----:B------:R-:W-:Y:S01]  /*14cf0*/  MOV R30, R24 ;  /* 0x00000018001e7202 */ /* 0x000fe20000000f00 */
[----:B------:R-:W-:Y:S06]  /*14d00*/  @!P1 BRA `(.L_x_1278) ;  /* 0x00000000007c9947 */ /* 0x000fec0003800000 */
[----:B------:R-:W-:Y:S01]  /*14d10*/  BSSY.RECONVERGENT B7, `(.L_x_1299) ;  /* 0x0000005000077945 */ /* 0x000fe20003800200 */
.L_x_1300:
[----:B------:R-:W0:Y:S02]  /*14d20*/  LDS R40, [R58+0x4] ;  /* 0x000004003a287984 */ /* 0x000e240000000800 */
[----:B0-----:R-:W-:-:S05]  /*14d30*/  FADD R41, R40, 1 ;  /* 0x3f80000028297421 */ /* 0x001fca0000000000 */
[----:B------:R-:W0:Y:S02]  /*14d40*/  ATOMS.CAST.SPIN P1, [R58+0x4], R40, R41 ;  /* 0x000004283a00758d */ /* 0x000e240001820029 */
[----:B0-----:R-:W-:Y:S05]  /*14d50*/  @!P1 BRA `(.L_x_1300) ;  /* 0xfffffffc00f09947 */ /* 0x001fea000383ffff */
[----:B------:R-:W-:Y:S05]  /*14d60*/  BSYNC.RECONVERGENT B7 ;  /* 0x0000000000077941 */ /* 0x000fea0003800200 */
.L_x_1299:
[----:B------:R-:W-:Y:S01]  /*14d70*/  BSSY.RECONVERGENT B7, `(.L_x_1301) ;  /* 0x0000005000077945 */ /* 0x000fe20003800200 */
.L_x_1302:
[----:B------:R-:W0:Y:S02]  /*14d80*/  LDS R40, [R56+0x4] ;  /* 0x0000040038287984 */ /* 0x000e240000000800 */
[----:B0-----:R-:W-:-:S05]  /*14d90*/  FADD R41, R19, R40 ;  /* 0x0000002813297221 */ /* 0x001fca0000000000 */
[----:B------:R-:W0:Y:S02]  /*14da0*/  ATOMS.CAST.SPIN P1, [R56+0x4], R40, R41 ;  /* 0x000004283800758d */ /* 0x000e240001820029 */
[----:B0-----:R-:W-:Y:S05]  /*14db0*/  @!P1 BRA `(.L_x_1302) ;  /* 0xfffffffc00f09947 */ /* 0x001fea000383ffff */
[----:B------:R-:W-:Y:S05]  /*14dc0*/  BSYNC.RECONVERGENT B7 ;  /* 0x0000000000077941 */ /* 0x000fea0003800200 */
.L_x_1301:
[----:B------:R-:W-:Y:S01]  /*14dd0*/  BSSY.RECONVERGENT B7, `(.L_x_1303) ;  /* 0x0000005000077945 */ /* 0x000fe20003800200 */
.L_x_1304:
[----:B------:R-:W0:Y:S02]  /*14de0*/  LDS R40, [R34+0x4] ;  /* 0x0000040022287984 */ /* 0x000e240000000800 */
[----:B0-----:R-:W-:-:S05]  /*14df0*/  FADD R41, R63, R40 ;  /* 0x000000283f297221 */ /* 0x001fca0000000000 */
[----:B------:R-:W0:Y:S02]  /*14e00*/  ATOMS.CAST.SPIN P1, [R34+0x4], R40, R41 ;  /* 0x000004282200758d */ /* 0x000e240001820029 */
[----:B0-----:R-:W-:Y:S05]  /*14e10*/  @!P1 BRA `(.L_x_1304) ;  /* 0xfffffffc00f09947 */ /* 0x001fea000383ffff */
[----:B------:R-:W-:Y:S05]  /*14e20*/  BSYNC.RECONVERGENT B7 ;  /* 0x0000000000077941 */ /* 0x000fea0003800200 */
.L_x_1303:
[----:B------:R-:W-:Y:S01]  /*14e30*/  BSSY.RECONVERGENT B7, `(.L_x_1305) ;  /* 0x0000005000077945 */ /* 0x000fe20003800200 */
.L_x_1306:
[----:B------:R-:W0:Y:S02]  /*14e40*/  LDS R40, [R32+0x4] ;  /* 0x0000040020287984 */ /* 0x000e240000000800 */
[----:B0-----:R-:W-:-:S05]  /*14e50*/  FADD R41, R65, R40 ;  /* 0x0000002841297221 */ /* 0x001fca0000000000 */
[----:B------:R-:W0:Y:S02]  /*14e60*/  ATOMS.CAST.SPIN P1, [R32+0x4], R40, R41 ;  /* 0x000004282000758d */ /* 0x000e240001820029 */
[----:B0-----:R-:W-:Y:S05]  /*14e70*/  @!P1 BRA `(.L_x_1306) ;  /* 0xfffffffc00f09947 */ /* 0x001fea000383ffff */
[----:B------:R-:W-:Y:S05]  /*14e80*/  BSYNC.RECONVERGENT B7 ;  /* 0x0000000000077941 */ /* 0x000fea0003800200 */
.L_x_1305:
[----:B------:R-:W-:Y:S01]  /*14e90*/  BSSY.RECONVERGENT B7, `(.L_x_1307) ;  /* 0x0000005000077945 */ /* 0x000fe20003800200 */
.L_x_1308:
[----:B------:R-:W0:Y:S02]  /*14ea0*/  LDS R40, [R28+0x4] ;  /* 0x000004001c287984 */ /* 0x000e240000000800 */
[----:B0-----:R-:W-:-:S05]  /*14eb0*/  FADD R41, R59, R40 ;  /* 0x000000283b297221 */ /* 0x001fca0000000000 */
[----:B------:R-:W0:Y:S02]  /*14ec0*/  ATOMS.CAST.SPIN P1, [R28+0x4], R40, R41 ;  /* 0x000004281c00758d */ /* 0x000e240001820029 */
[----:B0-----:R-:W-:Y:S05]  /*14ed0*/  @!P1 BRA `(.L_x_1308) ;  /* 0xfffffffc00f09947 */ /* 0x001fea000383ffff */
[----:B------:R-:W-:Y:S05]  /*14ee0*/  BSYNC.RECONVERGENT B7 ;  /* 0x0000000000077941 */ /* 0x000fea0003800200 */
.L_x_1307:
[----:B------:R-:W-:-:S07]  /*14ef0*/  MOV R30, R25 ;  /* 0x00000019001e7202 */ /* 0x000fce0000000f00 */
.L_x_1278:
[----:B------:R-:W-:Y:S05]  /*14f00*/  BSYNC.RECONVERGENT B5 ;  /* 0x0000000000057941 */ /* 0x000fea0003800200 */
.L_x_1277:
        /* <DEDUP_REMOVED lines=8> */
.L_x_1310:
[----:B------:R-:W0:Y:S02]  /*14f90*/  LDS R40, [R60+-0x4] ;  /* 0xfffffc003c287984 */ /* 0x000e240000000800 */
[----:B0-----:R-:W-:-:S05]  /*14fa0*/  FADD R41, R40, 1 ;  /* 0x3f80000028297421 */ /* 0x001fca0000000000 */
[----:B------:R-:W0:Y:S02]  /*14fb0*/  ATOMS.CAST.SPIN P1, [R60+-0x4], R40, R41 ;  /* 0xfffffc283c00758d */ /* 0x000e240001820029 */
[----:B0-----:R-:W-:Y:S05]  /*14fc0*/  @!P1 BRA `(.L_x_1310) ;  /* 0xfffffffc00f09947 */ /* 0x001fea000383ffff */
[----:B------:R-:W-:Y:S05]  /*14fd0*/  BSYNC.RECONVERGENT B5 ;  /* 0x0000000000057941 */ /* 0x000fea0003800200 */
.L_x_1309:
[----:B------:R-:W-:Y:S01]  /*14fe0*/  BSSY.RECONVERGENT B5, `(.L_x_1311) ;  /* 0x0000006000057945 */ /* 0x000fe20003800200 */
[----:B------:R-:W-:-:S07]  /*14ff0*/  LEA R58, R67, UR7, 0x2 ;  /* 0x00000007433a7c11 */ /* 0x000fce000f8e10ff */
.L_x_1312:
[----:B------:R-:W0:Y:S02]  /*15000*/  LDS R40, [R58+-0x4] ;  /* 0xfffffc003a287984 */ /* 0x000e240000000800 */
[----:B0-----:R-:W-:-:S05]  /*15010*/  FADD R41, R19, R40 ;  /* 0x0000002813297221 */ /* 0x001fca0000000000 */
[----:B------:R-:W0:Y:S02]  /*15020*/  ATOMS.CAST.SPIN P1, [R58+-0x4], R40, R41 ;  /* 0xfffffc283a00758d */ /* 0x000e240001820029 */
[----:B0-----:R-:W-:Y:S05]  /*15030*/  @!P1 BRA `(.L_x_1312) ;  /* 0xfffffffc00f09947 */ /* 0x001fea000383ffff */
[----:B------:R-:W-:Y:S05]  /*15040*/  BSYNC.RECONVERGENT B5 ;  /* 0x0000000000057941 */ /* 0x000fea0003800200 */
.L_x_1311:
[----:B------:R-:W0:Y:S01]  /*15050*/  LDC R67, c[0x0][0x3b8] ;  /* 0x0000ee00ff437b82 */ /* 0x000e220000000800 */
[----:B------:R-:W-:Y:S01]  /*15060*/  BSSY.RECONVERGENT B5, `(.L_x_1313) ;  /* 0x0000006000057945 */ /* 0x000fe20003800200 */
[----:B0-----:R-:W-:-:S07]  /*15070*/  IMAD R56, R67, 0xc, R58 ;  /* 0x0000000c43387824 */ /* 0x001fce00078e023a */
.L_x_1314:
[----:B------:R-:W0:Y:S02]  /*15080*/  LDS R40, [R56+-0x4] ;  /* 0xfffffc0038287984 */ /* 0x000e240000000800 */
[----:B0-----:R-:W-:-:S05]  /*15090*/  FADD R41, R63, R40 ;  /* 0x000000283f297221 */ /* 0x001fca0000000000 */
[----:B------:R-:W0:Y:S02]  /*150a0*/  ATOMS.CAST.SPIN P1, [R56+-0x4], R40, R41 ;  /* 0xfffffc283800758d */ /* 0x000e240001820029 */
[----:B0-----:R-:W-:Y:S05]  /*150b0*/  @!P1 BRA `(.L_x_1314) ;  /* 0xfffffffc00f09947 */ /* 0x001fea000383ffff */
[----:B------:R-:W-:Y:S05]  /*150c0*/  BSYNC.RECONVERGENT B5 ;  /* 0x0000000000057941 */ /* 0x000fea0003800200 */
.L_x_1313:
[----:B------:R-:W-:Y:S01]  /*150d0*/  BSSY.RECONVERGENT B5, `(.L_x_1315) ;  /* 0x0000006000057945 */ /* 0x000fe20003800200 */
[----:B------:R-:W-:-:S07]  /*150e0*/  LEA R34, R67, R58, 0x3 ;  /* 0x0000003a43227211 */ /* 0x000fce00078e18ff */
.L_x_1316:
[----:B------:R-:W0:Y:S02]  /*150f0*/  LDS R40, [R34+-0x4] ;  /* 0xfffffc0022287984 */ /* 0x000e240000000800 */
[----:B0-----:R-:W-:-:S05]  /*15100*/  FADD R41, R65, R40 ;  /* 0x0000002841297221 */ /* 0x001fca0000000000 */
[----:B------:R-:W0:Y:S02]  /*15110*/  ATOMS.CAST.SPIN P1, [R34+-0x4], R40, R41 ;  /* 0xfffffc282200758d */ /* 0x000e240001820029 */
[----:B0-----:R-:W-:Y:S05]  /*15120*/  @!P1 BRA `(.L_x_1316) ;  /* 0xfffffffc00f09947 */ /* 0x001fea000383ffff */
[----:B------:R-:W-:Y:S05]  /*15130*/  BSYNC.RECONVERGENT B5 ;  /* 0x0000000000057941 */ /* 0x000fea0003800200 */
.L_x_1315:
[----:B------:R-:W-:Y:S01]  /*15140*/  BSSY.RECONVERGENT B5, `(.L_x_1317) ;  /* 0x0000006000057945 */ /* 0x000fe20003800200 */
[----:B------:R-:W-:-:S07]  /*15150*/  LEA R32, R67, R60, 0x3 ;  /* 0x0000003c43207211 */ /* 0x000fce00078e18ff */
.L_x_1318:
[----:B------:R-:W0:Y:S02]  /*15160*/  LDS R40, [R32+-0x4] ;  /* 0xfffffc0020287984 */ /* 0x000e240000000800 */
[----:B0-----:R-:W-:-:S05]  /*15170*/  FADD R41, R59, R40 ;  /* 0x000000283b297221 */ /* 0x001fca0000000000 */
[----:B------:R-:W0:Y:S02]  /*15180*/  ATOMS.CAST.SPIN P1, [R32+-0x4], R40, R41 ;  /* 0xfffffc282000758d */ /* 0x000e240001820029 */
[----:B0-----:R-:W-:Y:S05]  /*15190*/  @!P1 BRA `(.L_x_1318) ;  /* 0xfffffffc00f09947 */ /* 0x001fea000383ffff */
[----:B------:R-:W-:Y:S05]  /*151a0*/  BSYNC.RECONVERGENT B5 ;  /* 0x0000000000057941 */ /* 0x000fea0003800200 */
.L_x_1317:
[----:B------:R-:W-:Y:S01]  /*151b0*/  BSSY.RECONVERGENT B5, `(.L_x_1319) ;  /* 0x0000005000057945 */ /* 0x000fe20003800200 */
.L_x_1320:
[----:B------:R-:W0:Y:S02]  /*151c0*/  LDS R40, [R60] ;  /* 0x000000003c287984 */ /* 0x000e240000000800 */
[----:B0-----:R-:W-:-:S05]  /*151d0*/  FADD R41, R40, 1 ;  /* 0x3f80000028297421 */ /* 0x001fca0000000000 */
[----:B------:R-:W0:Y:S02]  /*151e0*/  ATOMS.CAST.SPIN P1, [R60], R40, R41 ;  /* 0x000000283c00758d */ /* 0x000e240001820029 */
[----:B0-----:R-:W-:Y:S05]  /*151f0*/  @!P1 BRA `(.L_x_1320) ;  /* 0xfffffffc00f09947 */ /* 0x001fea000383ffff */
[----:B------:R-:W-:Y:S05]  /*15200*/  BSYNC.RECONVERGENT B5 ;  /* 0x0000000000057941 */ /* 0x000fea0003800200 */
.L_x_1319:
[----:B------:R-:W-:Y:S01]  /*15210*/  BSSY.RECONVERGENT B5, `(.L_x_1321) ;  /* 0x0000005000057945 */ /* 0x000fe20003800200 */
.L_x_1322:
[----:B------:R-:W0:Y:S02]  /*15220*/  LDS R40, [R58] ;  /* 0x000000003a287984 */ /* 0x000e240000000800 */
[----:B0-----:R-:W-:-:S05]  /*15230*/  FADD R41, R19, R40 ;  /* 0x0000002813297221 */ /* 0x001fca0000000000 */
[----:B------:R-:W0:Y:S02]  /*15240*/  ATOMS.CAST.SPIN P1, [R58], R40, R41 ;  /* 0x000000283a00758d */ /* 0x000e240001820029 */
[----:B0-----:R-:W-:Y:S05]  /*15250*/  @!P1 BRA `(.L_x_1322) ;  /* 0xfffffffc00f09947 */ /* 0x001fea000383ffff */
[----:B------:R-:W-:Y:S05]  /*15260*/  BSYNC.RECONVERGENT B5 ;  /* 0x0000000000057941 */ /* 0x000fea0003800200 */
.L_x_1321:
[----:B------:R-:W-:Y:S01]  /*15270*/  BSSY.RECONVERGENT B5, `(.L_x_1323) ;  /* 0x0000005000057945 */ /* 0x000fe20003800200 */
.L_x_1324:
[----:B------:R-:W0:Y:S02]  /*15280*/  LDS R40, [R56] ;  /* 0x0000000038287984 */ /* 0x000e240000000800 */
[----:B0-----:R-:W-:-:S05]  /*15290*/  FADD R41, R63, R40 ;  /* 0x000000283f297221 */ /* 0x001fca0000000000 */
[----:B------:R-:W0:Y:S02]  /*152a0*/  ATOMS.CAST.SPIN P1, [R56], R40, R41 ;  /* 0x000000283800758d */ /* 0x000e240001820029 */
[----:B0-----:R-:W-:Y:S05]  /*152b0*/  @!P1 BRA `(.L_x_1324) ;  /* 0xfffffffc00f09947 */ /* 0x001fea000383ffff */
[----:B------:R-:W-:Y:S05]  /*152c0*/  BSYNC.RECONVERGENT B5 ;  /* 0x0000000000057941 */ /* 0x000fea0003800200 */
.L_x_1323:
[----:B------:R-:W-:Y:S01]  /*152d0*/  BSSY.RECONVERGENT B5, `(.L_x_1325) ;  /* 0x0000005000057945 */ /* 0x000fe20003800200 */
.L_x_1326:
[----:B------:R-:W0:Y:S02]  /*152e0*/  LDS R40, [R34] ;  /* 0x0000000022287984 */ /* 0x000e240000000800 */
[----:B0-----:R-:W-:-:S05]  /*152f0*/  FADD R41, R65, R40 ;  /* 0x0000002841297221 */ /* 0x001fca0000000000 */
[----:B------:R-:W0:Y:S02]  /*15300*/  ATOMS.CAST.SPIN P1, [R34], R40, R41 ;  /* 0x000000282200758d */ /* 0x000e240001820029 */
[----:B0-----:R-:W-:Y:S05]  /*15310*/  @!P1 BRA `(.L_x_1326) ;  /* 0xfffffffc00f09947 */ /* 0x001fea000383ffff */
[----:B------:R-:W-:Y:S05]  /*15320*/  BSYNC.RECONVERGENT B5 ;  /* 0x0000000000057941 */ /* 0x000fea0003800200 */
.L_x_1325:
[----:B------:R-:W-:Y:S01]  /*15330*/  BSSY.RECONVERGENT B5, `(.L_x_1327) ;  /* 0x0000005000057945 */ /* 0x000fe20003800200 */
.L_x_1328:
[----:B------:R-:W0:Y:S02]  /*15340*/  LDS R40, [R32] ;  /* 0x0000000020287984 */ /* 0x000e240000000800 */
[----:B0-----:R-:W-:-:S05]  /*15350*/  FADD R41, R59, R40 ;  /* 0x000000283b297221 */ /* 0x001fca0000000000 */
[----:B------:R-:W0:Y:S02]  /*15360*/  ATOMS.CAST.SPIN P1, [R32], R40, R41 ;  /* 0x000000282000758d */ /* 0x000e240001820029 */
[----:B0-----:R-:W-:Y:S05]  /*15370*/  @!P1 BRA `(.L_x_1328) ;  /* 0xfffffffc00f09947 */ /* 0x001fea000383ffff */
[----:B------:R-:W-:Y:S05]  /*15380*/  BSYNC.RECONVERGENT B5 ;  /* 0x0000000000057941 */ /* 0x000fea0003800200 */
.L_x_1327:
[----:B------:R-:W-:Y:S01]  /*15390*/  BSSY.RECONVERGENT B5, `(.L_x_1329) ;  /* 0x0000005000057945 */ /* 0x000fe20003800200 */
.L_x_1330:
[----:B------:R-:W0:Y:S02]  /*153a0*/  LDS R40, [R60+0x4] ;  /* 0x000004003c287984 */ /* 0x000e240000000800 */
[----:B0-----:R-:W-:-:S05]  /*153b0*/  FADD R41, R40, 1 ;  /* 0x3f80000028297421 */ /* 0x001fca0000000000 */
[----:B------:R-:W0:Y:S02]  /*153c0*/  ATOMS.CAST.SPIN P1, [R60+0x4], R40, R41 ;  /* 0x000004283c00758d */ /* 0x000e240001820029 */
[----:B0-----:R-:W-:Y:S05]  /*153d0*/  @!P1 BRA `(.L_x_1330) ;  /* 0xfffffffc00f09947 */ /* 0x001fea000383ffff */
[----:B------:R-:W-:Y:S05]  /*153e0*/  BSYNC.RECONVERGENT B5 ;  /* 0x0000000000057941 */ /* 0x000fea0003800200 */
.L_x_1329:
[----:B------:R-:W-:Y:S01]  /*153f0*/  BSSY.RECONVERGENT B5, `(.L_x_1331) ;  /* 0x0000005000057945 */ /* 0x000fe20003800200 */
.L_x_1332:
[----:B------:R-:W0:Y:S02]  /*15400*/  LDS R40, [R58+0x4] ;  /* 0x000004003a287984 */ /* 0x000e240000000800 */
[----:B0-----:R-:W-:-:S05]  /*15410*/  FADD R41, R19, R40 ;  /* 0x0000002813297221 */ /* 0x001fca0000000000 */
[----:B------:R-:W0:Y:S02]  /*15420*/  ATOMS.CAST.SPIN P1, [R58+0x4], R40, R41 ;  /* 0x000004283a00758d */ /* 0x000e240001820029 */
[----:B0-----:R-:W-:Y:S05]  /*15430*/  @!P1 BRA `(.L_x_1332) ;  /* 0xfffffffc00f09947 */ /* 0x001fea000383ffff */
[----:B------:R-:W-:Y:S05]  /*15440*/  BSYNC.RECONVERGENT B5 ;  /* 0x0000000000057941 */ /* 0x000fea0003800200 */
.L_x_1331:
[----:B------:R-:W-:Y:S01]  /*15450*/  BSSY.RECONVERGENT B5, `(.L_x_1333) ;  /* 0x0000005000057945 */ /* 0x000fe20003800200 */
.L_x_1334:
[----:B------:R-:W0:Y:S02]  /*15460*/  LDS R40, [R56+0x4] ;  /* 0x0000040038287984 */ /* 0x000e240000000800 */
[----:B0-----:R-:W-:-:S05]  /*15470*/  FADD R41, R63, R40 ;  /* 0x000000283f297221 */ /* 0x001fca0000000000 */
[----:B------:R-:W0:Y:S02]  /*15480*/  ATOMS.CAST.SPIN P1, [R56+0x4], R40, R41 ;  /* 0x000004283800758d */ /* 0x000e240001820029 */
[----:B0-----:R-:W-:Y:S05]  /*15490*/  @!P1 BRA `(.L_x_1334) ;  /* 0xfffffffc00f09947 */ /* 0x001fea000383ffff */
[----:B------:R-:W-:Y:S05]  /*154a0*/  BSYNC.RECONVERGENT B5 ;  /* 0x0000000000057941 */ /* 0x000fea0003800200 */
.L_x_1333:
[----:B------:R-:W-:Y:S01]  /*154b0*/  BSSY.RECONVERGENT B5, `(.L_x_1335) ;  /* 0x0000005000057945 */ /* 0x000fe20003800200 */
.L_x_1336:
[----:B------:R-:W0:Y:S02]  /*154c0*/  LDS R40, [R34+0x4] ;  /* 0x0000040022287984 */ /* 0x000e240000000800 */
[----:B0-----:R-:W-:-:S05]  /*154d0*/  FADD R41, R65, R40 ;  /* 0x0000002841297221 */ /* 0x001fca0000000000 */
[----:B------:R-:W0:Y:S02]  /*154e0*/  ATOMS.CAST.SPIN P1, [R34+0x4], R40, R41 ;  /* 0x000004282200758d */ /* 0x000e240001820029 */
[----:B0-----:R-:W-:Y:S05]  /*154f0*/  @!P1 BRA `(.L_x_1336) ;  /* 0xfffffffc00f09947 */ /* 0x001fea000383ffff */
[----:B------:R-:W-:Y:S05]  /*15500*/  BSYNC.RECONVERGENT B5 ;  /* 0x0000000000057941 */ /* 0x000fea0003800200 */
.L_x_1335:
[----:B------:R-:W-:Y:S01]  /*15510*/  BSSY.RECONVERGENT B5, `(.L_x_1337) ;  /* 0x0000005000057945 */ /* 0x000fe20003800200 */
.L_x_1338:
[----:B------:R-:W0:Y:S02]  /*15520*/  LDS R40, [R32+0x4] ;  /* 0x0000040020287984 */ /* 0x000e240000000800 */
[----:B0-----:R-:W-:-:S05]  /*15530*/  FADD R41, R59, R40 ;  /* 0x000000283b297221 */ /* 0x001fca0000000000 */
[----:B------:R-:W0:Y:S02]  /*15540*/  ATOMS.CAST.SPIN P1, [R32+0x4], R40, R41 ;  /* 0x000004282000758d */ /* 0x000e240001820029 */
[----:B0-----:R-:W-:Y:S05]  /*15550*/  @!P1 BRA `(.L_x_1338) ;  /* 0xfffffffc00f09947 */ /* 0x001fea000383ffff */
[----:B------:R-:W-:Y:S05]  /*15560*/  BSYNC.RECONVERGENT B5 ;  /* 0x0000000000057941 */ /* 0x000fea0003800200 */
.L_x_1337:
[----:B------:R-:W-:Y:S01]  /*15570*/  BSSY.RECONVERGENT B5, `(.L_x_1339) ;  /* 0x0000005000057945 */ /* 0x000fe20003800200 */
.L_x_1340:
[----:B------:R-:W0:Y:S02]  /*15580*/  LDS R40, [R60+0x8] ;  /* 0x000008003c287984 */ /* 0x000e240000000800 */
[----:B0-----:R-:W-:-:S05]  /*15590*/  FADD R41, R40, 1 ;  /* 0x3f80000028297421 */ /* 0x001fca0000000000 */
[----:B------:R-:W0:Y:S02]  /*155a0*/  ATOMS.CAST.SPIN P1, [R60+0x8], R40, R41 ;  /* 0x000008283c00758d */ /* 0x000e240001820029 */
[----:B0-----:R-:W-:Y:S05]  /*155b0*/  @!P1 BRA `(.L_x_1340) ;  /* 0xfffffffc00f09947 */ /* 0x001fea000383ffff */
[----:B------:R-:W-:Y:S05]  /*155c0*/  BSYNC.RECONVERGENT B5 ;  /* 0x0000000000057941 */ /* 0x000fea0003800200 */
.L_x_1339:
[----:B------:R-:W-:Y:S01]  /*155d0*/  BSSY.RECONVERGENT B5, `(.L_x_1341) ;  /* 0x0000005000057945 */ /* 0x000fe20003800200 */
.L_x_1342:
[----:B------:R-:W0:Y:S02]  /*155e0*/  LDS R40, [R58+0x8] ;  /* 0x000008003a287984 */ /* 0x000e240000000800 */
[----:B0-----:R-:W-:-:S05]  /*155f0*/  FADD R41, R19, R40 ;  /* 0x0000002813297221 */ /* 0x001fca0000000000 */
[----:B------:R-:W0:Y:S02]  /*15600*/  ATOMS.CAST.SPIN P1, [R58+0x8], R40, R41 ;  /* 0x000008283a00758d */ /* 0x000e240001820029 */
[----:B0-----:R-:W-:Y:S05]  /*15610*/  @!P1 BRA `(.L_x_1342) ;  /* 0xfffffffc00f09947 */ /* 0x001fea000383ffff */
[----:B------:R-:W-:Y:S05]  /*15620*/  BSYNC.RECONVERGENT B5 ;  /* 0x0000000000057941 */ /* 0x000fea0003800200 */
.L_x_1341:
[----:B------:R-:W-:Y:S01]  /*15630*/  BSSY.RECONVERGENT B5, `(.L_x_1343) ;  /* 0x0000005000057945 */ /* 0x000fe20003800200 */
.L_x_1344:
[----:B------:R-:W0:Y:S02]  /*15640*/  LDS R40, [R56+0x8] ;  /* 0x0000080038287984 */ /* 0x000e240000000800 */
[----:B0-----:R-:W-:-:S05]  /*15650*/  FADD R41, R63, R40 ;  /* 0x000000283f297221 */ /* 0x001fca0000000000 */
[----:B------:R-:W0:Y:S02]  /*15660*/  ATOMS.CAST.SPIN P1, [R56+0x8], R40, R41 ;  /* 0x000008283800758d */ /* 0x000e240001820029 */
[----:B0-----:R-:W-:Y:S05]  /*15670*/  @!P1 BRA `(.L_x_1344) ;  /* 0xfffffffc00f09947 */ /* 0x001fea000383ffff */
[----:B------:R-:W-:Y:S05]  /*15680*/  BSYNC.RECONVERGENT B5 ;  /* 0x0000000000057941 */ /* 0x000fea0003800200 */
.L_x_1343:
[----:B------:R-:W-:Y:S01]  /*15690*/  BSSY.RECONVERGENT B5, `(.L_x_1345) ;  /* 0x0000005000057945 */ /* 0x000fe20003800200 */
.L_x_1346:
[----:B------:R-:W0:Y:S02]  /*156a0*/  LDS R40, [R34+0x8] ;  /* 0x0000080022287984 */ /* 0x000e240000000800 */
[----:B0-----:R-:W-:-:S05]  /*156b0*/  FADD R41, R65, R40 ;  /* 0x0000002841297221 */ /* 0x001fca0000000000 */
[----:B------:R-:W0:Y:S02]  /*156c0*/  ATOMS.CAST.SPIN P1, [R34+0x8], R40, R41 ;  /* 0x000008282200758d */ /* 0x000e240001820029 */
[----:B0-----:R-:W-:Y:S05]  /*156d0*/  @!P1 BRA `(.L_x_1346) ;  /* 0xfffffffc00f09947 */ /* 0x001fea000383ffff */
[----:B------:R-:W-:Y:S05]  /*156e0*/  BSYNC.RECONVERGENT B5 ;  /* 0x0000000000057941 */ /* 0x000fea0003800200 */
.L_x_1345:
[----:B------:R-:W-:Y:S01]  /*156f0*/  BSSY.RECONVERGENT B5, `(.L_x_1347) ;  /* 0x0000005000057945 */ /* 0x000fe20003800200 */
.L_x_1348:
[----:B------:R-:W0:Y:S02]  /*15700*/  LDS R40, [R32+0x8] ;  /* 0x0000080020287984 */ /* 0x000e240000000800 */
[----:B0-----:R-:W-:-:S05]  /*15710*/  FADD R41, R59, R40 ;  /* 0x000000283b297221 */ /* 0x001fca0000000000 */
[----:B------:R-:W0:Y:S02]  /*15720*/  ATOMS.CAST.SPIN P1, [R32+0x8], R40, R41 ;  /* 0x000008282000758d */ /* 0x000e240001820029 */
[----:B0-----:R-:W-:Y:S05]  /*15730*/  @!P1 BRA `(.L_x_1348) ;  /* 0xfffffffc00f09947 */ /* 0x001fea000383ffff */
[----:B------:R-:W-:Y:S05]  /*15740*/  BSYNC.RECONVERGENT B5 ;  /* 0x0000000000057941 */ /* 0x000fea0003800200 */
.L_x_1347:
[----:B------:R-:W-:-:S04]  /*15750*/  IADD3 R30, PT, PT, R30, 0x4, RZ ;  /* 0x000000041e1e7810 */ /* 0x000fc80007ffe0ff */
[----:B------:R-:W-:-:S13]  /*15760*/  ISETP.NE.AND P1, PT, R30, R23, PT ;  /* 0x000000171e00720c */ /* 0x000fda0003f25270 */
[----:B------:R-:W-:Y:S05]  /*15770*/  @!P1 BRA `(.L_x_1276) ;  /* 0x00000008000c9947 */ /* 0x000fea0003800000 */
.L_x_1389:
[----:B------:R-:W-:Y:S01]  /*15780*/  IADD3 R67, PT, PT, R61, R30, RZ ;  /* 0x0000001e3d437210 */ /* 0x000fe20007ffe0ff */
[----:B------:R-:W-:Y:S05]  /*15790*/  YIELD ;  /* 0x0000000000007946 */ /* 0x000fea0003800000 */
[----:B------:R-:W-:Y:S01]  /*157a0*/  BSSY.RECONVERGENT B5, `(.L_x_1349) ;  /* 0x0000006000057945 */ /* 0x000fe20003800200 */
[----:B------:R-:W-:-:S07]  /*157b0*/  LEA R60, R67, R28, 0x2 ;  /* 0x0000001c433c7211 */ /* 0x000fce00078e10ff */
.L_x_1350:
[----:B------:R-:W0:Y:S02]  /*157c0*/  LDS R40, [R60+-0x4] ;  /* 0xfffffc003c287984 */ /* 0x000e240000000800 */
[----:B0-----:R-:W-:-:S05]  /*157d0*/  FADD R41, R40, 1 ;  /* 0x3f80000028297421 */ /* 0x001fca0000000000 */
[----:B------:R-:W0:Y:S02]  /*157e0*/  ATOMS.CAST.SPIN P1, [R60+-0x4], R40, R41 ;  /* 0xfffffc283c00758d */ /* 0x000e240001820029 */
[----:B0-----:R-:W-:Y:S05]  /*157f0*/  @!P1 BRA `(.L_x_1350) ;  /* 0xfffffffc00f09947 */ /* 0x001fea000383ffff */
[----:B------:R-:W-:Y:S05]  /*15800*/  BSYNC.RECONVERGENT B5 ;  /* 0x0000000000057941 */ /* 0x000fea0003800200 */
.L_x_1349:
[----:B------:R-:W-:Y:S01]  /*15810*/  BSSY.RECONVERGENT B5, `(.L_x_1351) ;  /* 0x0000006000057945 */ /* 0x000fe20003800200 */
[----:B------:R-:W-:-:S07]  /*15820*/  LEA R58, R67, UR7, 0x2 ;  /* 0x00000007433a7c11 */ /* 0x000fce000f8e10ff */
.L_x_1352:
[----:B------:R-:W0:Y:S02]  /*15830*/  LDS R40, [R58+-0x4] ;  /* 0xfffffc003a287984 */ /* 0x000e240000000800 */
[----:B0-----:R-:W-:-:S05]  /*15840*/  FADD R41, R19, R40 ;  /* 0x0000002813297221 */ /* 0x001fca0000000000 */
[----:B------:R-:W0:Y:S02]  /*15850*/  ATOMS.CAST.SPIN P1, [R58+-0x4], R40, R41 ;  /* 0xfffffc283a00758d */ /* 0x000e240001820029 */
[----:B0-----:R-:W-:Y:S05]  /*15860*/  @!P1 BRA `(.L_x_1352) ;  /* 0xfffffffc00f09947 */ /* 0x001fea000383ffff */
[----:B------:R-:W-:Y:S05]  /*15870*/  BSYNC.RECONVERGENT B5 ;  /* 0x0000000000057941 */ /* 0x000fea0003800200 */
.L_x_1351:
[----:B------:R-:W0:Y:S01]  /*15880*/  LDC R67, c[0x0][0x3b8] ;  /* 0x0000ee00ff437b82 */ /* 0x000e220000000800 */
[----:B------:R-:W-:Y:S01]  /*15890*/  BSSY.RECONVERGENT B5, `(.L_x_1353) ;  /* 0x0000006000057945 */ /* 0x000fe20003800200 */
[----:B0-----:R-:W-:-:S07]  /*158a0*/  IMAD R56, R67, 0xc, R58 ;  /* 0x0000000c43387824 */ /* 0x001fce00078e023a */
.L_x_1354:
[----:B------:R-:W0:Y:S02]  /*158b0*/  LDS R40, [R56+-0x4] ;  /* 0xfffffc0038287984 */ /* 0x000e240000000800 */
[----:B0-----:R-:W-:-:S05]  /*158c0*/  FADD R41, R63, R40 ;  /* 0x000000283f297221 */ /* 0x001fca0000000000 */
[----:B------:R-:W0:Y:S02]  /*158d0*/  ATOMS.CAST.SPIN P1, [R56+-0x4], R40, R41 ;  /* 0xfffffc283800758d */ /* 0x000e240001820029 */
[----:B0-----:R-:W-:Y:S05]  /*158e0*/  @!P1 BRA `(.L_x_1354) ;  /* 0xfffffffc00f09947 */ /* 0x001fea000383ffff */
[----:B------:R-:W-:Y:S05]  /*158f0*/  BSYNC.RECONVERGENT B5 ;  /* 0x0000000000057941 */ /* 0x000fea0003800200 */
.L_x_1353:
[----:B------:R-:W-:Y:S01]  /*15900*/  BSSY.RECONVERGENT B5, `(.L_x_1355) ;  /* 0x0000006000057945 */ /* 0x000fe20003800200 */
[----:B------:R-:W-:-:S07]  /*15910*/  LEA R34, R67, R58, 0x3 ;  /* 0x0000003a43227211 */ /* 0x000fce00078e18ff */
.L_x_1356:
[----:B------:R-:W0:Y:S02]  /*15920*/  LDS R40, [R34+-0x4] ;  /* 0xfffffc0022287984 */ /* 0x000e240000000800 */
[----:B0-----:R-:W-:-:S05]  /*15930*/  FADD R41, R65, R40 ;  /* 0x0000002841297221 */ /* 0x001fca0000000000 */
[----:B------:R-:W0:Y:S02]  /*15940*/  ATOMS.CAST.SPIN P1, [R34+-0x4], R40, R41 ;  /* 0xfffffc282200758d */ /* 0x000e240001820029 */
[----:B0-----:R-:W-:Y:S05]  /*15950*/  @!P1 BRA `(.L_x_1356) ;  /* 0xfffffffc00f09947 */ /* 0x001fea000383ffff */
[----:B------:R-:W-:Y:S05]  /*15960*/  BSYNC.RECONVERGENT B5 ;  /* 0x0000000000057941 */ /* 0x000fea0003800200 */
.L_x_1355:
[----:B------:R-:W-:Y:S01]  /*15970*/  BSSY.RECONVERGENT B5, `(.L_x_1357) ;  /* 0x0000006000057945 */ /* 0x000fe20003800200 */
[----:B------:R-:W-:-:S07]  /*15980*/  LEA R32, R67, R60, 0x3 ;  /* 0x0000003c43207211 */ /* 0x000fce00078e18ff */
.L_x_1358:
[----:B------:R-:W0:Y:S02]  /*15990*/  LDS R40, [R32+-0x4] ;  /* 0xfffffc0020287984 */ /* 0x000e240000000800 */
[----:B0-----:R-:W-:-:S05]  /*159a0*/  FADD R41, R59, R40 ;  /* 0x000000283b297221 */ /* 0x001fca0000000000 */
[----:B------:R-:W0:Y:S02]  /*159b0*/  ATOMS.CAST.SPIN P1, [R32+-0x4], R40, R41 ;  /* 0xfffffc282000758d */ /* 0x000e240001820029 */
[----:B0-----:R-:W-:Y:S05]  /*159c0*/  @!P1 BRA `(.L_x_1358) ;  /* 0xfffffffc00f09947 */ /* 0x001fea000383ffff */
[----:B------:R-:W-:Y:S05]  /*159d0*/  BSYNC.RECONVERGENT B5 ;  /* 0x0000000000057941 */ /* 0x000fea0003800200 */
.L_x_1357:
[----:B------:R-:W-:Y:S01]  /*159e0*/  BSSY.RECONVERGENT B5, `(.L_x_1359) ;  /* 0x0000005000057945 */ /* 0x000fe20003800200 */
.L_x_1360:
[----:B------:R-:W0:Y:S02]  /*159f0*/  LDS R40, [R60] ;  /* 0x000000003c287984 */ /* 0x000e240000000800 */
[----:B0-----:R-:W-:-:S05]  /*15a00*/  FADD R41, R40, 1 ;  /* 0x3f80000028297421 */ /* 0x001fca0000000000 */
[----:B------:R-:W0:Y:S02]  /*15a10*/  ATOMS.CAST.SPIN P1, [R60], R40, R41 ;  /* 0x000000283c00758d */ /* 0x000e240001820029 */
[----:B0-----:R-:W-:Y:S05]  /*15a20*/  @!P1 BRA `(.L_x_1360) ;  /* 0xfffffffc00f09947 */ /* 0x001fea000383ffff */
[----:B------:R-:W-:Y:S05]  /*15a30*/  BSYNC.RECONVERGENT B5 ;  /* 0x0000000000057941 */ /* 0x000fea0003800200 */
.L_x_1359:
[----:B------:R-:W-:Y:S01]  /*15a40*/  BSSY.RECONVERGENT B5, `(.L_x_1361) ;  /* 0x0000005000057945 */ /* 0x000fe20003800200 */
.L_x_1362:
[----:B------:R-:W0:Y:S02]  /*15a50*/  LDS R40, [R58] ;  /* 0x000000003a287984 */ /* 0x000e240000000800 */
[----:B0-----:R-:W-:-:S05]  /*15a60*/  FADD R41, R19, R40 ;  /* 0x0000002813297221 */ /* 0x001fca0000000000 */
[----:B------:R-:W0:Y:S02]  /*15a70*/  ATOMS.CAST.SPIN P1, [R58], R40, R41 ;  /* 0x000000283a00758d */ /* 0x000e240001820029 */
[----:B0-----:R-:W-:Y:S05]  /*15a80*/  @!P1 BRA `(.L_x_1362) ;  /* 0xfffffffc00f09947 */ /* 0x001fea000383ffff */
[----:B------:R-:W-:Y:S05]  /*15a90*/  BSYNC.RECONVERGENT B5 ;  /* 0x0000000000057941 */ /* 0x000fea0003800200 */
.L_x_1361:
[----:B------:R-:W-:Y:S01]  /*15aa0*/  BSSY.RECONVERGENT B5, `(.L_x_1363) ;  /* 0x0000005000057945 */ /* 0x000fe20003800200 */
.L_x_1364:
[----:B------:R-:W0:Y:S02]  /*15ab0*/  LDS R40, [R56] ;  /* 0x0000000038287984 */ /* 0x000e240000000800 */
[----:B0-----:R-:W-:-:S05]  /*15ac0*/  FADD R41, R63, R40 ;  /* 0x000000283f297221 */ /* 0x001fca0000000000 */
[----:B------:R-:W0:Y:S02]  /*15ad0*/  ATOMS.CAST.SPIN P1, [R56], R40, R41 ;  /* 0x000000283800758d */ /* 0x000e240001820029 */
[----:B0-----:R-:W-:Y:S05]  /*15ae0*/  @!P1 BRA `(.L_x_1364) ;  /* 0xfffffffc00f09947 */ /* 0x001fea000383ffff */
[----:B------:R-:W-:Y:S05]  /*15af0*/  BSYNC.RECONVERGENT B5 ;  /* 0x0000000000057941 */ /* 0x000fea0003800200 */
.L_x_1363:
[----:B------:R-:W-:Y:S01]  /*15b00*/  BSSY.RECONVERGENT B5, `(.L_x_1365) ;  /* 0x0000005000057945 */ /* 0x000fe20003800200 */
.L_x_1366:
[----:B------:R-:W0:Y:S02]  /*15b10*/  LDS R40, [R34] ;  /* 0x0000000022287984 */ /* 0x000e240000000800 */
[----:B0-----:R-:W-:-:S05]  /*15b20*/  FADD R41, R65, R40 ;  /* 0x0000002841297221 */ /* 0x001fca0000000000 */
[----:B------:R-:W0:Y:S02]  /*15b30*/  ATOMS.CAST.SPIN P1, [R34], R40, R41 ;  /* 0x000000282200758d */ /* 0x000e240001820029 */
[----:B0-----:R-:W-:Y:S05]  /*15b40*/  @!P1 BRA `(.L_x_1366) ;  /* 0xfffffffc00f09947 */ /* 0x001fea000383ffff */
[----:B------:R-:W-:Y:S05]  /*15b50*/  BSYNC.RECONVERGENT B5 ;  /* 0x0000000000057941 */ /* 0x000fea0003800200 */
.L_x_1365:
[----:B------:R-:W-:Y:S01]  /*15b60*/  BSSY.RECONVERGENT B5, `(.L_x_1367) ;  /* 0x0000005000057945 */ /* 0x000fe20003800200 */
.L_x_1368:
[----:B------:R-:W0:Y:S02]  /*15b70*/  LDS R40, [R32] ;  /* 0x0000000020287984 */ /* 0x000e240000000800 */
[----:B0-----:R-:W-:-:S05]  /*15b80*/  FADD R41, R59, R40 ;  /* 0x000000283b297221 */ /* 0x001fca0000000000 */
[----:B------:R-:W0:Y:S02]  /*15b90*/  ATOMS.CAST.SPIN P1, [R32], R40, R41 ;  /* 0x000000282000758d */ /* 0x000e240001820029 */
[----:B0-----:R-:W-:Y:S05]  /*15ba0*/  @!P1 BRA `(.L_x_1368) ;  /* 0xfffffffc00f09947 */ /* 0x001fea000383ffff */
[----:B------:R-:W-:Y:S05]  /*15bb0*/  BSYNC.RECONVERGENT B5 ;  /* 0x0000000000057941 */ /* 0x000fea0003800200 */
.L_x_1367:
[----:B------:R-:W-:Y:S01]  /*15bc0*/  BSSY.RECONVERGENT B5, `(.L_x_1369) ;  /* 0x0000005000057945 */ /* 0x000fe20003800200 */
.L_x_1370:
[----:B------:R-:W0:Y:S02]  /*15bd0*/  LDS R40, [R60+0x4] ;  /* 0x000004003c287984 */ /* 0x000e240000000800 */
[----:B0-----:R-:W-:-:S05]  /*15be0*/  FADD R41, R40, 1 ;  /* 0x3f80000028297421 */ /* 0x001fca0000000000 */
[----:B------:R-:W0:Y:S02]  /*15bf0*/  ATOMS.CAST.SPIN P1, [R60+0x4], R40, R41 ;  /* 0x000004283c00758d */ /* 0x000e240001820029 */
[----:B0-----:R-:W-:Y:S05]  /*15c00*/  @!P1 BRA `(.L_x_1370) ;  /* 0xfffffffc00f09947 */ /* 0x001fea000383ffff */
[----:B------:R-:W-:Y:S05]  /*15c10*/  BSYNC.RECONVERGENT B5 ;  /* 0x0000000000057941 */ /* 0x000fea0003800200 */
.L_x_1369:
[----:B------:R-:W-:Y:S01]  /*15c20*/  BSSY.RECONVERGENT B5, `(.L_x_1371) ;  /* 0x0000005000057945 */ /* 0x000fe20003800200 */
.L_x_1372:
[----:B------:R-:W0:Y:S02]  /*15c30*/  LDS R40, [R58+0x4] ;  /* 0x000004003a287984 */ /* 0x000e240000000800 */
[----:B0-----:R-:W-:-:S05]  /*15c40*/  FADD R41, R19, R40 ;  /* 0x0000002813297221 */ /* 0x001fca0000000000 */
[----:B------:R-:W0:Y:S02]  /*15c50*/  ATOMS.CAST.SPIN P1, [R58+0x4], R40, R41 ;  /* 0x000004283a00758d */ /* 0x000e240001820029 */
[----:B0-----:R-:W-:Y:S05]  /*15c60*/  @!P1 BRA `(.L_x_1372) ;  /* 0xfffffffc00f09947 */ /* 0x001fea000383ffff */
[----:B------:R-:W-:Y:S05]  /*15c70*/  BSYNC.RECONVERGENT B5 ;  /* 0x0000000000057941 */ /* 0x000fea0003800200 */
.L_x_1371:
[----:B------:R-:W-:Y:S01]  /*15c80*/  BSSY.RECONVERGENT B5, `(.L_x_1373) ;  /* 0x0000005000057945 */ /* 0x000fe20003800200 */
.L_x_1374:
[----:B------:R-:W0:Y:S02]  /*15c90*/  LDS R40, [R56+0x4] ;  /* 0x0000040038287984 */ /* 0x000e240000000800 */
[----:B0-----:R-:W-:-:S05]  /*15ca0*/  FADD R41, R63, R40 ;  /* 0x000000283f297221 */ /* 0x001fca0000000000 */
[----:B------:R-:W0:Y:S02]  /*15cb0*/  ATOMS.CAST.SPIN P1, [R56+0x4], R40, R41 ;  /* 0x000004283800758d */ /* 0x000e240001820029 */
[----:B0-----:R-:W-:Y:S05]  /*15cc0*/  @!P1 BRA `(.L_x_1374) ;  /* 0xfffffffc00f09947 */ /* 0x001fea000383ffff */
[----:B------:R-:W-:Y:S05]  /*15cd0*/  BSYNC.RECONVERGENT B5 ;  /* 0x0000000000057941 */ /* 0x000fea0003800200 */
.L_x_1373:
[----:B------:R-:W-:Y:S01]  /*15ce0*/  BSSY.RECONVERGENT B5, `(.L_x_1375) ;  /* 0x0000005000057945 */ /* 0x000fe20003800200 */
.L_x_1376:
[----:B------:R-:W0:Y:S02]  /*15cf0*/  LDS R40, [R34+0x4] ;  /* 0x0000040022287984 */ /* 0x000e240000000800 */
[----:B0-----:R-:W-:-:S05]  /*15d00*/  FADD R41, R65, R40 ;  /* 0x0000002841297221 */ /* 0x001fca0000000000 */
[----:B------:R-:W0:Y:S02]  /*15d10*/  ATOMS.CAST.SPIN P1, [R34+0x4], R40, R41 ;  /* 0x000004282200758d */ /* 0x000e240001820029 */
[----:B0-----:R-:W-:Y:S05]  /*15d20*/  @!P1 BRA `(.L_x_1376) ;  /* 0xfffffffc00f09947 */ /* 0x001fea000383ffff */
[----:B------:R-:W-:Y:S05]  /*15d30*/  BSYNC.RECONVERGENT B5 ;  /* 0x0000000000057941 */ /* 0x000fea0003800200 */
.L_x_1375:
[----:B------:R-:W-:Y:S01]  /*15d40*/  BSSY.RECONVERGENT B5, `(.L_x_1377) ;  /* 0x0000005000057945 */ /* 0x000fe20003800200 */
.L_x_1378:
[----:B------:R-:W0:Y:S02]  /*15d50*/  LDS R40, [R32+0x4] ;  /* 0x0000040020287984 */ /* 0x000e240000000800 */
[----:B0-----:R-:W-:-:S05]  /*15d60*/  FADD R41, R59, R40 ;  /* 0x000000283b297221 */ /* 0x001fca0000000000 */
[----:B------:R-:W0:Y:S02]  /*15d70*/  ATOMS.CAST.SPIN P1, [R32+0x4], R40, R41 ;  /* 0x000004282000758d */ /* 0x000e240001820029 */
[----:B0-----:R-:W-:Y:S05]  /*15d80*/  @!P1 BRA `(.L_x_1378) ;  /* 0xfffffffc00f09947 */ /* 0x001fea000383ffff */
[----:B------:R-:W-:Y:S05]  /*15d90*/  BSYNC.RECONVERGENT B5 ;  /* 0x0000000000057941 */ /* 0x000fea0003800200 */
.L_x_1377:
[----:B------:R-:W-:Y:S01]  /*15da0*/  BSSY.RECONVERGENT B5, `(.L_x_1379) ;  /* 0x0000005000057945 */ /* 0x000fe20003800200 */
.L_x_1380:
[----:B------:R-:W0:Y:S02]  /*15db0*/  LDS R40, [R60+0x8] ;  /* 0x000008003c287984 */ /* 0x000e240000000800 */
[----:B0-----:R-:W-:-:S05]  /*15dc0*/  FADD R41, R40, 1 ;  /* 0x3f80000028297421 */ /* 0x001fca0000000000 */
[----:B------:R-:W0:Y:S02]  /*15dd0*/  ATOMS.CAST.SPIN P1, [R60+0x8], R40, R41 ;  /* 0x000008283c00758d */ /* 0x000e240001820029 */
[----:B0-----:R-:W-:Y:S05]  /*15de0*/  @!P1 BRA `(.L_x_1380) ;  /* 0xfffffffc00f09947 */ /* 0x001fea000383ffff */
[----:B------:R-:W-:Y:S05]  /*15df0*/  BSYNC.RECONVERGENT B5 ;  /* 0x0000000000057941 */ /* 0x000fea0003800200 */
.L_x_1379:
[----:B------:R-:W-:Y:S01]  /*15e00*/  BSSY.RECONVERGENT B5, `(.L_x_1381) ;  /* 0x0000005000057945 */ /* 0x000fe20003800200 */
.L_x_1382:
[----:B------:R-:W0:Y:S02]  /*15e10*/  LDS R40, [R58+0x8] ;  /* 0x000008003a287984 */ /* 0x000e240000000800 */
[----:B0-----:R-:W-:-:S05]  /*15e20*/  FADD R41, R19, R40 ;  /* 0x0000002813297221 */ /* 0x001fca0000000000 */
[----:B------:R-:W0:Y:S02]  /*15e30*/  ATOMS.CAST.SPIN P1, [R58+0x8], R40, R41 ;  /* 0x000008283a00758d */ /* 0x000e240001820029 */
[----:B0-----:R-:W-:Y:S05]  /*15e40*/  @!P1 BRA `(.L_x_1382) ;  /* 0xfffffffc00f09947 */ /* 0x001fea000383ffff */
[----:B------:R-:W-:Y:S05]  /*15e50*/  BSYNC.RECONVERGENT B5 ;  /* 0x0000000000057941 */ /* 0x000fea0003800200 */
.L_x_1381:
[----:B------:R-:W-:Y:S01]  /*15e60*/  BSSY.RECONVERGENT B5, `(.L_x_1383) ;  /* 0x0000005000057945 */ /* 0x000fe20003800200 */
.L_x_1384:
[----:B------:R-:W0:Y:S02]  /*15e70*/  LDS R40, [R56+0x8] ;  /* 0x0000080038287984 */ /* 0x000e240000000800 */
[----:B0-----:R-:W-:-:S05]  /*15e80*/  FADD R41, R63, R40 ;  /* 0x000000283f297221 */ /* 0x001fca0000000000 */
[----:B------:R-:W0:Y:S02]  /*15e90*/  ATOMS.CAST.SPIN P1, [R56+0x8], R40, R41 ;  /* 0x000008283800758d */ /* 0x000e240001820029 */
[----:B0-----:R-:W-:Y:S05]  /*15ea0*/  @!P1 BRA `(.L_x_1384) ;  /* 0xfffffffc00f09947 */ /* 0x001fea000383ffff */
[----:B------:R-:W-:Y:S05]  /*15eb0*/  BSYNC.RECONVERGENT B5 ;  /* 0x0000000000057941 */ /* 0x000fea0003800200 */
.L_x_1383:
[----:B------:R-:W-:Y:S01]  /*15ec0*/  BSSY.RECONVERGENT B5, `(.L_x_1385) ;  /* 0x0000005000057945 */ /* 0x000fe20003800200 */
.L_x_1386:
[----:B------:R-:W0:Y:S02]  /*15ed0*/  LDS R40, [R34+0x8] ;  /* 0x0000080022287984 */ /* 0x000e240000000800 */
[----:B0-----:R-:W-:-:S05]  /*15ee0*/  FADD R41, R65, R40 ;  /* 0x0000002841297221 */ /* 0x001fca0000000000 */
[----:B------:R-:W0:Y:S02]  /*15ef0*/  ATOMS.CAST.SPIN P1, [R34+0x8], R40, R41 ;  /* 0x000008282200758d */ /* 0x000e240001820029 */
[----:B0-----:R-:W-:Y:S05]  /*15f00*/  @!P1 BRA `(.L_x_1386) ;  /* 0xfffffffc00f09947 */ /* 0x001fea000383ffff */
[----:B------:R-:W-:Y:S05]  /*15f10*/  BSYNC.RECONVERGENT B5 ;  /* 0x0000000000057941 */ /* 0x000fea0003800200 */
.L_x_1385:
[----:B------:R-:W-:Y:S01]  /*15f20*/  BSSY.RECONVERGENT B5, `(.L_x_1387) ;  /* 0x0000005000057945 */ /* 0x000fe20003800200 */
.L_x_1388:
[----:B------:R-:W0:Y:S02]  /*15f30*/  LDS R40, [R32+0x8] ;  /* 0x0000080020287984 */ /* 0x000e240000000800 */
[----:B0-----:R-:W-:-:S05]  /*15f40*/  FADD R41, R59, R40 ;  /* 0x000000283b297221 */ /* 0x001fca0000000000 */
[----:B------:R-:W0:Y:S02]  /*15f50*/  ATOMS.CAST.SPIN P1, [R32+0x8], R40, R41 ;  /* 0x000008282000758d */ /* 0x000e240001820029 */
[----:B0-----:R-:W-:Y:S05]  /*15f60*/  @!P1 BRA `(.L_x_1388) ;  /* 0xfffffffc00f09947 */ /* 0x001fea000383ffff */
[----:B------:R-:W-:Y:S05]  /*15f70*/  BSYNC.RECONVERGENT B5 ;  /* 0x0000000000057941 */ /* 0x000fea0003800200 */
.L_x_1387:
[----:B------:R-:W-:-:S04]  /*15f80*/  IADD3 R30, PT, PT, R30, 0x4, RZ ;  /* 0x000000041e1e7810 */ /* 0x000fc80007ffe0ff */
[----:B------:R-:W-:-:S13]  /*15f90*/  ISETP.NE.AND P1, PT, R30, R23, PT ;  /* 0x000000171e00720c */ /* 0x000fda0003f25270 */
[----:B------:R-:W-:Y:S05]  /*15fa0*/  @P1 BRA `(.L_x_1389) ;  /* 0xfffffff400f41947 */ /* 0x000fea000383ffff */
.L_x_1276:
[----:B------:R-:W-:Y:S05]  /*15fb0*/  BSYNC B6 ;  /* 0x0000000000067941 */ /* 0x000fea0003800000 */
.L_x_1275:
[----:B------:R-:W-:Y:S05]  /*15fc0*/  BRA `(.L_x_1273) ;  /* 0x0000001000107947 */ /* 0x000fea0003800000 */
.L_x_1274:
        /* <DEDUP_REMOVED lines=23> */
.L_x_1393:
[----:B------:R-:W0:Y:S02]  /*16140*/  LDS R40, [R58+-0x4] ;  /* 0xfffffc003a287984 */ /* 0x000e240000000800 */
[----:B0-----:R-:W-:-:S05]  /*16150*/  FADD R41, R40, 1 ;  /* 0x3f80000028297421 */ /* 0x001fca0000000000 */
[----:B------:R-:W0:Y:S02]  /*16160*/  ATOMS.CAST.SPIN P2, [R58+-0x4], R40, R41 ;  /* 0xfffffc283a00758d */ /* 0x000e240001840029 */
[----:B0-----:R-:W-:Y:S05]  /*16170*/  @!P2 BRA `(.L_x_1393) ;  /* 0xfffffffc00f0a947 */ /* 0x001fea000383ffff */
[----:B------:R-:W-:Y:S05]  /*16180*/  BSYNC.RECONVERGENT B6 ;  /* 0x0000000000067941 */ /* 0x000fea0003800200 */
.L_x_1392:
[----:B------:R-:W-:Y:S01]  /*16190*/  BSSY.RECONVERGENT B6, `(.L_x_1394) ;  /* 0x0000006000067945 */ /* 0x000fe20003800200 */
[----:B------:R-:W-:-:S07]  /*161a0*/  LEA R56, R56, UR7, 0x2 ;  /* 0x0000000738387c11 */ /* 0x000fce000f8e10ff */
.L_x_1395:
[----:B------:R-:W0:Y:S02]  /*161b0*/  LDS R40, [R56+-0x4] ;  /* 0xfffffc0038287984 */ /* 0x000e240000000800 */
[----:B0-----:R-:W-:-:S05]  /*161c0*/  FADD R41, R19, R40 ;  /* 0x0000002813297221 */ /* 0x001fca0000000000 */
[----:B------:R-:W0:Y:S02]  /*161d0*/  ATOMS.CAST.SPIN P2, [R56+-0x4], R40, R41 ;  /* 0xfffffc283800758d */ /* 0x000e240001840029 */
[----:B0-----:R-:W-:Y:S05]  /*161e0*/  @!P2 BRA `(.L_x_1395) ;  /* 0xfffffffc00f0a947 */ /* 0x001fea000383ffff */
[----:B------:R-:W-:Y:S05]  /*161f0*/  BSYNC.RECONVERGENT B6 ;  /* 0x0000000000067941 */ /* 0x000fea0003800200 */
.L_x_1394:
[----:B------:R-:W0:Y:S01]  /*16200*/  LDC R67, c[0x0][0x3b8] ;  /* 0x0000ee00ff437b82 */ /* 0x000e220000000800 */
[----:B------:R-:W-:Y:S01]  /*16210*/  BSSY.RECONVERGENT B6, `(.L_x_1396) ;  /* 0x0000006000067945 */ /* 0x000fe20003800200 */
[----:B0-----:R-:W-:-:S07]  /*16220*/  IMAD R34, R67, 0xc, R56 ;  /* 0x0000000c43227824 */ /* 0x001fce00078e0238 */
.L_x_1397:
[----:B------:R-:W0:Y:S02]  /*16230*/  LDS R40, [R34+-0x4] ;  /* 0xfffffc0022287984 */ /* 0x000e240000000800 */
[----:B0-----:R-:W-:-:S05]  /*16240*/  FADD R41, R65, R40 ;  /* 0x0000002841297221 */ /* 0x001fca0000000000 */
[----:B------:R-:W0:Y:S02]  /*16250*/  ATOMS.CAST.SPIN P2, [R34+-0x4], R40, R41 ;  /* 0xfffffc282200758d */ /* 0x000e240001840029 */
[----:B0-----:R-:W-:Y:S05]  /*16260*/  @!P2 BRA `(.L_x_1397) ;  /* 0xfffffffc00f0a947 */ /* 0x001fea000383ffff */
[----:B------:R-:W-:Y:S05]  /*16270*/  BSYNC.RECONVERGENT B6 ;  /* 0x0000000000067941 */ /* 0x000fea0003800200 */
.L_x_1396:
[----:B------:R-:W-:Y:S01]  /*16280*/  BSSY.RECONVERGENT B6, `(.L_x_1398) ;  /* 0x0000006000067945 */ /* 0x000fe20003800200 */
[----:B------:R-:W-:-:S07]  /*16290*/  LEA R32, R67, R56, 0x3 ;  /* 0x0000003843207211 */ /* 0x000fce00078e18ff */
.L_x_1399:
[----:B------:R-:W0:Y:S02]  /*162a0*/  LDS R40, [R32+-0x4] ;  /* 0xfffffc0020287984 */ /* 0x000e240000000800 */
[----:B0-----:R-:W-:-:S05]  /*162b0*/  FADD R41, R63, R40 ;  /* 0x000000283f297221 */ /* 0x001fca0000000000 */
[----:B------:R-:W0:Y:S02]  /*162c0*/  ATOMS.CAST.SPIN P2, [R32+-0x4], R40, R41 ;  /* 0xfffffc282000758d */ /* 0x000e240001840029 */
[----:B0-----:R-:W-:Y:S05]  /*162d0*/  @!P2 BRA `(.L_x_1399) ;  /* 0xfffffffc00f0a947 */ /* 0x001fea000383ffff */
[----:B------:R-:W-:Y:S05]  /*162e0*/  BSYNC.RECONVERGENT B6 ;  /* 0x0000000000067941 */ /* 0x000fea0003800200 */
.L_x_1398:
[----:B------:R-:W-:Y:S01]  /*162f0*/  BSSY.RECONVERGENT B6, `(.L_x_1400) ;  /* 0x0000006000067945 */ /* 0x000fe20003800200 */
[----:B------:R-:W-:-:S07]  /*16300*/  LEA R28, R67, R58, 0x3 ;  /* 0x0000003a431c7211 */ /* 0x000fce00078e18ff */
.L_x_1401:
[----:B------:R-:W0:Y:S02]  /*16310*/  LDS R40, [R28+-0x4] ;  /* 0xfffffc001c287984 */ /* 0x000e240000000800 */
[----:B0-----:R-:W-:-:S05]  /*16320*/  FADD R41, R59, R40 ;  /* 0x000000283b297221 */ /* 0x001fca0000000000 */
[----:B------:R-:W0:Y:S02]  /*16330*/  ATOMS.CAST.SPIN P2, [R28+-0x4], R40, R41 ;  /* 0xfffffc281c00758d */ /* 0x000e240001840029 */
[----:B0-----:R-:W-:Y:S05]  /*16340*/  @!P2 BRA `(.L_x_1401) ;  /* 0xfffffffc00f0a947 */ /* 0x001fea000383ffff */
[----:B------:R-:W-:Y:S05]  /*16350*/  BSYNC.RECONVERGENT B6 ;  /* 0x0000000000067941 */ /* 0x000fea0003800200 */
.L_x_1400:
[----:B------:R-:W-:Y:S01]  /*16360*/  MOV R30, R22 ;  /* 0x00000016001e7202 */ /* 0x000fe20000000f00 */
[----:B------:R-:W-:Y:S06]  /*16370*/  @!P1 BRA `(.L_x_1391) ;  /* 0x0000000400009947 */ /* 0x000fec0003800000 */
[----:B------:R-:W-:Y:S01]  /*16380*/  BSSY.RECONVERGENT B6, `(.L_x_1402) ;  /* 0x0000006000067945 */ /* 0x000fe20003800200 */
[----:B------:R-:W-:-:S13]  /*16390*/  ISETP.NE.AND P1, PT, R27, 0x2, PT ;  /* 0x000000021b00780c */ /* 0x000fda0003f25270 */
.L_x_1403:
[----:B------:R-:W0:Y:S02]  /*163a0*/  LDS R40, [R58] ;  /* 0x000000003a287984 */ /* 0x000e240000000800 */
[----:B0-----:R-:W-:-:S05]  /*163b0*/  FADD R41, R40, 1 ;  /* 0x3f80000028297421 */ /* 0x001fca0000000000 */
[----:B------:R-:W0:Y:S02]  /*163c0*/  ATOMS.CAST.SPIN P2, [R58], R40, R41 ;  /* 0x000000283a00758d */ /* 0x000e240001840029 */
[----:B0-----:R-:W-:Y:S05]  /*163d0*/  @!P2 BRA `(.L_x_1403) ;  /* 0xfffffffc00f0a947 */ /* 0x001fea000383ffff */
[----:B------:R-:W-:Y:S05]  /*163e0*/  BSYNC.RECONVERGENT B6 ;  /* 0x0000000000067941 */ /* 0x000fea0003800200 */
.L_x_1402:
[----:B------:R-:W-:Y:S01]  /*163f0*/  BSSY.RECONVERGENT B6, `(.L_x_1404) ;  /* 0x0000005000067945 */ /* 0x000fe20003800200 */
.L_x_1405:
[----:B------:R-:W0:Y:S02]  /*16400*/  LDS R40, [R56] ;  /* 0x0000000038287984 */ /* 0x000e240000000800 */
[----:B0-----:R-:W-:-:S05]  /*16410*/  FADD R41, R19, R40 ;  /* 0x0000002813297221 */ /* 0x001fca0000000000 */
[----:B------:R-:W0:Y:S02]  /*16420*/  ATOMS.CAST.SPIN P2, [R56], R40, R41 ;  /* 0x000000283800758d */ /* 0x000e240001840029 */
[----:B0-----:R-:W-:Y:S05]  /*16430*/  @!P2 BRA `(.L_x_1405) ;  /* 0xfffffffc00f0a947 */ /* 0x001fea000383ffff */
[----:B------:R-:W-:Y:S05]  /*16440*/  BSYNC.RECONVERGENT B6 ;  /* 0x0000000000067941 */ /* 0x000fea0003800200 */
.L_x_1404:
[----:B------:R-:W-:Y:S01]  /*16450*/  BSSY.RECONVERGENT B6, `(.L_x_1406) ;  /* 0x0000005000067945 */ /* 0x000fe20003800200 */
.L_x_1407:
[----:B------:R-:W0:Y:S02]  /*16460*/  LDS R40, [R34] ;  /* 0x0000000022287984 */ /* 0x000e240000000800 */
[----:B0-----:R-:W-:-:S05]  /*16470*/  FADD R41, R65, R40 ;  /* 0x0000002841297221 */ /* 0x001fca0000000000 */
[----:B------:R-:W0:Y:S02]  /*16480*/  ATOMS.CAST.SPIN P2, [R34], R40, R41 ;  /* 0x000000282200758d */ /* 0x000e240001840029 */
[----:B0-----:R-:W-:Y:S05]  /*16490*/  @!P2 BRA `(.L_x_1407) ;  /* 0xfffffffc00f0a947 */ /* 0x001fea000383ffff */
[----:B------:R-:W-:Y:S05]  /*164a0*/  BSYNC.RECONVERGENT B6 ;  /* 0x0000000000067941 */ /* 0x000fea0003800200 */
.L_x_1406:
[----:B------:R-:W-:Y:S01]  /*164b0*/  BSSY.RECONVERGENT B6, `(.L_x_1408) ;  /* 0x0000005000067945 */ /* 0x000fe20003800200 */
.L_x_1409:
[----:B------:R-:W0:Y:S02]  /*164c0*/  LDS R40, [R32] ;  /* 0x0000000020287984 */ /* 0x000e240000000800 */
[----:B0-----:R-:W-:-:S05]  /*164d0*/  FADD R41, R63, R40 ;  /* 0x000000283f297221 */ /* 0x001fca0000000000 */
[----:B------:R-:W0:Y:S02]  /*164e0*/  ATOMS.CAST.SPIN P2, [R32], R40, R41 ;  /* 0x000000282000758d */ /* 0x000e240001840029 */
[----:B0-----:R-:W-:Y:S05]  /*164f0*/  @!P2 BRA `(.L_x_1409) ;  /* 0xfffffffc00f0a947 */ /* 0x001fea000383ffff */
[----:B------:R-:W-:Y:S05]  /*16500*/  BSYNC.RECONVERGENT B6 ;  /* 0x0000000000067941 */ /* 0x000fea0003800200 */
.L_x_1408:
[----:B------:R-:W-:Y:S01]  /*16510*/  BSSY.RECONVERGENT B6, `(.L_x_1410) ;  /* 0x0000005000067945 */ /* 0x000fe20003800200 */
.L_x_1411:
[----:B------:R-:W0:Y:S02]  /*16520*/  LDS R40, [R28] ;  /* 0x000000001c287984 */ /* 0x000e240000000800 */
[----:B0-----:R-:W-:-:S05]  /*16530*/  FADD R41, R59, R40 ;  /* 0x000000283b297221 */ /* 0x001fca0000000000 */
[----:B------:R-:W0:Y:S02]  /*16540*/  ATOMS.CAST.SPIN P2, [R28], R40, R41 ;  /* 0x000000281c00758d */ /* 0x000e240001840029 */
[----:B0-----:R-:W-:Y:S05]  /*16550*/  @!P2 BRA `(.L_x_1411) ;  /* 0xfffffffc00f0a947 */ /* 0x001fea000383ffff */
[----:B------:R-:W-:Y:S05]  /*16560*/  BSYNC.RECONVERGENT B6 ;  /* 0x0000000000067941 */ /* 0x000fea0003800200 */
.L_x_1410:
[----:B------:R-:W-:Y:S01]  /*16570*/  MOV R30, R24 ;  /* 0x00000018001e7202 */ /* 0x000fe20000000f00 */
[----:B------:R-:W-:Y:S06]  /*16580*/  @!P1 BRA `(.L_x_1391) ;  /* 0x00000000007c9947 */ /* 0x000fec0003800000 */
[----:B------:R-:W-:Y:S01]  /*16590*/  BSSY.RECONVERGENT B6, `(.L_x_1412) ;  /* 0x0000005000067945 */ /* 0x000fe20003800200 */
.L_x_1413:
[----:B------:R-:W0:Y:S02]  /*165a0*/  LDS R40, [R58+0x4] ;  /* 0x000004003a287984 */ /* 0x000e240000000800 */
[----:B0-----:R-:W-:-:S05]  /*165b0*/  FADD R41, R40, 1 ;  /* 0x3f80000028297421 */ /* 0x001fca0000000000 */
[----:B------:R-:W0:Y:S02]  /*165c0*/  ATOMS.CAST.SPIN P1, [R58+0x4], R40, R41 ;  /* 0x000004283a00758d */ /* 0x000e240001820029 */
[----:B0-----:R-:W-:Y:S05]  /*165d0*/  @!P1 BRA `(.L_x_1413) ;  /* 0xfffffffc00f09947 */ /* 0x001fea000383ffff */
[----:B------:R-:W-:Y:S05]  /*165e0*/  BSYNC.RECONVERGENT B6 ;  /* 0x0000000000067941 */ /* 0x000fea0003800200 */
.L_x_1412:
[----:B------:R-:W-:Y:S01]  /*165f0*/  BSSY.RECONVERGENT B6, `(.L_x_1414) ;  /* 0x0000005000067945 */ /* 0x000fe20003800200 */
.L_x_1415:
[----:B------:R-:W0:Y:S02]  /*16600*/  LDS R40, [R56+0x4] ;  /* 0x0000040038287984 */ /* 0x000e240000000800 */
[----:B0-----:R-:W-:-:S05]  /*16610*/  FADD R41, R19, R40 ;  /* 0x0000002813297221 */ /* 0x001fca0000000000 */
[----:B------:R-:W0:Y:S02]  /*16620*/  ATOMS.CAST.SPIN P1, [R56+0x4], R40, R41 ;  /* 0x000004283800758d */ /* 0x000e240001820029 */
[----:B0-----:R-:W-:Y:S05]  /*16630*/  @!P1 BRA `(.L_x_1415) ;  /* 0xfffffffc00f09947 */ /* 0x001fea000383ffff */
[----:B------:R-:W-:Y:S05]  /*16640*/  BSYNC.RECONVERGENT B6 ;  /* 0x0000000000067941 */ /* 0x000fea0003800200 */
.L_x_1414:
[----:B------:R-:W-:Y:S01]  /*16650*/  BSSY.RECONVERGENT B6, `(.L_x_1416) ;  /* 0x0000005000067945 */ /* 0x000fe20003800200 */
.L_x_1417:
[----:B------:R-:W0:Y:S02]  /*16660*/  LDS R40, [R34+0x4] ;  /* 0x0000040022287984 */ /* 0x000e240000000800 */
[----:B0-----:R-:W-:-:S05]  /*16670*/  FADD R41, R65, R40 ;  /* 0x0000002841297221 */ /* 0x001fca0000000000 */
[----:B------:R-:W0:Y:S02]  /*16680*/  ATOMS.CAST.SPIN P1, [R34+0x4], R40, R41 ;  /* 0x000004282200758d */ /* 0x000e240001820029 */
[----:B0-----:R-:W-:Y:S05]  /*16690*/  @!P1 BRA `(.L_x_1417) ;  /* 0xfffffffc00f09947 */ /* 0x001fea000383ffff */
[----:B------:R-:W-:Y:S05]  /*166a0*/  BSYNC.RECONVERGENT B6 ;  /* 0x0000000000067941 */ /* 0x000fea0003800200 */
.L_x_1416:
[----:B------:R-:W-:Y:S01]  /*166b0*/  BSSY.RECONVERGENT B6, `(.L_x_1418) ;  /* 0x0000005000067945 */ /* 0x000fe20003800200 */
.L_x_1419:
[----:B------:R-:W0:Y:S02]  /*166c0*/  LDS R40, [R32+0x4] ;  /* 0x0000040020287984 */ /* 0x000e240000000800 */
[----:B0-----:R-:W-:-:S05]  /*166d0*/  FADD R41, R63, R40 ;  /* 0x000000283f297221 */ /* 0x001fca0000000000 */
[----:B------:R-:W0:Y:S02]  /*166e0*/  ATOMS.CAST.SPIN P1, [R32+0x4], R40, R41 ;  /* 0x000004282000758d */ /* 0x000e240001820029 */
[----:B0-----:R-:W-:Y:S05]  /*166f0*/  @!P1 BRA `(.L_x_1419) ;  /* 0xfffffffc00f09947 */ /* 0x001fea000383ffff */
[----:B------:R-:W-:Y:S05]  /*16700*/  BSYNC.RECONVERGENT B6 ;  /* 0x0000000000067941 */ /* 0x000fea0003800200 */
.L_x_1418:
[----:B------:R-:W-:Y:S01]  /*16710*/  BSSY.RECONVERGENT B6, `(.L_x_1420) ;  /* 0x0000005000067945 */ /* 0x000fe20003800200 */
.L_x_1421:
[----:B------:R-:W0:Y:S02]  /*16720*/  LDS R40, [R28+0x4] ;  /* 0x000004001c287984 */ /* 0x000e240000000800 */
[----:B0-----:R-:W-:-:S05]  /*16730*/  FADD R41, R59, R40 ;  /* 0x000000283b297221 */ /* 0x001fca0000000000 */
[----:B------:R-:W0:Y:S02]  /*16740*/  ATOMS.CAST.SPIN P1, [R28+0x4], R40, R41 ;  /* 0x000004281c00758d */ /* 0x000e240001820029 */
[----:B0-----:R-:W-:Y:S05]  /*16750*/  @!P1 BRA `(.L_x_1421) ;  /* 0xfffffffc00f09947 */ /* 0x001fea000383ffff */
[----:B------:R-:W-:Y:S05]  /*16760*/  BSYNC.RECONVERGENT B6 ;  /* 0x0000000000067941 */ /* 0x000fea0003800200 */
.L_x_1420:
[----:B------:R-:W-:-:S07]  /*16770*/  MOV R30, R25 ;  /* 0x00000019001e7202 */ /* 0x000fce0000000f00 */
.L_x_1391:
[----:B------:R-:W-:Y:S05]  /*16780*/  BSYNC.RECONVERGENT B5 ;  /* 0x0000000000057941 */ /* 0x000fea0003800200 */
.L_x_1390:
[----:B------:R-:W-:-:S13]  /*16790*/  ISETP.GE.U32.AND P1, PT, R20, 0x3, PT ;  /* 0x000000031400780c */ /* 0x000fda0003f26070 */
[----:B------:R-:W-:Y:S05]  /*167a0*/  @!P1 BRA `(.L_x_1273) ;  /* 0x0000000800189947 */ /* 0x000fea0003800000 */
[----:B------:R-:W0:Y:S01]  /*167b0*/  S2R R41, SR_CgaCtaId ;  /* 0x0000000000297919 */ /* 0x000e220000008800 */
[----:B------:R-:W-:-:S04]  /*167c0*/  MOV R28, 0x400 ;  /* 0x00000400001c7802 */ /* 0x000fc80000000f00 */
[----:B0-----:R-:W-:-:S07]  /*167d0*/  LEA R28, R41, R28, 0x18 ;  /* 0x0000001c291c7211 */ /* 0x001fce00078ec0ff */
.L_x_1462:
[----:B------:R-:W-:Y:S01]  /*167e0*/  IADD3 R67, PT, PT, R61, R30, RZ ;  /* 0x0000001e3d437210 */ /* 0x000fe20007ffe0ff */
[----:B------:R-:W-:Y:S05]  /*167f0*/  YIELD ;  /* 0x0000000000007946 */ /* 0x000fea0003800000 */
[----:B------:R-:W-:Y:S01]  /*16800*/  BSSY.RECONVERGENT B5, `(.L_x_1422) ;  /* 0x0000006000057945 */ /* 0x000fe20003800200 */
[----:B------:R-:W-:-:S07]  /*16810*/  LEA R60, R67, R28, 0x2 ;  /* 0x0000001c433c7211 */ /* 0x000fce00078e10ff */
.L_x_1423:
[----:B------:R-:W0:Y:S02]  /*16820*/  LDS R40, [R60+-0x4] ;  /* 0xfffffc003c287984 */ /* 0x000e240000000800 */
[----:B0-----:R-:W-:-:S05]  /*16830*/  FADD R41, R40, 1 ;  /* 0x3f80000028297421 */ /* 0x001fca0000000000 */
[----:B------:R-:W0:Y:S02]  /*16840*/  ATOMS.CAST.SPIN P1, [R60+-0x4], R40, R41 ;  /* 0xfffffc283c00758d */ /* 0x000e240001820029 */
[----:B0-----:R-:W-:Y:S05]  /*16850*/  @!P1 BRA `(.L_x_1423) ;  /* 0xfffffffc00f09947 */ /* 0x001fea000383ffff */
[----:B------:R-:W-:Y:S05]  /*16860*/  BSYNC.RECONVERGENT B5 ;  /* 0x0000000000057941 */ /* 0x000fea0003800200 */
.L_x_1422:
[----:B------:R-:W-:Y:S01]  /*16870*/  BSSY.RECONVERGENT B5, `(.L_x_1424) ;  /* 0x0000006000057945 */ /* 0x000fe20003800200 */
[----:B------:R-:W-:-:S07]  /*16880*/  LEA R58, R67, UR7, 0x2 ;  /* 0x00000007433a7c11 */ /* 0x000fce000f8e10ff */
.L_x_1425:
[----:B------:R-:W0:Y:S02]  /*16890*/  LDS R40, [R58+-0x4] ;  /* 0xfffffc003a287984 */ /* 0x000e240000000800 */
[----:B0-----:R-:W-:-:S05]  /*168a0*/  FADD R41, R19, R40 ;  /* 0x0000002813297221 */ /* 0x001fca0000000000 */
[----:B------:R-:W0:Y:S02]  /*168b0*/  ATOMS.CAST.SPIN P1, [R58+-0x4], R40, R41 ;  /* 0xfffffc283a00758d */ /* 0x000e240001820029 */
[----:B0-----:R-:W-:Y:S05]  /*168c0*/  @!P1 BRA `(.L_x_1425) ;  /* 0xfffffffc00f09947 */ /* 0x001fea000383ffff */
[----:B------:R-:W-:Y:S05]  /*168d0*/  BSYNC.RECONVERGENT B5 ;  /* 0x0000000000057941 */ /* 0x000fea0003800200 */
.L_x_1424:
[----:B------:R-:W0:Y:S01]  /*168e0*/  LDC R67, c[0x0][0x3b8] ;  /* 0x0000ee00ff437b82 */ /* 0x000e220000000800 */
[----:B------:R-:W-:Y:S01]  /*168f0*/  BSSY.RECONVERGENT B5, `(.L_x_1426) ;  /* 0x0000006000057945 */ /* 0x000fe20003800200 */
[----:B0-----:R-:W-:-:S07]  /*16900*/  IMAD R56, R67, 0xc, R58 ;  /* 0x0000000c43387824 */ /* 0x001fce00078e023a */
.L_x_1427:
[----:B------:R-:W0:Y:S02]  /*16910*/  LDS R40, [R56+-0x4] ;  /* 0xfffffc0038287984 */ /* 0x000e240000000800 */
[----:B0-----:R-:W-:-:S05]  /*16920*/  FADD R41, R65, R40 ;  /* 0x0000002841297221 */ /* 0x001fca0000000000 */
[----:B------:R-:W0:Y:S02]  /*16930*/  ATOMS.CAST.SPIN P1, [R56+-0x4], R40, R41 ;  /* 0xfffffc283800758d */ /* 0x000e240001820029 */
[----:B0-----:R-:W-:Y:S05]  /*16940*/  @!P1 BRA `(.L_x_1427) ;  /* 0xfffffffc00f09947 */ /* 0x001fea000383ffff */
[----:B------:R-:W-:Y:S05]  /*16950*/  BSYNC.RECONVERGENT B5 ;  /* 0x0000000000057941 */ /* 0x000fea0003800200 */
.L_x_1426:
[----:B------:R-:W-:Y:S01]  /*16960*/  BSSY.RECONVERGENT B5, `(.L_x_1428) ;  /* 0x0000006000057945 */ /* 0x000fe20003800200 */
[----:B------:R-:W-:-:S07]  /*16970*/  LEA R34, R67, R58, 0x3 ;  /* 0x0000003a43227211 */ /* 0x000fce00078e18ff */
.L_x_1429:
[----:B------:R-:W0:Y:S02]  /*16980*/  LDS R40, [R34+-0x4] ;  /* 0xfffffc0022287984 */ /* 0x000e240000000800 */
[----:B0-----:R-:W-:-:S05]  /*16990*/  FADD R41, R63, R40 ;  /* 0x000000283f297221 */ /* 0x001fca0000000000 */
[----:B------:R-:W0:Y:S02]  /*169a0*/  ATOMS.CAST.SPIN P1, [R34+-0x4], R40, R41 ;  /* 0xfffffc282200758d */ /* 0x000e240001820029 */
[----:B0-----:R-:W-:Y:S05]  /*169b0*/  @!P1 BRA `(.L_x_1429) ;  /* 0xfffffffc00f09947 */ /* 0x001fea000383ffff */
[----:B------:R-:W-:Y:S05]  /*169c0*/  BSYNC.RECONVERGENT B5 ;  /* 0x0000000000057941 */ /* 0x000fea0003800200 */
.L_x_1428:
[----:B------:R-:W-:Y:S01]  /*169d0*/  BSSY.RECONVERGENT B5, `(.L_x_1430) ;  /* 0x0000006000057945 */ /* 0x000fe20003800200 */
[----:B------:R-:W-:-:S07]  /*169e0*/  LEA R32, R67, R60, 0x3 ;  /* 0x0000003c43207211 */ /* 0x000fce00078e18ff */
.L_x_1431:
[----:B------:R-:W0:Y:S02]  /*169f0*/  LDS R40, [R32+-0x4] ;  /* 0xfffffc0020287984 */ /* 0x000e240000000800 */
[----:B0-----:R-:W-:-:S05]  /*16a00*/  FADD R41, R59, R40 ;  /* 0x000000283b297221 */ /* 0x001fca0000000000 */
[----:B------:R-:W0:Y:S02]  /*16a10*/  ATOMS.CAST.SPIN P1, [R32+-0x4], R40, R41 ;  /* 0xfffffc282000758d */ /* 0x000e240001820029 */
[----:B0-----:R-:W-:Y:S05]  /*16a20*/  @!P1 BRA `(.L_x_1431) ;  /* 0xfffffffc00f09947 */ /* 0x001fea000383ffff */
[----:B------:R-:W-:Y:S05]  /*16a30*/  BSYNC.RECONVERGENT B5 ;  /* 0x0000000000057941 */ /* 0x000fea0003800200 */
.L_x_1430:
[----:B------:R-:W-:Y:S01]  /*16a40*/  BSSY.RECONVERGENT B5, `(.L_x_1432) ;  /* 0x0000005000057945 */ /* 0x000fe20003800200 */
.L_x_1433:
[----:B------:R-:W0:Y:S02]  /*16a50*/  LDS R40, [R60] ;  /* 0x000000003c287984 */ /* 0x000e240000000800 */
[----:B0-----:R-:W-:-:S05]  /*16a60*/  FADD R41, R40, 1 ;  /* 0x3f80000028297421 */ /* 0x001fca0000000000 */
[----:B------:R-:W0:Y:S02]  /*16a70*/  ATOMS.CAST.SPIN P1, [R60], R40, R41 ;  /* 0x000000283c00758d */ /* 0x000e240001820029 */
[----:B0-----:R-:W-:Y:S05]  /*16a80*/  @!P1 BRA `(.L_x_1433) ;  /* 0xfffffffc00f09947 */ /* 0x001fea000383ffff */
[----:B------:R-:W-:Y:S05]  /*16a90*/  BSYNC.RECONVERGENT B5 ;  /* 0x0000000000057941 */ /* 0x000fea0003800200 */
.L_x_1432:
[----:B------:R-:W-:Y:S01]  /*16aa0*/  BSSY.RECONVERGENT B5, `(.L_x_1434) ;  /* 0x0000005000057945 */ /* 0x000fe20003800200 */
.L_x_1435:
[----:B------:R-:W0:Y:S02]  /*16ab0*/  LDS R40, [R58] ;  /* 0x000000003a287984 */ /* 0x000e240000000800 */
[----:B0-----:R-:W-:-:S05]  /*16ac0*/  FADD R41, R19, R40 ;  /* 0x0000002813297221 */ /* 0x001fca0000000000 */
[----:B------:R-:W0:Y:S02]  /*16ad0*/  ATOMS.CAST.SPIN P1, [R58], R40, R41 ;  /* 0x000000283a00758d */ /* 0x000e240001820029 */
[----:B0-----:R-:W-:Y:S05]  /*16ae0*/  @!P1 BRA `(.L_x_1435) ;  /* 0xfffffffc00f09947 */ /* 0x001fea000383ffff */
[----:B------:R-:W-:Y:S05]  /*16af0*/  BSYNC.RECONVERGENT B5 ;  /* 0x0000000000057941 */ /* 0x000fea0003800200 */
.L_x_1434:
[----:B------:R-:W-:Y:S01]  /*16b00*/  BSSY.RECONVERGENT B5, `(.L_x_1436) ;  /* 0x0000005000057945 */ /* 0x000fe20003800200 */
.L_x_1437:
[----:B------:R-:W0:Y:S02]  /*16b10*/  LDS R40, [R56] ;  /* 0x0000000038287984 */ /* 0x000e240000000800 */
[----:B0-----:R-:W-:-:S05]  /*16b20*/  FADD R41, R65, R40 ;  /* 0x0000002841297221 */ /* 0x001fca0000000000 */
[----:B------:R-:W0:Y:S02]  /*16b30*/  ATOMS.CAST.SPIN P1, [R56], R40, R41 ;  /* 0x000000283800758d */ /* 0x000e240001820029 */
[----:B0-----:R-:W-:Y:S05]  /*16b40*/  @!P1 BRA `(.L_x_1437) ;  /* 0xfffffffc00f09947 */ /* 0x001fea000383ffff */
[----:B------:R-:W-:Y:S05]  /*16b50*/  BSYNC.RECONVERGENT B5 ;  /* 0x0000000000057941 */ /* 0x000fea0003800200 */
.L_x_1436:
[----:B------:R-:W-:Y:S01]  /*16b60*/  BSSY.RECONVERGENT B5, `(.L_x_1438) ;  /* 0x0000005000057945 */ /* 0x000fe20003800200 */
.L_x_1439:
[----:B------:R-:W0:Y:S02]  /*16b70*/  LDS R40, [R34] ;  /* 0x0000000022287984 */ /* 0x000e240000000800 */
[----:B0-----:R-:W-:-:S05]  /*16b80*/  FADD R41, R63, R40 ;  /* 0x000000283f297221 */ /* 0x001fca0000000000 */
[----:B------:R-:W0:Y:S02]  /*16b90*/  ATOMS.CAST.SPIN P1, [R34], R40, R41 ;  /* 0x000000282200758d */ /* 0x000e240001820029 */
[----:B0-----:R-:W-:Y:S05]  /*16ba0*/  @!P1 BRA `(.L_x_1439) ;  /* 0xfffffffc00f09947 */ /* 0x001fea000383ffff */
[----:B------:R-:W-:Y:S05]  /*16bb0*/  BSYNC.RECONVERGENT B5 ;  /* 0x0000000000057941 */ /* 0x000fea0003800200 */
.L_x_1438:
[----:B------:R-:W-:Y:S01]  /*16bc0*/  BSSY.RECONVERGENT B5, `(.L_x_1440) ;  /* 0x0000005000057945 */ /* 0x000fe20003800200 */
.L_x_1441:
[----:B------:R-:W0:Y:S02]  /*16bd0*/  LDS R40, [R32] ;  /* 0x0000000020287984 */ /* 0x000e240000000800 */
[----:B0-----:R-:W-:-:S05]  /*16be0*/  FADD R41, R59, R40 ;  /* 0x000000283b297221 */ /* 0x001fca0000000000 */
[----:B------:R-:W0:Y:S02]  /*16bf0*/  ATOMS.CAST.SPIN P1, [R32], R40, R41 ;  /* 0x000000282000758d */ /* 0x000e240001820029 */
[----:B0-----:R-:W-:Y:S05]  /*16c00*/  @!P1 BRA `(.L_x_1441) ;  /* 0xfffffffc00f09947 */ /* 0x001fea000383ffff */
[----:B------:R-:W-:Y:S05]  /*16c10*/  BSYNC.RECONVERGENT B5 ;  /* 0x0000000000057941 */ /* 0x000fea0003800200 */
.L_x_1440:
[----:B------:R-:W-:Y:S01]  /*16c20*/  BSSY.RECONVERGENT B5, `(.L_x_1442) ;  /* 0x0000005000057945 */ /* 0x000fe20003800200 */
.L_x_1443:
[----:B------:R-:W0:Y:S02]  /*16c30*/  LDS R40, [R60+0x4] ;  /* 0x000004003c287984 */ /* 0x000e240000000800 */
[----:B0-----:R-:W-:-:S05]  /*16c40*/  FADD R41, R40, 1 ;  /* 0x3f80000028297421 */ /* 0x001fca0000000000 */
[----:B------:R-:W0:Y:S02]  /*16c50*/  ATOMS.CAST.SPIN P1, [R60+0x4], R40, R41 ;  /* 0x000004283c00758d */ /* 0x000e240001820029 */
[----:B0-----:R-:W-:Y:S05]  /*16c60*/  @!P1 BRA `(.L_x_1443) ;  /* 0xfffffffc00f09947 */ /* 0x001fea000383ffff */
[----:B------:R-:W-:Y:S05]  /*16c70*/  BSYNC.RECONVERGENT B5 ;  /* 0x0000000000057941 */ /* 0x000fea0003800200 */
.L_x_1442:
[----:B------:R-:W-:Y:S01]  /*16c80*/  BSSY.RECONVERGENT B5, `(.L_x_1444) ;  /* 0x0000005000057945 */ /* 0x000fe20003800200 */
.L_x_1445:
[----:B------:R-:W0:Y:S02]  /*16c90*/  LDS R40, [R58+0x4] ;  /* 0x000004003a287984 */ /* 0x000e240000000800 */
[----:B0-----:R-:W-:-:S05]  /*16ca0*/  FADD R41, R19, R40 ;  /* 0x0000002813297221 */ /* 0x001fca0000000000 */
[----:B------:R-:W0:Y:S02]  /*16cb0*/  ATOMS.CAST.SPIN P1, [R58+0x4], R40, R41 ;  /* 0x000004283a00758d */ /* 0x000e240001820029 */
[----:B0-----:R-:W-:Y:S05]  /*16cc0*/  @!P1 BRA `(.L_x_1445) ;  /* 0xfffffffc00f09947 */ /* 0x001fea000383ffff */
[----:B------:R-:W-:Y:S05]  /*16cd0*/  BSYNC.RECONVERGENT B5 ;  /* 0x0000000000057941 */ /* 0x000fea0003800200 */
.L_x_1444:
[----:B------:R-:W-:Y:S01]  /*16ce0*/  BSSY.RECONVERGENT B5, `(.L_x_1446) ;  /* 0x0000005000057945 */ /* 0x000fe20003800200 */
.L_x_1447:
[----:B------:R-:W0:Y:S02]  /*16cf0*/  LDS R40, [R56+0x4] ;  /* 0x0000040038287984 */ /* 0x000e240000000800 */
[----:B0-----:R-:W-:-:S05]  /*16d00*/  FADD R41, R65, R40 ;  /* 0x0000002841297221 */ /* 0x001fca0000000000 */
[----:B------:R-:W0:Y:S02]  /*16d10*/  ATOMS.CAST.SPIN P1, [R56+0x4], R40, R41 ;  /* 0x000004283800758d */ /* 0x000e240001820029 */
[----:B0-----:R-:W-:Y:S05]  /*16d20*/  @!P1 BRA `(.L_x_1447) ;  /* 0xfffffffc00f09947 */ /* 0x001fea000383ffff */
[----:B------:R-:W-:Y:S05]  /*16d30*/  BSYNC.RECONVERGENT B5 ;  /* 0x0000000000057941 */ /* 0x000fea0003800200 */
.L_x_1446:
[----:B------:R-:W-:Y:S01]  /*16d40*/  BSSY.RECONVERGENT B5, `(.L_x_1448) ;  /* 0x0000005000057945 */ /* 0x000fe20003800200 */
.L_x_1449:
[----:B------:R-:W0:Y:S02]  /*16d50*/  LDS R40, [R34+0x4] ;  /* 0x0000040022287984 */ /* 0x000e240000000800 */
[----:B0-----:R-:W-:-:S05]  /*16d60*/  FADD R41, R63, R40 ;  /* 0x000000283f297221 */ /* 0x001fca0000000000 */
[----:B------:R-:W0:Y:S02]  /*16d70*/  ATOMS.CAST.SPIN P1, [R34+0x4], R40, R41 ;  /* 0x000004282200758d */ /* 0x000e240001820029 */
[----:B0-----:R-:W-:Y:S05]  /*16d80*/  @!P1 BRA `(.L_x_1449) ;  /* 0xfffffffc00f09947 */ /* 0x001fea000383ffff */
[----:B------:R-:W-:Y:S05]  /*16d90*/  BSYNC.RECONVERGENT B5 ;  /* 0x0000000000057941 */ /* 0x000fea0003800200 */
.L_x_1448:
[----:B------:R-:W-:Y:S01]  /*16da0*/  BSSY.RECONVERGENT B5, `(.L_x_1450) ;  /* 0x0000005000057945 */ /* 0x000fe20003800200 */
.L_x_1451:
[----:B------:R-:W0:Y:S02]  /*16db0*/  LDS R40, [R32+0x4] ;  /* 0x0000040020287984 */ /* 0x000e240000000800 */
[----:B0-----:R-:W-:-:S05]  /*16dc0*/  FADD R41, R59, R40 ;  /* 0x000000283b297221 */ /* 0x001fca0000000000 */
[----:B------:R-:W0:Y:S02]  /*16dd0*/  ATOMS.CAST.SPIN P1, [R32+0x4], R40, R41 ;  /* 0x000004282000758d */ /* 0x000e240001820029 */
[----:B0-----:R-:W-:Y:S05]  /*16de0*/  @!P1 BRA `(.L_x_1451) ;  /* 0xfffffffc00f09947 */ /* 0x001fea000383ffff */
[----:B------:R-:W-:Y:S05]  /*16df0*/  BSYNC.RECONVERGENT B5 ;  /* 0x0000000000057941 */ /* 0x000fea0003800200 */
.L_x_1450:
[----:B------:R-:W-:Y:S01]  /*16e00*/  BSSY.RECONVERGENT B5, `(.L_x_1452) ;  /* 0x0000005000057945 */ /* 0x000fe20003800200 */
.L_x_1453:
[----:B------:R-:W0:Y:S02]  /*16e10*/  LDS R40, [R60+0x8] ;  /* 0x000008003c287984 */ /* 0x000e240000000800 */
[----:B0-----:R-:W-:-:S05]  /*16e20*/  FADD R41, R40, 1 ;  /* 0x3f80000028297421 */ /* 0x001fca0000000000 */
[----:B------:R-:W0:Y:S02]  /*16e30*/  ATOMS.CAST.SPIN P1, [R60+0x8], R40, R41 ;  /* 0x000008283c00758d */ /* 0x000e240001820029 */
[----:B0-----:R-:W-:Y:S05]  /*16e40*/  @!P1 BRA `(.L_x_1453) ;  /* 0xfffffffc00f09947 */ /* 0x001fea000383ffff */
[----:B------:R-:W-:Y:S05]  /*16e50*/  BSYNC.RECONVERGENT B5 ;  /* 0x0000000000057941 */ /* 0x000fea0003800200 */
.L_x_1452:
[----:B------:R-:W-:Y:S01]  /*16e60*/  BSSY.RECONVERGENT B5, `(.L_x_1454) ;  /* 0x0000005000057945 */ /* 0x000fe20003800200 */
.L_x_1455:
[----:B------:R-:W0:Y:S02]  /*16e70*/  LDS R40, [R58+0x8] ;  /* 0x000008003a287984 */ /* 0x000e240000000800 */
[----:B0-----:R-:W-:-:S05]  /*16e80*/  FADD R41, R19, R40 ;  /* 0x0000002813297221 */ /* 0x001fca0000000000 */
[----:B------:R-:W0:Y:S02]  /*16e90*/  ATOMS.CAST.SPIN P1, [R58+0x8], R40, R41 ;  /* 0x000008283a00758d */ /* 0x000e240001820029 */
[----:B0-----:R-:W-:Y:S05]  /*16ea0*/  @!P1 BRA `(.L_x_1455) ;  /* 0xfffffffc00f09947 */ /* 0x001fea000383ffff */
[----:B------:R-:W-:Y:S05]  /*16eb0*/  BSYNC.RECONVERGENT B5 ;  /* 0x0000000000057941 */ /* 0x000fea0003800200 */
.L_x_1454:
[----:B------:R-:W-:Y:S01]  /*16ec0*/  BSSY.RECONVERGENT B5, `(.L_x_1456) ;  /* 0x0000005000057945 */ /* 0x000fe20003800200 */
.L_x_1457:
[----:B------:R-:W0:Y:S02]  /*16ed0*/  LDS R40, [R56+0x8] ;  /* 0x0000080038287984 */ /* 0x000e240000000800 */
[----:B0-----:R-:W-:-:S05]  /*16ee0*/  FADD R41, R65, R40 ;  /* 0x0000002841297221 */ /* 0x001fca0000000000 */
[----:B------:R-:W0:Y:S02]  /*16ef0*/  ATOMS.CAST.SPIN P1, [R56+0x8], R40, R41 ;  /* 0x000008283800758d */ /* 0x000e240001820029 */
[----:B0-----:R-:W-:Y:S05]  /*16f00*/  @!P1 BRA `(.L_x_1457) ;  /* 0xfffffffc00f09947 */ /* 0x001fea000383ffff */
[----:B------:R-:W-:Y:S05]  /*16f10*/  BSYNC.RECONVERGENT B5 ;  /* 0x0000000000057941 */ /* 0x000fea0003800200 */
.L_x_1456:
[----:B------:R-:W-:Y:S01]  /*16f20*/  BSSY.RECONVERGENT B5, `(.L_x_1458) ;  /* 0x0000005000057945 */ /* 0x000fe20003800200 */
.L_x_1459:
[----:B------:R-:W0:Y:S02]  /*16f30*/  LDS R40, [R34+0x8] ;  /* 0x0000080022287984 */ /* 0x000e240000000800 */
[----:B0-----:R-:W-:-:S05]  /*16f40*/  FADD R41, R63, R40 ;  /* 0x000000283f297221 */ /* 0x001fca0000000000 */
[----:B------:R-:W0:Y:S02]  /*16f50*/  ATOMS.CAST.SPIN P1, [R34+0x8], R40, R41 ;  /* 0x000008282200758d */ /* 0x000e240001820029 */
[----:B0-----:R-:W-:Y:S05]  /*16f60*/  @!P1 BRA `(.L_x_1459) ;  /* 0xfffffffc00f09947 */ /* 0x001fea000383ffff */
[----:B------:R-:W-:Y:S05]  /*16f70*/  BSYNC.RECONVERGENT B5 ;  /* 0x0000000000057941 */ /* 0x000fea0003800200 */
.L_x_1458:
[----:B------:R-:W-:Y:S01]  /*16f80*/  BSSY.RECONVERGENT B5, `(.L_x_1460) ;  /* 0x0000005000057945 */ /* 0x000fe20003800200 */
.L_x_1461:
[----:B------:R-:W0:Y:S02]  /*16f90*/  LDS R40, [R32+0x8] ;  /* 0x0000080020287984 */ /* 0x000e240000000800 */
[----:B0-----:R-:W-:-:S05]  /*16fa0*/  FADD R41, R59, R40 ;  /* 0x000000283b297221 */ /* 0x001fca0000000000 */
[----:B------:R-:W0:Y:S02]  /*16fb0*/  ATOMS.CAST.SPIN P1, [R32+0x8], R40, R41 ;  /* 0x000008282000758d */ /* 0x000e240001820029 */
[----:B0-----:R-:W-:Y:S05]  /*16fc0*/  @!P1 BRA `(.L_x_1461) ;  /* 0xfffffffc00f09947 */ /* 0x001fea000383ffff */
[----:B------:R-:W-:Y:S05]  /*16fd0*/  BSYNC.RECONVERGENT B5 ;  /* 0x0000000000057941 */ /* 0x000fea0003800200 */
.L_x_1460:
[----:B------:R-:W-:-:S04]  /*16fe0*/  IADD3 R30, PT, PT, R30, 0x4, RZ ;  /* 0x000000041e1e7810 */ /* 0x000fc80007ffe0ff */
[----:B------:R-:W-:-:S13]  /*16ff0*/  ISETP.NE.AND P1, PT, R30, R23, PT ;  /* 0x000000171e00720c */ /* 0x000fda0003f25270 */
[----:B------:R-:W-:Y:S05]  /*17000*/  @P1 BRA `(.L_x_1462) ;  /* 0xfffffff400f41947 */ /* 0x000fea000383ffff */
.L_x_1273:
[----:B------:R-:W-:Y:S05]  /*17010*/  BSYNC B4 ;  /* 0x0000000000047941 */ /* 0x000fea0003800000 */
.L_x_1271:
[----:B------:R-:W0:Y:S01]  /*17020*/  LDCU UR5, c[0x0][0x3f8] ;  /* 0x00007f00ff0577ac */ /* 0x000e220008000800 */
[----:B------:R-:W-:-:S04]  /*17030*/  IADD3 R57, PT, PT, R57, 0x1, RZ ;  /* 0x0000000139397810 */ /* 0x000fc80007ffe0ff */
[----:B0-----:R-:W-:-:S13]  /*17040*/  ISETP.NE.AND P1, PT, R57, UR5, PT ;  /* 0x0000000539007c0c */ /* 0x001fda000bf25270 */
[----:B------:R-:W-:Y:S05]  /*17050*/  @P1 BRA `(.L_x_1463) ;  /* 0xffffffd400241947 */ /* 0x000fea000383ffff */
.L_x_1002:
[----:B------:R-:W-:Y:S05]  /*17060*/  BSYNC B2 ;  /* 0x0000000000027941 */ /* 0x000fea0003800000 */
.L_x_1001:
[----:B------:R-:W0:Y:S01]  /*17070*/  LDCU UR5, c[0x0][0x3f4] ;  /* 0x00007e80ff0577ac */ /* 0x000e220008000800 */
[----:B------:R-:W-:-:S04]  /*17080*/  IADD3 R26, PT, PT, R26, 0x1, RZ ;  /* 0x000000011a1a7810 */ /* 0x000fc80007ffe0ff */
[----:B0-----:R-:W-:-:S13]  /*17090*/  ISETP.NE.AND P0, PT, R26, UR5, PT ;  /* 0x000000051a007c0c */ /* 0x001fda000bf05270 */
[----:B------:R-:W-:Y:S05]  /*170a0*/  @P0 BRA `(.L_x_1464) ;  /* 0xffffff9400380947 */ /* 0x000fea000383ffff */
.L_x_986:
[----:B------:R-:W-:Y:S05]  /*170b0*/  BSYNC B3 ;  /* 0x0000000000037941 */ /* 0x000fea0003800000 */
.L_x_985:
[----:B------:R-:W-:Y:S01]  /*170c0*/  MOV R21, UR4 ;  /* 0x0000000400157c02 */ /* 0x000fe20008000f00 */
[----:B------:R-:W2:Y:S01]  /*170d0*/  LDG.E R10, desc[UR8][R52.64] ;  /* 0x00000008340a7981 */ /* 0x000ea2000c1e1900 */
[----:B------:R-:W-:Y:S01]  /*170e0*/  MOV R19, UR4 ;  /* 0x0000000400137c02 */ /* 0x000fe20008000f00 */
[----:B------:R-:W0:Y:S02]  /*170f0*/  LDCU UR5, c[0x0][0x3e8] ;  /* 0x00007d00ff0577ac */ /* 0x000e240008000800 */
[----:B------:R-:W-:Y:S01]  /*17100*/  IMAD.WIDE R36, R21, 0x4, R36 ;  /* 0x0000000415247825 */ /* 0x000fe200078e0224 */
[----:B------:R-:W3:Y:S03]  /*17110*/  LDG.E R12, desc[UR8][R54.64] ;  /* 0x00000008360c7981 */ /* 0x000ee6000c1e1900 */
[----:B------:R-:W-:Y:S01]  /*17120*/  IMAD.WIDE R42, R19, 0x4, R42 ;  /* 0x00000004132a7825 */ /* 0x000fe200078e022a */
[----:B------:R-:W4:Y:S04]  /*17130*/  LDG.E R14, desc[UR8][R50.64] ;  /* 0x00000008320e7981 */ /* 0x000f28000c1e1900 */
[----:B------:R-:W2:Y:S01]  /*17140*/  LDG.E R37, desc[UR8][R36.64] ;  /* 0x0000000824257981 */ /* 0x000ea2000c1e1900 */
[----:B------:R-:W-:-:S03]  /*17150*/  IMAD.WIDE R38, R21, 0x4, R38 ;  /* 0x0000000415267825 */ /* 0x000fc600078e0226 */
        /* <DEDUP_REMOVED lines=13> */
[----:B------:R-:W-:Y:S02]  /*17230*/  ISETP.GT.U32.AND P0, PT, R16, 0x727fffff, PT ;  /* 0x727fffff1000780c */ /* 0x000fe40003f04070 */
[----:B------:R-:W-:-:S11]  /*17240*/  IADD3 R16, PT, PT, R9, UR4, RZ ;  /* 0x0000000409107c10 */ /* 0x000fd6000fffe0ff */
[----:B0-----:R-:W-:Y:S05]  /*17250*/  @!P0 BRA `(.L_x_1466) ;  /* 0x0000000000108947 */ /* 0x001fea0003800000 */
[----:B------:R-:W-:-:S07]  /*17260*/  MOV R22, 0x17280 ;  /* 0x0001728000167802 */ /* 0x000fce0000000f00 */
[----:B-1----:R-:W-:Y:S05]  /*17270*/  CALL.REL.NOINC `($__internal_0_$__cuda_sm20_sqrt_rn_f32_slowpath) ;  /* 0x00000078009c7944 */ /* 0x002fea0003c00000 */
[----:B------:R-:W-:Y:S01]  /*17280*/  MOV R39, R26 ;  /* 0x0000001a00277202 */ /* 0x000fe20000000f00 */
[----:B------:R-:W-:Y:S06]  /*17290*/  BRA `(.L_x_1467) ;  /* 0x0000000000107947 */ /* 0x000fec0003800000 */
.L_x_1466:
[----:B-1----:R-:W-:Y:S01]  /*172a0*/  FMUL.FTZ R39, R18, R19 ;  /* 0x0000001312277220 */ /* 0x002fe20000410000 */
[----:B------:R-:W-:-:S03]  /*172b0*/  FMUL.FTZ R19, R19, 0.5 ;  /* 0x3f00000013137820 */ /* 0x000fc60000410000 */
[----:B------:R-:W-:-:S04]  /*172c0*/  FFMA R18, -R39, R39, R18 ;  /* 0x0000002727127223 */ /* 0x000fc80000000112 */
[----:B------:R-:W-:-:S07]  /*172d0*/  FFMA R39, R18, R19, R39 ;  /* 0x0000001312277223 */ /* 0x000fce0000000027 */
.L_x_1467:
[----:B------:R-:W-:Y:S05]  /*172e0*/  BSYNC.RECONVERGENT B2 ;  /* 0x0000000000027941 */ /* 0x000fea0003800200 */
.L_x_1465:
        /* <DEDUP_REMOVED lines=17> */
.L_x_1471:
        /* <DEDUP_REMOVED lines=19> */
[----:B------:R-:W-:Y:S01]  /*17530*/  FSETP.GTU.AND P2, PT, R39, R22, PT ;  /* 0x000000162700720b */ /* 0x000fe20003f4c000 */
[CCC-:B------:R-:W-:Y:S01]  /*17540*/  FFMA R22, R24.reuse, R18.reuse, R19.reuse ;  /* 0x0000001218167223 */ /* 0x1c0fe20000000013 */
[----:B------:R-:W-:Y:S01]  /*17550*/  @!P0 SEL R37, R23, R37, !P3 ;  /* 0x0000002517258207 */ /* 0x000fe20005800000 */
[----:B------:R-:W-:Y:S01]  /*17560*/  FFMA R18, R24, R18, -R19 ;  /* 0x0000001218127223 */ /* 0x000fe20000000813 */
[----:B------:R-:W-:Y:S02]  /*17570*/  FSETP.LTU.OR P2, PT, R39, R20, P2 ;  /* 0x000000142700720b */ /* 0x000fe40001749400 */
[----:B------:R-:W-:Y:S02]  /*17580*/  ISETP.GE.AND P5, PT, R37, RZ, PT ;  /* 0x000000ff2500720c */ /* 0x000fe40003fa6270 */
[----:B------:R-:W-:Y:S02]  /*17590*/  IADD3 R19, PT, PT, R23, 0x2, RZ ;  /* 0x0000000217137810 */ /* 0x000fe40007ffe0ff */
[----:B------:R-:W-:-:S02]  /*175a0*/  @!P1 SEL R37, R25, R37, !P5 ;  /* 0x0000002519259207 */ /* 0x000fc40006800000 */
[----:B------:R-:W-:Y:S02]  /*175b0*/  FSETP.GTU.AND P3, PT, R39, R22, PT ;  /* 0x000000162700720b */ /* 0x000fe40003f6c000 */
        /* <DEDUP_REMOVED lines=13> */
.L_x_1470:
        /* <DEDUP_REMOVED lines=34> */
.L_x_1469:
[----:B------:R-:W-:Y:S05]  /*178b0*/  BSYNC.RECONVERGENT B2 ;  /* 0x0000000000027941 */ /* 0x000fea0003800200 */
.L_x_1468:
        /* <DEDUP_REMOVED lines=13> */
[----:B------:R-:W-:Y:S01]  /*17990*/  MOV R27, R26 ;  /* 0x0000001a001b7202 */ /* 0x000fe20000000f00 */
[----:B------:R-:W-:Y:S06]  /*179a0*/  BRA `(.L_x_1474) ;  /* 0x0000000000107947 */ /* 0x000fec0003800000 */
.L_x_1473:
[----:B-1----:R-:W-:Y:S01]  /*179b0*/  FMUL.FTZ R27, R18, R19 ;  /* 0x00000013121b7220 */ /* 0x002fe20000410000 */
[----:B------:R-:W-:-:S03]  /*179c0*/  FMUL.FTZ R19, R19, 0.5 ;  /* 0x3f00000013137820 */ /* 0x000fc60000410000 */
[----:B------:R-:W-:-:S04]  /*179d0*/  FFMA R18, -R27, R27, R18 ;  /* 0x0000001b1b127223 */ /* 0x000fc80000000112 */
[----:B------:R-:W-:-:S07]  /*179e0*/  FFMA R27, R18, R19, R27 ;  /* 0x00000013121b7223 */ /* 0x000fce000000001b */
.L_x_1474:
[----:B------:R-:W-:Y:S05]  /*179f0*/  BSYNC.RECONVERGENT B2 ;  /* 0x0000000000027941 */ /* 0x000fea0003800200 */
.L_x_1472:
        /* <DEDUP_REMOVED lines=8> */
.L_x_1949:
        /* <DEDUP_REMOVED lines=25> */
.L_x_1478:
[----:B------:R-:W-:Y:S05]  /*17c10*/  BSYNC.RECONVERGENT B3 ;  /* 0x0000000000037941 */ /* 0x000fea0003800200 */
.L_x_1477:
[----:B------:R-:W-:-:S07]  /*17c20*/  MOV R36, R30 ;  /* 0x0000001e00247202 */ /* 0x000fce0000000f00 */
.L_x_1476:
[----:B------:R-:W-:Y:S05]  /*17c30*/  BSYNC.RECONVERGENT B2 ;  /* 0x0000000000027941 */ /* 0x000fea0003800200 */
.L_x_1475:
[----:B------:R-:W0:Y:S02]  /*17c40*/  LDC.64 R24, c[0x0][0x420] ;  /* 0x00010800ff187b82 */ /* 0x000e240000000a00 */
[----:B0-----:R-:W-:-:S06]  /*17c50*/  IMAD.WIDE.U32 R24, R26, 0x4, R24 ;  /* 0x000000041a187825 */ /* 0x001fcc00078e0018 */
[----:B------:R-:W2:Y:S01]  /*17c60*/  LDG.E R25, desc[UR8][R24.64] ;  /* 0x0000000818197981 */ /* 0x000ea2000c1e1900 */
[----:B------:R-:W-:Y:S01]  /*17c70*/  BSSY.RECONVERGENT B2, `(.L_x_1479) ;  /* 0x00006d2000027945 */ /* 0x000fe20003800200 */
        /* <DEDUP_REMOVED lines=28> */
.L_x_1482:
        /* <DEDUP_REMOVED lines=20> */
.L_x_1484:
[----:B------:R-:W-:Y:S05]  /*17f80*/  BSYNC.RECONVERGENT B6 ;  /* 0x0000000000067941 */ /* 0x000fea0003800200 */
.L_x_1483:
[----:B------:R-:W-:Y:S05]  /*17f90*/  BSYNC.RECONVERGENT B3 ;  /* 0x0000000000037941 */ /* 0x000fea0003800200 */
.L_x_1481:
        /* <DEDUP_REMOVED lines=23> */
[----:B------:R-:W-:Y:S06]  /*18110*/  BSSY.RECONVERGENT B3, `(.L_x_1486) ;  /* 0x00003b2000037945 */ /* 0x000fec0003800200 */
.L_x_1752:
[----:B------:R-:W0:Y:S02]  /*18120*/  LDC.64 R24, c[0x0][0x448] ;  /* 0x00011200ff187b82 */ /* 0x000e240000000a00 */
[----:B0-----:R-:W-:-:S05]  /*18130*/  IMAD.WIDE.U32 R24, R41, 0x4, R24 ;  /* 0x0000000429187825 */ /* 0x001fca00078e0018 */
[----:B------:R0:W5:Y:S01]  /*18140*/  LDG.E R30, desc[UR8][R24.64] ;  /* 0x00000008181e7981 */ /* 0x000162000c1e1900 */
        /* <DEDUP_REMOVED lines=12> */
[C---:B-1----:R-:W-:Y:S02]  /*18210*/  IMAD R61, R57.reuse, UR5, R8 ;  /* 0x00000005393d7c24 */ /* 0x042fe4000f8e0208 */
[--C-:B------:R-:W-:Y:S02]  /*18220*/  IMAD R63, R57, UR5, R16.reuse ;  /* 0x00000005393f7c24 */ /* 0x100fe4000f8e0210 */
[C---:B------:R-:W-:Y:S02]  /*18230*/  IMAD R59, R33.reuse, UR5, R16 ;  /* 0x00000005213b7c24 */ /* 0x040fe4000f8e0210 */
[----:B------:R-:W-:Y:S02]  /*18240*/  IMAD R65, R33, UR5, R8 ;  /* 0x0000000521417c24 */ /* 0x000fe4000f8e0208 */
[----:B0-----:R-:W-:-:S04]  /*18250*/  IMAD.WIDE R56, R61, 0x4, R24 ;  /* 0x000000043d387825 */ /* 0x001fc800078e0218 */
[--C-:B------:R-:W-:Y:S01]  /*18260*/  IMAD.WIDE R32, R63, 0x4, R24.reuse ;  /* 0x000000043f207825 */ /* 0x100fe200078e0218 */
[----:B------:R0:W5:Y:S03]  /*18270*/  LDG.E R61, desc[UR8][R56.64] ;  /* 0x00000008383d7981 */ /* 0x000166000c1e1900 */
[--C-:B------:R-:W-:Y:S02]  /*18280*/  IMAD.WIDE R42, R59, 0x4, R24.reuse ;  /* 0x000000043b2a7825 */ /* 0x100fe400078e0218 */
[----:B------:R0:W5:Y:S02]  /*18290*/  LDG.E R33, desc[UR8][R32.64] ;  /* 0x0000000820217981 */ /* 0x000164000c1e1900 */
[----:B------:R-:W-:Y:S02]  /*182a0*/  IMAD.WIDE R24, R65, 0x4, R24 ;  /* 0x0000000441187825 */ /* 0x000fe400078e0218 */
[----:B------:R0:W5:Y:S04]  /*182b0*/  LDG.E R59, desc[UR8][R42.64] ;  /* 0x000000082a3b7981 */ /* 0x000168000c1e1900 */
[----:B------:R0:W5:Y:S01]  /*182c0*/  LDG.E R35, desc[UR8][R24.64] ;  /* 0x0000000818237981 */ /* 0x000162000c1e1900 */
[----:B------:R-:W-:Y:S05]  /*182d0*/  BRA `(.L_x_1489) ;  /* 0x0000000000587947 */ /* 0x000fea0003800000 */
.L_x_1488:
        /* <DEDUP_REMOVED lines=10> */
[C---:B--2---:R-:W-:Y:S02]  /*18380*/  IMAD R61, R57.reuse, UR5, R16 ;  /* 0x00000005393d7c24 */ /* 0x044fe4000f8e0210 */
        /* <DEDUP_REMOVED lines=10> */
[----:B------:R1:W5:Y:S02]  /*18430*/  LDG.E R35, desc[UR8][R24.64] ;  /* 0x0000000818237981 */ /* 0x000364000c1e1900 */
.L_x_1489:
[----:B------:R-:W-:Y:S05]  /*18440*/  BSYNC.RECONVERGENT B4 ;  /* 0x0000000000047941 */ /* 0x000fea0003800200 */
.L_x_1487:
[----:B01----:R-:W0:Y:S01]  /*18450*/  LDC R24, c[0x0][0x3f0] ;  /* 0x0000fc00ff187b82 */ /* 0x003e220000000800 */
[----:B-----5:R-:W-:Y:S01]  /*18460*/  ISETP.NE.AND P4, PT, R30, 0x2, PT ;  /* 0x000000021e00780c */ /* 0x020fe20003f85270 */
[----:B------:R-:W-:Y:S06]  /*18470*/  BSSY.RECONVERGENT B4, `(.L_x_1490) ;  /* 0x0000377000047945 */ /* 0x000fec0003800200 */
        /* <DEDUP_REMOVED lines=12> */
.L_x_1491:
[C---:B------:R-:W-:Y:S02]  /*18540*/  ISETP.GT.AND P3, PT, R30.reuse, 0x8, PT ;  /* 0x000000081e00780c */ /* 0x040fe40003f64270 */
[----:B------:R-:W-:-:S04]  /*18550*/  LOP3.LUT R30, R30, 0x4, RZ, 0xfc, !PT ;  /* 0x000000041e1e7812 */ /* 0x000fc800078efcff */
[----:B------:R-:W-:-:S13]  /*18560*/  ISETP.EQ.OR P3, PT, R30, 0x5, P3 ;  /* 0x000000051e00780c */ /* 0x000fda0001f62670 */
[----:B------:R-:W-:Y:S05]  /*18570*/  @P3 BRA `(.L_x_1493) ;  /* 0x0000001800203947 */ /* 0x000fea0003800000 */
[----:B------:R-:W-:Y:S01]  /*18580*/  ISETP.LT.OR P0, PT, R28, R37, P0 ;  /* 0x000000251c00720c */ /* 0x000fe20000701670 */
[----:B------:R-:W-:-:S12]  /*18590*/  BSSY.RECONVERGENT B6, `(.L_x_1494) ;  /* 0x0000185000067945 */ /* 0x000fd80003800200 */
[----:B------:R-:W-:Y:S05]  /*185a0*/  @P0 BRA `(.L_x_1495) ;  /* 0x00000018000c0947 */ /* 0x000fea0003800000 */
[----:B------:R-:W0:Y:S01]  /*185b0*/  LDCU UR5, c[0x0][0x3f8] ;  /* 0x00007f00ff0577ac */ /* 0x000e220008000800 */
[----:B------:R-:W-:Y:S01]  /*185c0*/  ISETP.NE.AND P0, PT, R23, RZ, PT ;  /* 0x000000ff1700720c */ /* 0x000fe20003f05270 */
[----:B------:R-:W-:Y:S01]  /*185d0*/  FADD R24, -R33, R61 ;  /* 0x0000003d21187221 */ /* 0x000fe20000000100 */
[C-C-:B------:R-:W-:Y:S01]  /*185e0*/  FADD R43, R35.reuse, -R59.reuse ;  /* 0x8000003b232b7221 */ /* 0x140fe20000000000 */
[----:B------:R-:W-:Y:S01]  /*185f0*/  FADD R57, R35, R59 ;  /* 0x0000003b23397221 */ /* 0x000fe20000000000 */
[----:B------:R-:W-:Y:S02]  /*18600*/  BSSY.RECONVERGENT B5, `(.L_x_1496) ;  /* 0x0000074000057945 */ /* 0x000fe40003800200 */
[----:B------:R-:W-:Y:S01]  /*18610*/  FMUL R43, R43, R24 ;  /* 0x000000182b2b7220 */ /* 0x000fe20000400000 */
[----:B------:R-:W-:Y:S01]  /*18620*/  FADD R24, R33, R61 ;  /* 0x0000003d21187221 */ /* 0x000fe20000000000 */
[----:B------:R-:W-:Y:S01]  /*18630*/  MOV R61, R37 ;  /* 0x00000025003d7202 */ /* 0x000fe20000000f00 */
[----:B------:R-:W-:-:S02]  /*18640*/  FMUL R57, R57, 0.5 ;  /* 0x3f00000039397820 */ /* 0x000fc40000400000 */
        /* <DEDUP_REMOVED lines=11> */
.L_x_1499:
[----:B------:R-:W0:Y:S02]  /*18700*/  LDS R24, [R40+-0x4] ;  /* 0xfffffc0028187984 */ /* 0x000e240000000800 */
[----:B0-----:R-:W-:-:S05]  /*18710*/  FADD R25, R24, 1 ;  /* 0x3f80000018197421 */ /* 0x001fca0000000000 */
[----:B------:R-:W0:Y:S02]  /*18720*/  ATOMS.CAST.SPIN P3, [R40+-0x4], R24, R25 ;  /* 0xfffffc182800758d */ /* 0x000e240001860019 */
[----:B0-----:R-:W-:Y:S05]  /*18730*/  @!P3 BRA `(.L_x_1499) ;  /* 0xfffffffc00f0b947 */ /* 0x001fea000383ffff */
[----:B------:R-:W-:Y:S05]  /*18740*/  BSYNC.RECONVERGENT B7 ;  /* 0x0000000000077941 */ /* 0x000fea0003800200 */
.L_x_1498:
[----:B------:R-:W-:Y:S01]  /*18750*/  BSSY.RECONVERGENT B7, `(.L_x_1500) ;  /* 0x0000006000077945 */ /* 0x000fe20003800200 */
[----:B------:R-:W-:-:S07]  /*18760*/  LEA R38, R38, UR7, 0x2 ;  /* 0x0000000726267c11 */ /* 0x000fce000f8e10ff */
.L_x_1501:
[----:B------:R-:W0:Y:S02]  /*18770*/  LDS R24, [R38+-0x4] ;  /* 0xfffffc0026187984 */ /* 0x000e240000000800 */
[----:B0-----:R-:W-:-:S05]  /*18780*/  FADD R25, R39, R24 ;  /* 0x0000001827197221 */ /* 0x001fca0000000000 */
[----:B------:R-:W0:Y:S02]  /*18790*/  ATOMS.CAST.SPIN P3, [R38+-0x4], R24, R25 ;  /* 0xfffffc182600758d */ /* 0x000e240001860019 */
[----:B0-----:R-:W-:Y:S05]  /*187a0*/  @!P3 BRA `(.L_x_1501) ;  /* 0xfffffffc00f0b947 */ /* 0x001fea000383ffff */
[----:B------:R-:W-:Y:S05]  /*187b0*/  BSYNC.RECONVERGENT B7 ;  /* 0x0000000000077941 */ /* 0x000fea0003800200 */
.L_x_1500:
[----:B------:R-:W0:Y:S01]  /*187c0*/  LDC R61, c[0x0][0x3b8] ;  /* 0x0000ee00ff3d7b82 */ /* 0x000e220000000800 */
[----:B------:R-:W-:Y:S01]  /*187d0*/  BSSY.RECONVERGENT B7, `(.L_x_1502) ;  /* 0x0000006000077945 */ /* 0x000fe20003800200 */
[----:B0-----:R-:W-:-:S07]  /*187e0*/  IMAD R36, R61, 0xc, R38 ;  /* 0x0000000c3d247824 */ /* 0x001fce00078e0226 */
.L_x_1503:
[----:B------:R-:W0:Y:S02]  /*187f0*/  LDS R24, [R36+-0x4] ;  /* 0xfffffc0024187984 */ /* 0x000e240000000800 */
[----:B0-----:R-:W-:-:S05]  /*18800*/  FADD R25, R59, R24 ;  /* 0x000000183b197221 */ /* 0x001fca0000000000 */
[----:B------:R-:W0:Y:S02]  /*18810*/  ATOMS.CAST.SPIN P3, [R36+-0x4], R24, R25 ;  /* 0xfffffc182400758d */ /* 0x000e240001860019 */
[----:B0-----:R-:W-:Y:S05]  /*18820*/  @!P3 BRA `(.L_x_1503) ;  /* 0xfffffffc00f0b947 */ /* 0x001fea000383ffff */
[----:B------:R-:W-:Y:S05]  /*18830*/  BSYNC.RECONVERGENT B7 ;  /* 0x0000000000077941 */ /* 0x000fea0003800200 */
.L_x_1502:
[----:B------:R-:W-:Y:S01]  /*18840*/  BSSY.RECONVERGENT B7, `(.L_x_1504) ;  /* 0x0000006000077945 */ /* 0x000fe20003800200 */
[----:B------:R-:W-:-:S07]  /*18850*/  LEA R34, R61, R38, 0x3 ;  /* 0x000000263d227211 */ /* 0x000fce00078e18ff */
.L_x_1505:
[----:B------:R-:W0:Y:S02]  /*18860*/  LDS R24, [R34+-0x4] ;  /* 0xfffffc0022187984 */ /* 0x000e240000000800 */
[----:B0-----:R-:W-:-:S05]  /*18870*/  FADD R25, R57, R24 ;  /* 0x0000001839197221 */ /* 0x001fca0000000000 */
[----:B------:R-:W0:Y:S02]  /*18880*/  ATOMS.CAST.SPIN P3, [R34+-0x4], R24, R25 ;  /* 0xfffffc182200758d */ /* 0x000e240001860019 */
[----:B0-----:R-:W-:Y:S05]  /*18890*/  @!P3 BRA `(.L_x_1505) ;  /* 0xfffffffc00f0b947 */ /* 0x001fea000383ffff */
[----:B------:R-:W-:Y:S05]  /*188a0*/  BSYNC.RECONVERGENT B7 ;  /* 0x0000000000077941 */ /* 0x000fea0003800200 */
.L_x_1504:
[----:B------:R-:W-:Y:S01]  /*188b0*/  BSSY.RECONVERGENT B7, `(.L_x_1506) ;  /* 0x0000006000077945 */ /* 0x000fe20003800200 */
[----:B------:R-:W-:-:S07]  /*188c0*/  LEA R32, R61, R40, 0x3 ;  /* 0x000000283d207211 */ /* 0x000fce00078e18ff */
.L_x_1507:
[----:B------:R-:W0:Y:S02]  /*188d0*/  LDS R24, [R32+-0x4] ;  /* 0xfffffc0020187984 */ /* 0x000e240000000800 */
[----:B0-----:R-:W-:-:S05]  /*188e0*/  FADD R25, R43, R24 ;  /* 0x000000182b197221 */ /* 0x001fca0000000000 */
[----:B------:R-:W0:Y:S02]  /*188f0*/  ATOMS.CAST.SPIN P3, [R32+-0x4], R24, R25 ;  /* 0xfffffc182000758d */ /* 0x000e240001860019 */
[----:B0-----:R-:W-:Y:S05]  /*18900*/  @!P3 BRA `(.L_x_1507) ;  /* 0xfffffffc00f0b947 */ /* 0x001fea000383ffff */
[----:B------:R-:W-:Y:S05]  /*18910*/  BSYNC.RECONVERGENT B7 ;  /* 0x0000000000077941 */ /* 0x000fea0003800200 */
.L_x_1506:
[----:B------:R-:W-:Y:S01]  /*18920*/  MOV R61, R20 ;  /* 0x00000014003d7202 */ /* 0x000fe20000000f00 */
[----:B------:R-:W-:Y:S06]  /*18930*/  @!P0 BRA `(.L_x_1497) ;  /* 0x0000000400008947 */ /* 0x000fec0003800000 */
[----:B------:R-:W-:Y:S01]  /*18940*/  BSSY.RECONVERGENT B7, `(.L_x_1508) ;  /* 0x0000006000077945 */ /* 0x000fe20003800200 */
[----:B------:R-:W-:-:S13]  /*18950*/  ISETP.NE.AND P0, PT, R23, 0x2, PT ;  /* 0x000000021700780c */ /* 0x000fda0003f05270 */
.L_x_1509:
[----:B------:R-:W0:Y:S02]  /*18960*/  LDS R24, [R40] ;  /* 0x0000000028187984 */ /* 0x000e240000000800 */
[----:B0-----:R-:W-:-:S05]  /*18970*/  FADD R25, R24, 1 ;  /* 0x3f80000018197421 */ /* 0x001fca0000000000 */
[----:B------:R-:W0:Y:S02]  /*18980*/  ATOMS.CAST.SPIN P3, [R40], R24, R25 ;  /* 0x000000182800758d */ /* 0x000e240001860019 */
[----:B0-----:R-:W-:Y:S05]  /*18990*/  @!P3 BRA `(.L_x_1509) ;  /* 0xfffffffc00f0b947 */ /* 0x001fea000383ffff */
[----:B------:R-:W-:Y:S05]  /*189a0*/  BSYNC.RECONVERGENT B7 ;  /* 0x0000000000077941 */ /* 0x000fea0003800200 */
.L_x_1508:
[----:B------:R-:W-:Y:S01]  /*189b0*/  BSSY.RECONVERGENT B7, `(.L_x_1510) ;  /* 0x0000005000077945 */ /* 0x000fe20003800200 */
.L_x_1511:
[----:B------:R-:W0:Y:S02]  /*189c0*/  LDS R24, [R38] ;  /* 0x0000000026187984 */ /* 0x000e240000000800 */
[----:B0-----:R-:W-:-:S05]  /*189d0*/  FADD R25, R39, R24 ;  /* 0x0000001827197221 */ /* 0x001fca0000000000 */
[----:B------:R-:W0:Y:S02]  /*189e0*/  ATOMS.CAST.SPIN P3, [R38], R24, R25 ;  /* 0x000000182600758d */ /* 0x000e240001860019 */
[----:B0-----:R-:W-:Y:S05]  /*189f0*/  @!P3 BRA `(.L_x_1511) ;  /* 0xfffffffc00f0b947 */ /* 0x001fea000383ffff */
[----:B------:R-:W-:Y:S05]  /*18a00*/  BSYNC.RECONVERGENT B7 ;  /* 0x0000000000077941 */ /* 0x000fea0003800200 */
.L_x_1510:
[----:B------:R-:W-:Y:S01]  /*18a10*/  BSSY.RECONVERGENT B7, `(.L_x_1512) ;  /* 0x0000005000077945 */ /* 0x000fe20003800200 */
.L_x_1513:
[----:B------:R-:W0:Y:S02]  /*18a20*/  LDS R24, [R36] ;  /* 0x0000000024187984 */ /* 0x000e240000000800 */
[----:B0-----:R-:W-:-:S05]  /*18a30*/  FADD R25, R59, R24 ;  /* 0x000000183b197221 */ /* 0x001fca0000000000 */
[----:B------:R-:W0:Y:S02]  /*18a40*/  ATOMS.CAST.SPIN P3, [R36], R24, R25 ;  /* 0x000000182400758d */ /* 0x000e240001860019 */
[----:B0-----:R-:W-:Y:S05]  /*18a50*/  @!P3 BRA `(.L_x_1513) ;  /* 0xfffffffc00f0b947 */ /* 0x001fea000383ffff */
[----:B------:R-:W-:Y:S05]  /*18a60*/  BSYNC.RECONVERGENT B7 ;  /* 0x0000000000077941 */ /* 0x000fea0003800200 */
.L_x_1512:
[----:B------:R-:W-:Y:S01]  /*18a70*/  BSSY.RECONVERGENT B7, `(.L_x_1514) ;  /* 0x0000005000077945 */ /* 0x000fe20003800200 */
.L_x_1515:
[----:B------:R-:W0:Y:S02]  /*18a80*/  LDS R24, [R34] ;  /* 0x0000000022187984 */ /* 0x000e240000000800 */
[----:B0-----:R-:W-:-:S05]  /*18a90*/  FADD R25, R57, R24 ;  /* 0x0000001839197221 */ /* 0x001fca0000000000 */
[----:B------:R-:W0:Y:S02]  /*18aa0*/  ATOMS.CAST.SPIN P3, [R34], R24, R25 ;  /* 0x000000182200758d */ /* 0x000e240001860019 */
[----:B0-----:R-:W-:Y:S05]  /*18ab0*/  @!P3 BRA `(.L_x_1515) ;  /* 0xfffffffc00f0b947 */ /* 0x001fea000383ffff */
[----:B------:R-:W-:Y:S05]  /*18ac0*/  BSYNC.RECONVERGENT B7 ;  /* 0x0000000000077941 */ /* 0x000fea0003800200 */
.L_x_1514:
[----:B------:R-:W-:Y:S01]  /*18ad0*/  BSSY.RECONVERGENT B7, `(.L_x_1516) ;  /* 0x0000005000077945 */ /* 0x000fe20003800200 */
.L_x_1517:
[----:B------:R-:W0:Y:S02]  /*18ae0*/  LDS R24, [R32] ;  /* 0x0000000020187984 */ /* 0x000e240000000800 */
[----:B0-----:R-:W-:-:S05]  /*18af0*/  FADD R25, R43, R24 ;  /* 0x000000182b197221 */ /* 0x001fca0000000000 */
[----:B------:R-:W0:Y:S02]  /*18b00*/  ATOMS.CAST.SPIN P3, [R32], R24, R25 ;  /* 0x000000182000758d */ /* 0x000e240001860019 */
[----:B0-----:R-:W-:Y:S05]  /*18b10*/  @!P3 BRA `(.L_x_1517) ;  /* 0xfffffffc00f0b947 */ /* 0x001fea000383ffff */
[----:B------:R-:W-:Y:S05]  /*18b20*/  BSYNC.RECONVERGENT B7 ;  /* 0x0000000000077941 */ /* 0x000fea0003800200 */
.L_x_1516:
[----:B------:R-:W-:Y:S01]  /*18b30*/  MOV R61, R21 ;  /* 0x00000015003d7202 */ /* 0x000fe20000000f00 */
[----:B------:R-:W-:Y:S06]  /*18b40*/  @!P0 BRA `(.L_x_1497) ;  /* 0x00000000007c8947 */ /* 0x000fec0003800000 */
[----:B------:R-:W-:Y:S01]  /*18b50*/  BSSY.RECONVERGENT B7, `(.L_x_1518) ;  /* 0x0000005000077945 */ /* 0x000fe20003800200 */
.L_x_1519:
[----:B------:R-:W0:Y:S02]  /*18b60*/  LDS R24, [R40+0x4] ;  /* 0x0000040028187984 */ /* 0x000e240000000800 */
[----:B0-----:R-:W-:-:S05]  /*18b70*/  FADD R25, R24, 1 ;  /* 0x3f80000018197421 */ /* 0x001fca0000000000 */
[----:B------:R-:W0:Y:S02]  /*18b80*/  ATOMS.CAST.SPIN P0, [R40+0x4], R24, R25 ;  /* 0x000004182800758d */ /* 0x000e240001800019 */
[----:B0-----:R-:W-:Y:S05]  /*18b90*/  @!P0 BRA `(.L_x_1519) ;  /* 0xfffffffc00f08947 */ /* 0x001fea000383ffff */
[----:B------:R-:W-:Y:S05]  /*18ba0*/  BSYNC.RECONVERGENT B7 ;  /* 0x0000000000077941 */ /* 0x000fea0003800200 */
.L_x_1518:
[----:B------:R-:W-:Y:S01]  /*18bb0*/  BSSY.RECONVERGENT B7, `(.L_x_1520) ;  /* 0x0000005000077945 */ /* 0x000fe20003800200 */
.L_x_1521:
[----:B------:R-:W0:Y:S02]  /*18bc0*/  LDS R24, [R38+0x4] ;  /* 0x0000040026187984 */ /* 0x000e240000000800 */
[----:B0-----:R-:W-:-:S05]  /*18bd0*/  FADD R25, R39, R24 ;  /* 0x0000001827197221 */ /* 0x001fca0000000000 */
[----:B------:R-:W0:Y:S02]  /*18be0*/  ATOMS.CAST.SPIN P0, [R38+0x4], R24, R25 ;  /* 0x000004182600758d */ /* 0x000e240001800019 */
[----:B0-----:R-:W-:Y:S05]  /*18bf0*/  @!P0 BRA `(.L_x_1521) ;  /* 0xfffffffc00f08947 */ /* 0x001fea000383ffff */
[----:B------:R-:W-:Y:S05]  /*18c00*/  BSYNC.RECONVERGENT B7 ;  /* 0x0000000000077941 */ /* 0x000fea0003800200 */
.L_x_1520:
[----:B------:R-:W-:Y:S01]  /*18c10*/  BSSY.RECONVERGENT B7, `(.L_x_1522) ;  /* 0x0000005000077945 */ /* 0x000fe20003800200 */
.L_x_1523:
[----:B------:R-:W0:Y:S02]  /*18c20*/  LDS R24, [R36+0x4] ;  /* 0x0000040024187984 */ /* 0x000e240000000800 */
[----:B0-----:R-:W-:-:S05]  /*18c30*/  FADD R25, R59, R24 ;  /* 0x000000183b197221 */ /* 0x001fca0000000000 */
[----:B------:R-:W0:Y:S02]  /*18c40*/  ATOMS.CAST.SPIN P0, [R36+0x4], R24, R25 ;  /* 0x000004182400758d */ /* 0x000e240001800019 */
[----:B0-----:R-:W-:Y:S05]  /*18c50*/  @!P0 BRA `(.L_x_1523) ;  /* 0xfffffffc00f08947 */ /* 0x001fea000383ffff */
[----:B------:R-:W-:Y:S05]  /*18c60*/  BSYNC.RECONVERGENT B7 ;  /* 0x0000000000077941 */ /* 0x000fea0003800200 */
.L_x_1522:
[----:B------:R-:W-:Y:S01]  /*18c70*/  BSSY.RECONVERGENT B7, `(.L_x_1524) ;  /* 0x0000005000077945 */ /* 0x000fe20003800200 */
.L_x_1525:
[----:B------:R-:W0:Y:S02]  /*18c80*/  LDS R24, [R34+0x4] ;  /* 0x0000040022187984 */ /* 0x000e240000000800 */
[----:B0-----:R-:W-:-:S05]  /*18c90*/  FADD R25, R57, R24 ;  /* 0x0000001839197221 */ /* 0x001fca0000000000 */
[----:B------:R-:W0:Y:S02]  /*18ca0*/  ATOMS.CAST.SPIN P0, [R34+0x4], R24, R25 ;  /* 0x000004182200758d */ /* 0x000e240001800019 */
[----:B0-----:R-:W-:Y:S05]  /*18cb0*/  @!P0 BRA `(.L_x_1525) ;  /* 0xfffffffc00f08947 */ /* 0x001fea000383ffff */
[----:B------:R-:W-:Y:S05]  /*18cc0*/  BSYNC.RECONVERGENT B7 ;  /* 0x0000000000077941 */ /* 0x000fea0003800200 */
.L_x_1524:
[----:B------:R-:W-:Y:S01]  /*18cd0*/  BSSY.RECONVERGENT B7, `(.L_x_1526) ;  /* 0x0000005000077945 */ /* 0x000fe20003800200 */
.L_x_1527:
[----:B------:R-:W0:Y:S02]  /*18ce0*/  LDS R24, [R32+0x4] ;  /* 0x0000040020187984 */ /* 0x000e240000000800 */
[----:B0-----:R-:W-:-:S05]  /*18cf0*/  FADD R25, R43, R24 ;  /* 0x000000182b197221 */ /* 0x001fca0000000000 */
[----:B------:R-:W0:Y:S02]  /*18d00*/  ATOMS.CAST.SPIN P0, [R32+0x4], R24, R25 ;  /* 0x000004182000758d */ /* 0x000e240001800019 */
[----:B0-----:R-:W-:Y:S05]  /*18d10*/  @!P0 BRA `(.L_x_1527) ;  /* 0xfffffffc00f08947 */ /* 0x001fea000383ffff */
[----:B------:R-:W-:Y:S05]  /*18d20*/  BSYNC.RECONVERGENT B7 ;  /* 0x0000000000077941 */ /* 0x000fea0003800200 */
.L_x_1526:
[----:B------:R-:W-:-:S07]  /*18d30*/  MOV R61, R22 ;  /* 0x00000016003d7202 */ /* 0x000fce0000000f00 */
.L_x_1497:
[----:B------:R-:W-:Y:S05]  /*18d40*/  BSYNC.RECONVERGENT B5 ;  /* 0x0000000000057941 */ /* 0x000fea0003800200 */
.L_x_1496:
        /* <DEDUP_REMOVED lines=8> */
.L_x_1529:
[----:B------:R-:W0:Y:S02]  /*18dd0*/  LDS R24, [R42+-0x4] ;  /* 0xfffffc002a187984 */ /* 0x000e240000000800 */
[----:B0-----:R-:W-:-:S05]  /*18de0*/  FADD R25, R24, 1 ;  /* 0x3f80000018197421 */ /* 0x001fca0000000000 */
[----:B------:R-:W0:Y:S02]  /*18df0*/  ATOMS.CAST.SPIN P0, [R42+-0x4], R24, R25 ;  /* 0xfffffc182a00758d */ /* 0x000e240001800019 */
[----:B0-----:R-:W-:Y:S05]  /*18e00*/  @!P0 BRA `(.L_x_1529) ;  /* 0xfffffffc00f08947 */ /* 0x001fea000383ffff */
[----:B------:R-:W-:Y:S05]  /*18e10*/  BSYNC.RECONVERGENT B5 ;  /* 0x0000000000057941 */ /* 0x000fea0003800200 */
.L_x_1528:
[----:B------:R-:W-:Y:S01]  /*18e20*/  BSSY.RECONVERGENT B5, `(.L_x_1530) ;  /* 0x0000006000057945 */ /* 0x000fe20003800200 */
[----:B------:R-:W-:-:S07]  /*18e30*/  LEA R40, R63, UR7, 0x2 ;  /* 0x000000073f287c11 */ /* 0x000fce000f8e10ff */
.L_x_1531:
[----:B------:R-:W0:Y:S02]  /*18e40*/  LDS R24, [R40+-0x4] ;  /* 0xfffffc0028187984 */ /* 0x000e240000000800 */
[----:B0-----:R-:W-:-:S05]  /*18e50*/  FADD R25, R39, R24 ;  /* 0x0000001827197221 */ /* 0x001fca0000000000 */
[----:B------:R-:W0:Y:S02]  /*18e60*/  ATOMS.CAST.SPIN P0, [R40+-0x4], R24, R25 ;  /* 0xfffffc182800758d */ /* 0x000e240001800019 */
[----:B0-----:R-:W-:Y:S05]  /*18e70*/  @!P0 BRA `(.L_x_1531) ;  /* 0xfffffffc00f08947 */ /* 0x001fea000383ffff */
[----:B------:R-:W-:Y:S05]  /*18e80*/  BSYNC.RECONVERGENT B5 ;  /* 0x0000000000057941 */ /* 0x000fea0003800200 */
.L_x_1530:
[----:B------:R-:W0:Y:S01]  /*18e90*/  LDC R63, c[0x0][0x3b8] ;  /* 0x0000ee00ff3f7b82 */ /* 0x000e220000000800 */
[----:B------:R-:W-:Y:S01]  /*18ea0*/  BSSY.RECONVERGENT B5, `(.L_x_1532) ;  /* 0x0000006000057945 */ /* 0x000fe20003800200 */
[----:B0-----:R-:W-:-:S07]  /*18eb0*/  IMAD R38, R63, 0xc, R40 ;  /* 0x0000000c3f267824 */ /* 0x001fce00078e0228 */
.L_x_1533:
[----:B------:R-:W0:Y:S02]  /*18ec0*/  LDS R24, [R38+-0x4] ;  /* 0xfffffc0026187984 */ /* 0x000e240000000800 */
[----:B0-----:R-:W-:-:S05]  /*18ed0*/  FADD R25, R59, R24 ;  /* 0x000000183b197221 */ /* 0x001fca0000000000 */
[----:B------:R-:W0:Y:S02]  /*18ee0*/  ATOMS.CAST.SPIN P0, [R38+-0x4], R24, R25 ;  /* 0xfffffc182600758d */ /* 0x000e240001800019 */
[----:B0-----:R-:W-:Y:S05]  /*18ef0*/  @!P0 BRA `(.L_x_1533) ;  /* 0xfffffffc00f08947 */ /* 0x001fea000383ffff */
[----:B------:R-:W-:Y:S05]  /*18f00*/  BSYNC.RECONVERGENT B5 ;  /* 0x0000000000057941 */ /* 0x000fea0003800200 */
.L_x_1532:
[----:B------:R-:W-:Y:S01]  /*18f10*/  BSSY.RECONVERGENT B5, `(.L_x_1534) ;  /* 0x0000006000057945 */ /* 0x000fe20003800200 */
[----:B------:R-:W-:-:S07]  /*18f20*/  LEA R36, R63, R40, 0x3 ;  /* 0x000000283f247211 */ /* 0x000fce00078e18ff */
.L_x_1535:
[----:B------:R-:W0:Y:S02]  /*18f30*/  LDS R24, [R36+-0x4] ;  /* 0xfffffc0024187984 */ /* 0x000e240000000800 */
[----:B0-----:R-:W-:-:S05]  /*18f40*/  FADD R25, R57, R24 ;  /* 0x0000001839197221 */ /* 0x001fca0000000000 */
[----:B------:R-:W0:Y:S02]  /*18f50*/  ATOMS.CAST.SPIN P0, [R36+-0x4], R24, R25 ;  /* 0xfffffc182400758d */ /* 0x000e240001800019 */
[----:B0-----:R-:W-:Y:S05]  /*18f60*/  @!P0 BRA `(.L_x_1535) ;  /* 0xfffffffc00f08947 */ /* 0x001fea000383ffff */
[----:B------:R-:W-:Y:S05]  /*18f70*/  BSYNC.RECONVERGENT B5 ;  /* 0x0000000000057941 */ /* 0x000fea0003800200 */
.L_x_1534:
[----:B------:R-:W-:Y:S01]  /*18f80*/  BSSY.RECONVERGENT B5, `(.L_x_1536) ;  /* 0x0000006000057945 */ /* 0x000fe20003800200 */
[----:B------:R-:W-:-:S07]  /*18f90*/  LEA R34, R63, R42, 0x3 ;  /* 0x0000002a3f227211 */ /* 0x000fce00078e18ff */
.L_x_1537:
[----:B------:R-:W0:Y:S02]  /*18fa0*/  LDS R24, [R34+-0x4] ;  /* 0xfffffc0022187984 */ /* 0x000e240000000800 */
[----:B0-----:R-:W-:-:S05]  /*18fb0*/  FADD R25, R43, R24 ;  /* 0x000000182b197221 */ /* 0x001fca0000000000 */
[----:B------:R-:W0:Y:S02]  /*18fc0*/  ATOMS.CAST.SPIN P0, [R34+-0x4], R24, R25 ;  /* 0xfffffc182200758d */ /* 0x000e240001800019 */
[----:B0-----:R-:W-:Y:S05]  /*18fd0*/  @!P0 BRA `(.L_x_1537) ;  /* 0xfffffffc00f08947 */ /* 0x001fea000383ffff */
[----:B------:R-:W-:Y:S05]  /*18fe0*/  BSYNC.RECONVERGENT B5 ;  /* 0x0000000000057941 */ /* 0x000fea0003800200 */
.L_x_1536:
[----:B------:R-:W-:Y:S01]  /*18ff0*/  BSSY.RECONVERGENT B5, `(.L_x_1538) ;  /* 0x0000005000057945 */ /* 0x000fe20003800200 */
.L_x_1539:
[----:B------:R-:W0:Y:S02]  /*19000*/  LDS R24, [R42] ;  /* 0x000000002a187984 */ /* 0x000e240000000800 */
[----:B0-----:R-:W-:-:S05]  /*19010*/  FADD R25, R24, 1 ;  /* 0x3f80000018197421 */ /* 0x001fca0000000000 */
[----:B------:R-:W0:Y:S02]  /*19020*/  ATOMS.CAST.SPIN P0, [R42], R24, R25 ;  /* 0x000000182a00758d */ /* 0x000e240001800019 */
[----:B0-----:R-:W-:Y:S05]  /*19030*/  @!P0 BRA `(.L_x_1539) ;  /* 0xfffffffc00f08947 */ /* 0x001fea000383ffff */
[----:B------:R-:W-:Y:S05]  /*19040*/  BSYNC.RECONVERGENT B5 ;  /* 0x0000000000057941 */ /* 0x000fea0003800200 */
.L_x_1538:
[----:B------:R-:W-:Y:S01]  /*19050*/  BSSY.RECONVERGENT B5, `(.L_x_1540) ;  /* 0x0000005000057945 */ /* 0x000fe20003800200 */
.L_x_1541:
[----:B------:R-:W0:Y:S02]  /*19060*/  LDS R24, [R40] ;  /* 0x0000000028187984 */ /* 0x000e240000000800 */
[----:B0-----:R-:W-:-:S05]  /*19070*/  FADD R25, R39, R24 ;  /* 0x0000001827197221 */ /* 0x001fca0000000000 */
[----:B------:R-:W0:Y:S02]  /*19080*/  ATOMS.CAST.SPIN P0, [R40], R24, R25 ;  /* 0x000000182800758d */ /* 0x000e240001800019 */
[----:B0-----:R-:W-:Y:S05]  /*19090*/  @!P0 BRA `(.L_x_1541) ;  /* 0xfffffffc00f08947 */ /* 0x001fea000383ffff */
[----:B------:R-:W-:Y:S05]  /*190a0*/  BSYNC.RECONVERGENT B5 ;  /* 0x0000000000057941 */ /* 0x000fea0003800200 */
.L_x_1540:
[----:B------:R-:W-:Y:S01]  /*190b0*/  BSSY.RECONVERGENT B5, `(.L_x_1542) ;  /* 0x0000005000057945 */ /* 0x000fe20003800200 */
.L_x_1543:
[----:B------:R-:W0:Y:S02]  /*190c0*/  LDS R24, [R38] ;  /* 0x0000000026187984 */ /* 0x000e240000000800 */
[----:B0-----:R-:W-:-:S05]  /*190d0*/  FADD R25, R59, R24 ;  /* 0x000000183b197221 */ /* 0x001fca0000000000 */
[----:B------:R-:W0:Y:S02]  /*190e0*/  ATOMS.CAST.SPIN P0, [R38], R24, R25 ;  /* 0x000000182600758d */ /* 0x000e240001800019 */
[----:B0-----:R-:W-:Y:S05]  /*190f0*/  @!P0 BRA `(.L_x_1543) ;  /* 0xfffffffc00f08947 */ /* 0x001fea000383ffff */
[----:B------:R-:W-:Y:S05]  /*19100*/  BSYNC.RECONVERGENT B5 ;  /* 0x0000000000057941 */ /* 0x000fea0003800200 */
.L_x_1542:
[----:B------:R-:W-:Y:S01]  /*19110*/  BSSY.RECONVERGENT B5, `(.L_x_1544) ;  /* 0x0000005000057945 */ /* 0x000fe20003800200 */
.L_x_1545:
[----:B------:R-:W0:Y:S02]  /*19120*/  LDS R24, [R36] ;  /* 0x0000000024187984 */ /* 0x000e240000000800 */
[----:B0-----:R-:W-:-:S05]  /*19130*/  FADD R25, R57, R24 ;  /* 0x0000001839197221 */ /* 0x001fca0000000000 */
[----:B------:R-:W0:Y:S02]  /*19140*/  ATOMS.CAST.SPIN P0, [R36], R24, R25 ;  /* 0x000000182400758d */ /* 0x000e240001800019 */
[----:B0-----:R-:W-:Y:S05]  /*19150*/  @!P0 BRA `(.L_x_1545) ;  /* 0xfffffffc00f08947 */ /* 0x001fea000383ffff */
[----:B------:R-:W-:Y:S05]  /*19160*/  BSYNC.RECONVERGENT B5 ;  /* 0x0000000000057941 */ /* 0x000fea0003800200 */
.L_x_1544:
[----:B------:R-:W-:Y:S01]  /*19170*/  BSSY.RECONVERGENT B5, `(.L_x_1546) ;  /* 0x0000005000057945 */ /* 0x000fe20003800200 */
.L_x_1547:
[----:B------:R-:W0:Y:S02]  /*19180*/  LDS R24, [R34] ;  /* 0x0000000022187984 */ /* 0x000e240000000800 */
[----:B0-----:R-:W-:-:S05]  /*19190*/  FADD R25, R43, R24 ;  /* 0x000000182b197221 */ /* 0x001fca0000000000 */
[----:B------:R-:W0:Y:S02]  /*191a0*/  ATOMS.CAST.SPIN P0, [R34], R24, R25 ;  /* 0x000000182200758d */ /* 0x000e240001800019 */
[----:B0-----:R-:W-:Y:S05]  /*191b0*/  @!P0 BRA `(.L_x_1547) ;  /* 0xfffffffc00f08947 */ /* 0x001fea000383ffff */
[----:B------:R-:W-:Y:S05]  /*191c0*/  BSYNC.RECONVERGENT B5 ;  /* 0x0000000000057941 */ /* 0x000fea0003800200 */
.L_x_1546:
[----:B------:R-:W-:Y:S01]  /*191d0*/  BSSY.RECONVERGENT B5, `(.L_x_1548) ;  /* 0x0000005000057945 */ /* 0x000fe20003800200 */
.L_x_1549:
[----:B------:R-:W0:Y:S02]  /*191e0*/  LDS R24, [R42+0x4] ;  /* 0x000004002a187984 */ /* 0x000e240000000800 */
[----:B0-----:R-:W-:-:S05]  /*191f0*/  FADD R25, R24, 1 ;  /* 0x3f80000018197421 */ /* 0x001fca0000000000 */
[----:B------:R-:W0:Y:S02]  /*19200*/  ATOMS.CAST.SPIN P0, [R42+0x4], R24, R25 ;  /* 0x000004182a00758d */ /* 0x000e240001800019 */
[----:B0-----:R-:W-:Y:S05]  /*19210*/  @!P0 BRA `(.L_x_1549) ;  /* 0xfffffffc00f08947 */ /* 0x001fea000383ffff */
[----:B------:R-:W-:Y:S05]  /*19220*/  BSYNC.RECONVERGENT B5 ;  /* 0x0000000000057941 */ /* 0x000fea0003800200 */
.L_x_1548:
[----:B------:R-:W-:Y:S01]  /*19230*/  BSSY.RECONVERGENT B5, `(.L_x_1550) ;  /* 0x0000005000057945 */ /* 0x000fe20003800200 */
.L_x_1551:
[----:B------:R-:W0:Y:S02]  /*19240*/  LDS R24, [R40+0x4] ;  /* 0x0000040028187984 */ /* 0x000e240000000800 */
[----:B0-----:R-:W-:-:S05]  /*19250*/  FADD R25, R39, R24 ;  /* 0x0000001827197221 */ /* 0x001fca0000000000 */
[----:B------:R-:W0:Y:S02]  /*19260*/  ATOMS.CAST.SPIN P0, [R40+0x4], R24, R25 ;  /* 0x000004182800758d */ /* 0x000e240001800019 */
[----:B0-----:R-:W-:Y:S05]  /*19270*/  @!P0 BRA `(.L_x_1551) ;  /* 0xfffffffc00f08947 */ /* 0x001fea000383ffff */
[----:B------:R-:W-:Y:S05]  /*19280*/  BSYNC.RECONVERGENT B5 ;  /* 0x0000000000057941 */ /* 0x000fea0003800200 */
.L_x_1550:
[----:B------:R-:W-:Y:S01]  /*19290*/  BSSY.RECONVERGENT B5, `(.L_x_1552) ;  /* 0x0000005000057945 */ /* 0x000fe20003800200 */
.L_x_1553:
[----:B------:R-:W0:Y:S02]  /*192a0*/  LDS R24, [R38+0x4] ;  /* 0x0000040026187984 */ /* 0x000e240000000800 */
[----:B0-----:R-:W-:-:S05]  /*192b0*/  FADD R25, R59, R24 ;  /* 0x000000183b197221 */ /* 0x001fca0000000000 */
[----:B------:R-:W0:Y:S02]  /*192c0*/  ATOMS.CAST.SPIN P0, [R38+0x4], R24, R25 ;  /* 0x000004182600758d */ /* 0x000e240001800019 */
[----:B0-----:R-:W-:Y:S05]  /*192d0*/  @!P0 BRA `(.L_x_1553) ;  /* 0xfffffffc00f08947 */ /* 0x001fea000383ffff */
[----:B------:R-:W-:Y:S05]  /*192e0*/  BSYNC.RECONVERGENT B5 ;  /* 0x0000000000057941 */ /* 0x000fea0003800200 */
.L_x_1552:
[----:B------:R-:W-:Y:S01]  /*192f0*/  BSSY.RECONVERGENT B5, `(.L_x_1554) ;  /* 0x0000005000057945 */ /* 0x000fe20003800200 */
.L_x_1555:
[----:B------:R-:W0:Y:S02]  /*19300*/  LDS R24, [R36+0x4] ;  /* 0x0000040024187984 */ /* 0x000e240000000800 */
[----:B0-----:R-:W-:-:S05]  /*19310*/  FADD R25, R57, R24 ;  /* 0x0000001839197221 */ /* 0x001fca0000000000 */
[----:B------:R-:W0:Y:S02]  /*19320*/  ATOMS.CAST.SPIN P0, [R36+0x4], R24, R25 ;  /* 0x000004182400758d */ /* 0x000e240001800019 */
[----:B0-----:R-:W-:Y:S05]  /*19330*/  @!P0 BRA `(.L_x_1555) ;  /* 0xfffffffc00f08947 */ /* 0x001fea000383ffff */
[----:B------:R-:W-:Y:S05]  /*19340*/  BSYNC.RECONVERGENT B5 ;  /* 0x0000000000057941 */ /* 0x000fea0003800200 */
.L_x_1554:
[----:B------:R-:W-:Y:S01]  /*19350*/  BSSY.RECONVERGENT B5, `(.L_x_1556) ;  /* 0x0000005000057945 */ /* 0x000fe20003800200 */
.L_x_1557:
[----:B------:R-:W0:Y:S02]  /*19360*/  LDS R24, [R34+0x4] ;  /* 0x0000040022187984 */ /* 0x000e240000000800 */
[----:B0-----:R-:W-:-:S05]  /*19370*/  FADD R25, R43, R24 ;  /* 0x000000182b197221 */ /* 0x001fca0000000000 */
[----:B------:R-:W0:Y:S02]  /*19380*/  ATOMS.CAST.SPIN P0, [R34+0x4], R24, R25 ;  /* 0x000004182200758d */ /* 0x000e240001800019 */
[----:B0-----:R-:W-:Y:S05]  /*19390*/  @!P0 BRA `(.L_x_1557) ;  /* 0xfffffffc00f08947 */ /* 0x001fea000383ffff */
[----:B------:R-:W-:Y:S05]  /*193a0*/  BSYNC.RECONVERGENT B5 ;  /* 0x0000000000057941 */ /* 0x000fea0003800200 */
.L_x_1556:
[----:B------:R-:W-:Y:S01]  /*193b0*/  BSSY.RECONVERGENT B5, `(.L_x_1558) ;  /* 0x0000005000057945 */ /* 0x000fe20003800200 */
.L_x_1559:
[----:B------:R-:W0:Y:S02]  /*193c0*/  LDS R24, [R42+0x8] ;  /* 0x000008002a187984 */ /* 0x000e240000000800 */
[----:B0-----:R-:W-:-:S05]  /*193d0*/  FADD R25, R24, 1 ;  /* 0x3f80000018197421 */ /* 0x001fca0000000000 */
[----:B------:R-:W0:Y:S02]  /*193e0*/  ATOMS.CAST.SPIN P0, [R42+0x8], R24, R25 ;  /* 0x000008182a00758d */ /* 0x000e240001800019 */
[----:B0-----:R-:W-:Y:S05]  /*193f0*/  @!P0 BRA `(.L_x_1559) ;  /* 0xfffffffc00f08947 */ /* 0x001fea000383ffff */
[----:B------:R-:W-:Y:S05]  /*19400*/  BSYNC.RECONVERGENT B5 ;  /* 0x0000000000057941 */ /* 0x000fea0003800200 */
.L_x_1558:
[----:B------:R-:W-:Y:S01]  /*19410*/  BSSY.RECONVERGENT B5, `(.L_x_1560) ;  /* 0x0000005000057945 */ /* 0x000fe20003800200 */
.L_x_1561:
[----:B------:R-:W0:Y:S02]  /*19420*/  LDS R24, [R40+0x8] ;  /* 0x0000080028187984 */ /* 0x000e240000000800 */
[----:B0-----:R-:W-:-:S05]  /*19430*/  FADD R25, R39, R24 ;  /* 0x0000001827197221 */ /* 0x001fca0000000000 */
[----:B------:R-:W0:Y:S02]  /*19440*/  ATOMS.CAST.SPIN P0, [R40+0x8], R24, R25 ;  /* 0x000008182800758d */ /* 0x000e240001800019 */
[----:B0-----:R-:W-:Y:S05]  /*19450*/  @!P0 BRA `(.L_x_1561) ;  /* 0xfffffffc00f08947 */ /* 0x001fea000383ffff */
[----:B------:R-:W-:Y:S05]  /*19460*/  BSYNC.RECONVERGENT B5 ;  /* 0x0000000000057941 */ /* 0x000fea0003800200 */
.L_x_1560:
[----:B------:R-:W-:Y:S01]  /*19470*/  BSSY.RECONVERGENT B5, `(.L_x_1562) ;  /* 0x0000005000057945 */ /* 0x000fe20003800200 */
.L_x_1563:
[----:B------:R-:W0:Y:S02]  /*19480*/  LDS R24, [R38+0x8] ;  /* 0x0000080026187984 */ /* 0x000e240000000800 */
[----:B0-----:R-:W-:-:S05]  /*19490*/  FADD R25, R59, R24 ;  /* 0x000000183b197221 */ /* 0x001fca0000000000 */
[----:B------:R-:W0:Y:S02]  /*194a0*/  ATOMS.CAST.SPIN P0, [R38+0x8], R24, R25 ;  /* 0x000008182600758d */ /* 0x000e240001800019 */
[----:B0-----:R-:W-:Y:S05]  /*194b0*/  @!P0 BRA `(.L_x_1563) ;  /* 0xfffffffc00f08947 */ /* 0x001fea000383ffff */
[----:B------:R-:W-:Y:S05]  /*194c0*/  BSYNC.RECONVERGENT B5 ;  /* 0x0000000000057941 */ /* 0x000fea0003800200 */
.L_x_1562:
[----:B------:R-:W-:Y:S01]  /*194d0*/  BSSY.RECONVERGENT B5, `(.L_x_1564) ;  /* 0x0000005000057945 */ /* 0x000fe20003800200 */
.L_x_1565:
[----:B------:R-:W0:Y:S02]  /*194e0*/  LDS R24, [R36+0x8] ;  /* 0x0000080024187984 */ /* 0x000e240000000800 */
[----:B0-----:R-:W-:-:S05]  /*194f0*/  FADD R25, R57, R24 ;  /* 0x0000001839197221 */ /* 0x001fca0000000000 */
[----:B------:R-:W0:Y:S02]  /*19500*/  ATOMS.CAST.SPIN P0, [R36+0x8], R24, R25 ;  /* 0x000008182400758d */ /* 0x000e240001800019 */
[----:B0-----:R-:W-:Y:S05]  /*19510*/  @!P0 BRA `(.L_x_1565) ;  /* 0xfffffffc00f08947 */ /* 0x001fea000383ffff */
[----:B------:R-:W-:Y:S05]  /*19520*/  BSYNC.RECONVERGENT B5 ;  /* 0x0000000000057941 */ /* 0x000fea0003800200 */
.L_x_1564:
[----:B------:R-:W-:Y:S01]  /*19530*/  BSSY.RECONVERGENT B5, `(.L_x_1566) ;  /* 0x0000005000057945 */ /* 0x000fe20003800200 */
.L_x_1567:
[----:B------:R-:W0:Y:S02]  /*19540*/  LDS R24, [R34+0x8] ;  /* 0x0000080022187984 */ /* 0x000e240000000800 */
[----:B0-----:R-:W-:-:S05]  /*19550*/  FADD R25, R43, R24 ;  /* 0x000000182b197221 */ /* 0x001fca0000000000 */
[----:B------:R-:W0:Y:S02]  /*19560*/  ATOMS.CAST.SPIN P0, [R34+0x8], R24, R25 ;  /* 0x000008182200758d */ /* 0x000e240001800019 */
[----:B0-----:R-:W-:Y:S05]  /*19570*/  @!P0 BRA `(.L_x_1567) ;  /* 0xfffffffc00f08947 */ /* 0x001fea000383ffff */
[----:B------:R-:W-:Y:S05]  /*19580*/  BSYNC.RECONVERGENT B5 ;  /* 0x0000000000057941 */ /* 0x000fea0003800200 */
.L_x_1566:
[----:B------:R-:W-:-:S04]  /*19590*/  IADD3 R61, PT, PT, R61, 0x4, RZ ;  /* 0x000000043d3d7810 */ /* 0x000fc80007ffe0ff */
[----:B------:R-:W-:-:S13]  /*195a0*/  ISETP.NE.AND P0, PT, R61, R18, PT ;  /* 0x000000123d00720c */ /* 0x000fda0003f05270 */
[----:B------:R-:W-:Y:S05]  /*195b0*/  @!P0 BRA `(.L_x_1495) ;  /* 0x0000000800088947 */ /* 0x000fea0003800000 */
.L_x_1608:
[----:B------:R-:W-:Y:S01]  /*195c0*/  IADD3 R63, PT, PT, R30, R61, RZ ;  /* 0x0000003d1e3f7210 */ /* 0x000fe20007ffe0ff */
[----:B------:R-:W-:Y:S03]  /*195d0*/  BSSY.RECONVERGENT B5, `(.L_x_1568) ;  /* 0x0000006000057945 */ /* 0x000fe60003800200 */
[----:B------:R-:W-:-:S07]  /*195e0*/  LEA R42, R63, R32, 0x2 ;  /* 0x000000203f2a7211 */ /* 0x000fce00078e10ff */
.L_x_1569:
[----:B------:R-:W0:Y:S02]  /*195f0*/  LDS R24, [R42+-0x4] ;  /* 0xfffffc002a187984 */ /* 0x000e240000000800 */
[----:B0-----:R-:W-:-:S05]  /*19600*/  FADD R25, R24, 1 ;  /* 0x3f80000018197421 */ /* 0x001fca0000000000 */
[----:B------:R-:W0:Y:S02]  /*19610*/  ATOMS.CAST.SPIN P0, [R42+-0x4], R24, R25 ;  /* 0xfffffc182a00758d */ /* 0x000e240001800019 */
[----:B0-----:R-:W-:Y:S05]  /*19620*/  @!P0 BRA `(.L_x_1569) ;  /* 0xfffffffc00f08947 */ /* 0x001fea000383ffff */
[----:B------:R-:W-:Y:S05]  /*19630*/  BSYNC.RECONVERGENT B5 ;  /* 0x0000000000057941 */ /* 0x000fea0003800200 */
.L_x_1568:
[----:B------:R-:W-:Y:S01]  /*19640*/  BSSY.RECONVERGENT B5, `(.L_x_1570) ;  /* 0x0000006000057945 */ /* 0x000fe20003800200 */
[----:B------:R-:W-:-:S07]  /*19650*/  LEA R40, R63, UR7, 0x2 ;  /* 0x000000073f287c11 */ /* 0x000fce000f8e10ff */
.L_x_1571:
[----:B------:R-:W0:Y:S02]  /*19660*/  LDS R24, [R40+-0x4] ;  /* 0xfffffc0028187984 */ /* 0x000e240000000800 */
[----:B0-----:R-:W-:-:S05]  /*19670*/  FADD R25, R39, R24 ;  /* 0x0000001827197221 */ /* 0x001fca0000000000 */
[----:B------:R-:W0:Y:S02]  /*19680*/  ATOMS.CAST.SPIN P0, [R40+-0x4], R24, R25 ;  /* 0xfffffc182800758d */ /* 0x000e240001800019 */
[----:B0-----:R-:W-:Y:S05]  /*19690*/  @!P0 BRA `(.L_x_1571) ;  /* 0xfffffffc00f08947 */ /* 0x001fea000383ffff */
[----:B------:R-:W-:Y:S05]  /*196a0*/  BSYNC.RECONVERGENT B5 ;  /* 0x0000000000057941 */ /* 0x000fea0003800200 */
.L_x_1570:
[----:B------:R-:W0:Y:S01]  /*196b0*/  LDC R63, c[0x0][0x3b8] ;  /* 0x0000ee00ff3f7b82 */ /* 0x000e220000000800 */
[----:B------:R-:W-:Y:S01]  /*196c0*/  BSSY.RECONVERGENT B5, `(.L_x_1572) ;  /* 0x0000006000057945 */ /* 0x000fe20003800200 */
[----:B0-----:R-:W-:-:S07]  /*196d0*/  IMAD R38, R63, 0xc, R40 ;  /* 0x0000000c3f267824 */ /* 0x001fce00078e0228 */
.L_x_1573:
[----:B------:R-:W0:Y:S02]  /*196e0*/  LDS R24, [R38+-0x4] ;  /* 0xfffffc0026187984 */ /* 0x000e240000000800 */
[----:B0-----:R-:W-:-:S05]  /*196f0*/  FADD R25, R59, R24 ;  /* 0x000000183b197221 */ /* 0x001fca0000000000 */
[----:B------:R-:W0:Y:S02]  /*19700*/  ATOMS.CAST.SPIN P0, [R38+-0x4], R24, R25 ;  /* 0xfffffc182600758d */ /* 0x000e240001800019 */
[----:B0-----:R-:W-:Y:S05]  /*19710*/  @!P0 BRA `(.L_x_1573) ;  /* 0xfffffffc00f08947 */ /* 0x001fea000383ffff */
[----:B------:R-:W-:Y:S05]  /*19720*/  BSYNC.RECONVERGENT B5 ;  /* 0x0000000000057941 */ /* 0x000fea0003800200 */
.L_x_1572:
[----:B------:R-:W-:Y:S01]  /*19730*/  BSSY.RECONVERGENT B5, `(.L_x_1574) ;  /* 0x0000006000057945 */ /* 0x000fe20003800200 */
[----:B------:R-:W-:-:S07]  /*19740*/  LEA R36, R63, R40, 0x3 ;  /* 0x000000283f247211 */ /* 0x000fce00078e18ff */
.L_x_1575:
[----:B------:R-:W0:Y:S02]  /*19750*/  LDS R24, [R36+-0x4] ;  /* 0xfffffc0024187984 */ /* 0x000e240000000800 */
[----:B0-----:R-:W-:-:S05]  /*19760*/  FADD R25, R57, R24 ;  /* 0x0000001839197221 */ /* 0x001fca0000000000 */
[----:B------:R-:W0:Y:S02]  /*19770*/  ATOMS.CAST.SPIN P0, [R36+-0x4], R24, R25 ;  /* 0xfffffc182400758d */ /* 0x000e240001800019 */
[----:B0-----:R-:W-:Y:S05]  /*19780*/  @!P0 BRA `(.L_x_1575) ;  /* 0xfffffffc00f08947 */ /* 0x001fea000383ffff */
[----:B------:R-:W-:Y:S05]  /*19790*/  BSYNC.RECONVERGENT B5 ;  /* 0x0000000000057941 */ /* 0x000fea0003800200 */
.L_x_1574:
[----:B------:R-:W-:Y:S01]  /*197a0*/  BSSY.RECONVERGENT B5, `(.L_x_1576) ;  /* 0x0000006000057945 */ /* 0x000fe20003800200 */
[----:B------:R-:W-:-:S07]  /*197b0*/  LEA R34, R63, R42, 0x3 ;  /* 0x0000002a3f227211 */ /* 0x000fce00078e18ff */
.L_x_1577:
[----:B------:R-:W0:Y:S02]  /*197c0*/  LDS R24, [R34+-0x4] ;  /* 0xfffffc0022187984 */ /* 0x000e240000000800 */
[----:B0-----:R-:W-:-:S05]  /*197d0*/  FADD R25, R43, R24 ;  /* 0x000000182b197221 */ /* 0x001fca0000000000 */
[----:B------:R-:W0:Y:S02]  /*197e0*/  ATOMS.CAST.SPIN P0, [R34+-0x4], R24, R25 ;  /* 0xfffffc182200758d */ /* 0x000e240001800019 */
[----:B0-----:R-:W-:Y:S05]  /*197f0*/  @!P0 BRA `(.L_x_1577) ;  /* 0xfffffffc00f08947 */ /* 0x001fea000383ffff */
[----:B------:R-:W-:Y:S05]  /*19800*/  BSYNC.RECONVERGENT B5 ;  /* 0x0000000000057941 */ /* 0x000fea0003800200 */
.L_x_1576:
[----:B------:R-:W-:Y:S01]  /*19810*/  BSSY.RECONVERGENT B5, `(.L_x_1578) ;  /* 0x0000005000057945 */ /* 0x000fe20003800200 */
.L_x_1579:
[----:B------:R-:W0:Y:S02]  /*19820*/  LDS R24, [R42] ;  /* 0x000000002a187984 */ /* 0x000e240000000800 */
[----:B0-----:R-:W-:-:S05]  /*19830*/  FADD R25, R24, 1 ;  /* 0x3f80000018197421 */ /* 0x001fca0000000000 */
[----:B------:R-:W0:Y:S02]  /*19840*/  ATOMS.CAST.SPIN P0, [R42], R24, R25 ;  /* 0x000000182a00758d */ /* 0x000e240001800019 */
[----:B0-----:R-:W-:Y:S05]  /*19850*/  @!P0 BRA `(.L_x_1579) ;  /* 0xfffffffc00f08947 */ /* 0x001fea000383ffff */
[----:B------:R-:W-:Y:S05]  /*19860*/  BSYNC.RECONVERGENT B5 ;  /* 0x0000000000057941 */ /* 0x000fea0003800200 */
.L_x_1578:
[----:B------:R-:W-:Y:S01]  /*19870*/  BSSY.RECONVERGENT B5, `(.L_x_1580) ;  /* 0x0000005000057945 */ /* 0x000fe20003800200 */
.L_x_1581:
[----:B------:R-:W0:Y:S02]  /*19880*/  LDS R24, [R40] ;  /* 0x0000000028187984 */ /* 0x000e240000000800 */
[----:B0-----:R-:W-:-:S05]  /*19890*/  FADD R25, R39, R24 ;  /* 0x0000001827197221 */ /* 0x001fca0000000000 */
[----:B------:R-:W0:Y:S02]  /*198a0*/  ATOMS.CAST.SPIN P0, [R40], R24, R25 ;  /* 0x000000182800758d */ /* 0x000e240001800019 */
[----:B0-----:R-:W-:Y:S05]  /*198b0*/  @!P0 BRA `(.L_x_1581) ;  /* 0xfffffffc00f08947 */ /* 0x001fea000383ffff */
[----:B------:R-:W-:Y:S05]  /*198c0*/  BSYNC.RECONVERGENT B5 ;  /* 0x0000000000057941 */ /* 0x000fea0003800200 */
.L_x_1580:
[----:B------:R-:W-:Y:S01]  /*198d0*/  BSSY.RECONVERGENT B5, `(.L_x_1582) ;  /* 0x0000005000057945 */ /* 0x000fe20003800200 */
.L_x_1583:
[----:B------:R-:W0:Y:S02]  /*198e0*/  LDS R24, [R38] ;  /* 0x0000000026187984 */ /* 0x000e240000000800 */
[----:B0-----:R-:W-:-:S05]  /*198f0*/  FADD R25, R59, R24 ;  /* 0x000000183b197221 */ /* 0x001fca0000000000 */
[----:B------:R-:W0:Y:S02]  /*19900*/  ATOMS.CAST.SPIN P0, [R38], R24, R25 ;  /* 0x000000182600758d */ /* 0x000e240001800019 */
[----:B0-----:R-:W-:Y:S05]  /*19910*/  @!P0 BRA `(.L_x_1583) ;  /* 0xfffffffc00f08947 */ /* 0x001fea000383ffff */
[----:B------:R-:W-:Y:S05]  /*19920*/  BSYNC.RECONVERGENT B5 ;  /* 0x0000000000057941 */ /* 0x000fea0003800200 */
.L_x_1582:
[----:B------:R-:W-:Y:S01]  /*19930*/  BSSY.RECONVERGENT B5, `(.L_x_1584) ;  /* 0x0000005000057945 */ /* 0x000fe20003800200 */
.L_x_1585:
[----:B------:R-:W0:Y:S02]  /*19940*/  LDS R24, [R36] ;  /* 0x0000000024187984 */ /* 0x000e240000000800 */
[----:B0-----:R-:W-:-:S05]  /*19950*/  FADD R25, R57, R24 ;  /* 0x0000001839197221 */ /* 0x001fca0000000000 */
[----:B------:R-:W0:Y:S02]  /*19960*/  ATOMS.CAST.SPIN P0, [R36], R24, R25 ;  /* 0x000000182400758d */ /* 0x000e240001800019 */
[----:B0-----:R-:W-:Y:S05]  /*19970*/  @!P0 BRA `(.L_x_1585) ;  /* 0xfffffffc00f08947 */ /* 0x001fea000383ffff */
[----:B------:R-:W-:Y:S05]  /*19980*/  BSYNC.RECONVERGENT B5 ;  /* 0x0000000000057941 */ /* 0x000fea0003800200 */
.L_x_1584:
[----:B------:R-:W-:Y:S01]  /*19990*/  BSSY.RECONVERGENT B5, `(.L_x_1586) ;  /* 0x0000005000057945 */ /* 0x000fe20003800200 */
.L_x_1587:
[----:B------:R-:W0:Y:S02]  /*199a0*/  LDS R24, [R34] ;  /* 0x0000000022187984 */ /* 0x000e240000000800 */
[----:B0-----:R-:W-:-:S05]  /*199b0*/  FADD R25, R43, R24 ;  /* 0x000000182b197221 */ /* 0x001fca0000000000 */
[----:B------:R-:W0:Y:S02]  /*199c0*/  ATOMS.CAST.SPIN P0, [R34], R24, R25 ;  /* 0x000000182200758d */ /* 0x000e240001800019 */
[----:B0-----:R-:W-:Y:S05]  /*199d0*/  @!P0 BRA `(.L_x_1587) ;  /* 0xfffffffc00f08947 */ /* 0x001fea000383ffff */
[----:B------:R-:W-:Y:S05]  /*199e0*/  BSYNC.RECONVERGENT B5 ;  /* 0x0000000000057941 */ /* 0x000fea0003800200 */
.L_x_1586:
[----:B------:R-:W-:Y:S01]  /*199f0*/  BSSY.RECONVERGENT B5, `(.L_x_1588) ;  /* 0x0000005000057945 */ /* 0x000fe20003800200 */
.L_x_1589:
[----:B------:R-:W0:Y:S02]  /*19a00*/  LDS R24, [R42+0x4] ;  /* 0x000004002a187984 */ /* 0x000e240000000800 */
[----:B0-----:R-:W-:-:S05]  /*19a10*/  FADD R25, R24, 1 ;  /* 0x3f80000018197421 */ /* 0x001fca0000000000 */
[----:B------:R-:W0:Y:S02]  /*19a20*/  ATOMS.CAST.SPIN P0, [R42+0x4], R24, R25 ;  /* 0x000004182a00758d */ /* 0x000e240001800019 */
[----:B0-----:R-:W-:Y:S05]  /*19a30*/  @!P0 BRA `(.L_x_1589) ;  /* 0xfffffffc00f08947 */ /* 0x001fea000383ffff */
[----:B------:R-:W-:Y:S05]  /*19a40*/  BSYNC.RECONVERGENT B5 ;  /* 0x0000000000057941 */ /* 0x000fea0003800200 */
.L_x_1588:
[----:B------:R-:W-:Y:S01]  /*19a50*/  BSSY.RECONVERGENT B5, `(.L_x_1590) ;  /* 0x0000005000057945 */ /* 0x000fe20003800200 */
.L_x_1591:
[----:B------:R-:W0:Y:S02]  /*19a60*/  LDS R24, [R40+0x4] ;  /* 0x0000040028187984 */ /* 0x000e240000000800 */
[----:B0-----:R-:W-:-:S05]  /*19a70*/  FADD R25, R39, R24 ;  /* 0x0000001827197221 */ /* 0x001fca0000000000 */
[----:B------:R-:W0:Y:S02]  /*19a80*/  ATOMS.CAST.SPIN P0, [R40+0x4], R24, R25 ;  /* 0x000004182800758d */ /* 0x000e240001800019 */
[----:B0-----:R-:W-:Y:S05]  /*19a90*/  @!P0 BRA `(.L_x_1591) ;  /* 0xfffffffc00f08947 */ /* 0x001fea000383ffff */
[----:B------:R-:W-:Y:S05]  /*19aa0*/  BSYNC.RECONVERGENT B5 ;  /* 0x0000000000057941 */ /* 0x000fea0003800200 */
.L_x_1590:
[----:B------:R-:W-:Y:S01]  /*19ab0*/  BSSY.RECONVERGENT B5, `(.L_x_1592) ;  /* 0x0000005000057945 */ /* 0x000fe20003800200 */
.L_x_1593:
[----:B------:R-:W0:Y:S02]  /*19ac0*/  LDS R24, [R38+0x4] ;  /* 0x0000040026187984 */ /* 0x000e240000000800 */
[----:B0-----:R-:W-:-:S05]  /*19ad0*/  FADD R25, R59, R24 ;  /* 0x000000183b197221 */ /* 0x001fca0000000000 */
[----:B------:R-:W0:Y:S02]  /*19ae0*/  ATOMS.CAST.SPIN P0, [R38+0x4], R24, R25 ;  /* 0x000004182600758d */ /* 0x000e240001800019 */
[----:B0-----:R-:W-:Y:S05]  /*19af0*/  @!P0 BRA `(.L_x_1593) ;  /* 0xfffffffc00f08947 */ /* 0x001fea000383ffff */
[----:B------:R-:W-:Y:S05]  /*19b00*/  BSYNC.RECONVERGENT B5 ;  /* 0x0000000000057941 */ /* 0x000fea0003800200 */
.L_x_1592:
[----:B------:R-:W-:Y:S01]  /*19b10*/  BSSY.RECONVERGENT B5, `(.L_x_1594) ;  /* 0x0000005000057945 */ /* 0x000fe20003800200 */
.L_x_1595:
[----:B------:R-:W0:Y:S02]  /*19b20*/  LDS R24, [R36+0x4] ;  /* 0x0000040024187984 */ /* 0x000e240000000800 */
[----:B0-----:R-:W-:-:S05]  /*19b30*/  FADD R25, R57, R24 ;  /* 0x0000001839197221 */ /* 0x001fca0000000000 */
[----:B------:R-:W0:Y:S02]  /*19b40*/  ATOMS.CAST.SPIN P0, [R36+0x4], R24, R25 ;  /* 0x000004182400758d */ /* 0x000e240001800019 */
[----:B0-----:R-:W-:Y:S05]  /*19b50*/  @!P0 BRA `(.L_x_1595) ;  /* 0xfffffffc00f08947 */ /* 0x001fea000383ffff */
[----:B------:R-:W-:Y:S05]  /*19b60*/  BSYNC.RECONVERGENT B5 ;  /* 0x0000000000057941 */ /* 0x000fea0003800200 */
.L_x_1594:
[----:B------:R-:W-:Y:S01]  /*19b70*/  BSSY.RECONVERGENT B5, `(.L_x_1596) ;  /* 0x0000005000057945 */ /* 0x000fe20003800200 */
.L_x_1597:
[----:B------:R-:W0:Y:S02]  /*19b80*/  LDS R24, [R34+0x4] ;  /* 0x0000040022187984 */ /* 0x000e240000000800 */
[----:B0-----:R-:W-:-:S05]  /*19b90*/  FADD R25, R43, R24 ;  /* 0x000000182b197221 */ /* 0x001fca0000000000 */
[----:B------:R-:W0:Y:S02]  /*19ba0*/  ATOMS.CAST.SPIN P0, [R34+0x4], R24, R25 ;  /* 0x000004182200758d */ /* 0x000e240001800019 */
[----:B0-----:R-:W-:Y:S05]  /*19bb0*/  @!P0 BRA `(.L_x_1597) ;  /* 0xfffffffc00f08947 */ /* 0x001fea000383ffff */
[----:B------:R-:W-:Y:S05]  /*19bc0*/  BSYNC.RECONVERGENT B5 ;  /* 0x0000000000057941 */ /* 0x000fea0003800200 */
.L_x_1596:
[----:B------:R-:W-:Y:S01]  /*19bd0*/  BSSY.RECONVERGENT B5, `(.L_x_1598) ;  /* 0x0000005000057945 */ /* 0x000fe20003800200 */
.L_x_1599:
[----:B------:R-:W0:Y:S02]  /*19be0*/  LDS R24, [R42+0x8] ;  /* 0x000008002a187984 */ /* 0x000e240000000800 */
[----:B0-----:R-:W-:-:S05]  /*19bf0*/  FADD R25, R24, 1 ;  /* 0x3f80000018197421 */ /* 0x001fca0000000000 */
[----:B------:R-:W0:Y:S02]  /*19c00*/  ATOMS.CAST.SPIN P0, [R42+0x8], R24, R25 ;  /* 0x000008182a00758d */ /* 0x000e240001800019 */
[----:B0-----:R-:W-:Y:S05]  /*19c10*/  @!P0 BRA `(.L_x_1599) ;  /* 0xfffffffc00f08947 */ /* 0x001fea000383ffff */
[----:B------:R-:W-:Y:S05]  /*19c20*/  BSYNC.RECONVERGENT B5 ;  /* 0x0000000000057941 */ /* 0x000fea0003800200 */
.L_x_1598:
[----:B------:R-:W-:Y:S01]  /*19c30*/  BSSY.RECONVERGENT B5, `(.L_x_1600) ;  /* 0x0000005000057945 */ /* 0x000fe20003800200 */
.L_x_1601:
[----:B------:R-:W0:Y:S02]  /*19c40*/  LDS R24, [R40+0x8] ;  /* 0x0000080028187984 */ /* 0x000e240000000800 */
[----:B0-----:R-:W-:-:S05]  /*19c50*/  FADD R25, R39, R24 ;  /* 0x0000001827197221 */ /* 0x001fca0000000000 */
[----:B------:R-:W0:Y:S02]  /*19c60*/  ATOMS.CAST.SPIN P0, [R40+0x8], R24, R25 ;  /* 0x000008182800758d */ /* 0x000e240001800019 */
[----:B0-----:R-:W-:Y:S05]  /*19c70*/  @!P0 BRA `(.L_x_1601) ;  /* 0xfffffffc00f08947 */ /* 0x001fea000383ffff */
[----:B------:R-:W-:Y:S05]  /*19c80*/  BSYNC.RECONVERGENT B5 ;  /* 0x0000000000057941 */ /* 0x000fea0003800200 */
.L_x_1600:
[----:B------:R-:W-:Y:S01]  /*19c90*/  BSSY.RECONVERGENT B5, `(.L_x_1602) ;  /* 0x0000005000057945 */ /* 0x000fe20003800200 */
.L_x_1603:
[----:B------:R-:W0:Y:S02]  /*19ca0*/  LDS R24, [R38+0x8] ;  /* 0x0000080026187984 */ /* 0x000e240000000800 */
[----:B0-----:R-:W-:-:S05]  /*19cb0*/  FADD R25, R59, R24 ;  /* 0x000000183b197221 */ /* 0x001fca0000000000 */
[----:B------:R-:W0:Y:S02]  /*19cc0*/  ATOMS.CAST.SPIN P0, [R38+0x8], R24, R25 ;  /* 0x000008182600758d */ /* 0x000e240001800019 */
[----:B0-----:R-:W-:Y:S05]  /*19cd0*/  @!P0 BRA `(.L_x_1603) ;  /* 0xfffffffc00f08947 */ /* 0x001fea000383ffff */
[----:B------:R-:W-:Y:S05]  /*19ce0*/  BSYNC.RECONVERGENT B5 ;  /* 0x0000000000057941 */ /* 0x000fea0003800200 */
.L_x_1602:
[----:B------:R-:W-:Y:S01]  /*19cf0*/  BSSY.RECONVERGENT B5, `(.L_x_1604) ;  /* 0x0000005000057945 */ /* 0x000fe20003800200 */
.L_x_1605:
[----:B------:R-:W0:Y:S02]  /*19d00*/  LDS R24, [R36+0x8] ;  /* 0x0000080024187984 */ /* 0x000e240000000800 */
[----:B0-----:R-:W-:-:S05]  /*19d10*/  FADD R25, R57, R24 ;  /* 0x0000001839197221 */ /* 0x001fca0000000000 */
[----:B------:R-:W0:Y:S02]  /*19d20*/  ATOMS.CAST.SPIN P0, [R36+0x8], R24, R25 ;  /* 0x000008182400758d */ /* 0x000e240001800019 */
[----:B0-----:R-:W-:Y:S05]  /*19d30*/  @!P0 BRA `(.L_x_1605) ;  /* 0xfffffffc00f08947 */ /* 0x001fea000383ffff */
[----:B------:R-:W-:Y:S05]  /*19d40*/  BSYNC.RECONVERGENT B5 ;  /* 0x0000000000057941 */ /* 0x000fea0003800200 */
.L_x_1604:
[----:B------:R-:W-:Y:S01]  /*19d50*/  BSSY.RECONVERGENT B5, `(.L_x_1606) ;  /* 0x0000005000057945 */ /* 0x000fe20003800200 */
.L_x_1607:
[----:B------:R-:W0:Y:S02]  /*19d60*/  LDS R24, [R34+0x8] ;  /* 0x0000080022187984 */ /* 0x000e240000000800 */
[----:B0-----:R-:W-:-:S05]  /*19d70*/  FADD R25, R43, R24 ;  /* 0x000000182b197221 */ /* 0x001fca0000000000 */
[----:B------:R-:W0:Y:S02]  /*19d80*/  ATOMS.CAST.SPIN P0, [R34+0x8], R24, R25 ;  /* 0x000008182200758d */ /* 0x000e240001800019 */
[----:B0-----:R-:W-:Y:S05]  /*19d90*/  @!P0 BRA `(.L_x_1607) ;  /* 0xfffffffc00f08947 */ /* 0x001fea000383ffff */
[----:B------:R-:W-:Y:S05]  /*19da0*/  BSYNC.RECONVERGENT B5 ;  /* 0x0000000000057941 */ /* 0x000fea0003800200 */
.L_x_1606:
[----:B------:R-:W-:-:S04]  /*19db0*/  IADD3 R61, PT, PT, R61, 0x4, RZ ;  /* 0x000000043d3d7810 */ /* 0x000fc80007ffe0ff */
[----:B------:R-:W-:-:S13]  /*19dc0*/  ISETP.NE.AND P0, PT, R61, R18, PT ;  /* 0x000000123d00720c */ /* 0x000fda0003f05270 */
[----:B------:R-:W-:Y:S05]  /*19dd0*/  @P0 BRA `(.L_x_1608) ;  /* 0xfffffff400f80947 */ /* 0x000fea000383ffff */
.L_x_1495:
[----:B------:R-:W-:Y:S05]  /*19de0*/  BSYNC.RECONVERGENT B6 ;  /* 0x0000000000067941 */ /* 0x000fea0003800200 */
.L_x_1494:
[----:B------:R-:W-:Y:S05]  /*19df0*/  BRA `(.L_x_1492) ;  /* 0x0000001c00787947 */ /* 0x000fea0003800000 */
.L_x_1493:
        /* <DEDUP_REMOVED lines=8> */
[----:B------:R-:W-:Y:S01]  /*19e80*/  MOV R63, R37 ;  /* 0x00000025003f7202 */ /* 0x000fe20000000f00 */
[----:B------:R-:W-:Y:S01]  /*19e90*/  FMUL R57, R57, R57 ;  /* 0x0000003939397220 */ /* 0x000fe20000400000 */
[----:B------:R-:W-:Y:S01]  /*19ea0*/  FSETP.GE.AND P0, PT, R33, R24, P0 ;  /* 0x000000182100720b */ /* 0x000fe20000706000 */
[----:B------:R-:W-:-:S03]  /*19eb0*/  FMUL R43, R43, R43 ;  /* 0x0000002b2b2b7220 */ /* 0x000fc60000400000 */
[----:B------:R-:W-:-:S04]  /*19ec0*/  FSETP.LT.AND P0, PT, R33, R32, P0 ;  /* 0x000000202100720b */ /* 0x000fc80000701000 */
[----:B------:R-:W-:Y:S01]  /*19ed0*/  FSETP.LT.AND P0, PT, R35, R32, P0 ;  /* 0x000000202300720b */ /* 0x000fe20000701000 */
[----:B0-----:R-:W-:-:S04]  /*19ee0*/  IMAD R25, R26, UR5, R41 ;  /* 0x000000051a197c24 */ /* 0x001fc8000f8e0229 */
[----:B------:R-:W-:Y:S01]  /*19ef0*/  IMAD R30, R4, R25, RZ ;  /* 0x00000019041e7224 */ /* 0x000fe200078e02ff */
[----:B------:R-:W-:Y:S07]  /*19f00*/  @!P3 BRA `(.L_x_1610) ;  /* 0x0000000c0024b947 */ /* 0x000fee0003800000 */
[----:B------:R-:W0:Y:S01]  /*19f10*/  S2UR UR6, SR_CgaCtaId ;  /* 0x00000000000679c3 */ /* 0x000e220000008800 */
[----:B------:R-:W-:Y:S01]  /*19f20*/  UMOV UR5, 0x400 ;  /* 0x0000040000057882 */ /* 0x000fe20000000000 */
[----:B------:R-:W-:Y:S01]  /*19f30*/  IADD3 R38, PT, PT, R30, R37, RZ ;  /* 0x000000251e267210 */ /* 0x000fe20007ffe0ff */
[----:B------:R-:W-:Y:S01]  /*19f40*/  BSSY.RECONVERGENT B6, `(.L_x_1611) ;  /* 0x0000007000067945 */ /* 0x000fe20003800200 */
[----:B0-----:R-:W-:-:S06]  /*19f50*/  ULEA UR5, UR6, UR5, 0x18 ;  /* 0x0000000506057291 */ /* 0x001fcc000f8ec0ff */
[----:B------:R-:W-:-:S07]  /*19f60*/  LEA R40, R38, UR5, 0x2 ;  /* 0x0000000526287c11 */ /* 0x000fce000f8e10ff */
.L_x_1612:
[----:B------:R-:W0:Y:S02]  /*19f70*/  LDS R24, [R40+-0x4] ;  /* 0xfffffc0028187984 */ /* 0x000e240000000800 */
[----:B0-----:R-:W-:-:S05]  /*19f80*/  FADD R25, R24, 1 ;  /* 0x3f80000018197421 */ /* 0x001fca0000000000 */
[----:B------:R-:W0:Y:S02]  /*19f90*/  ATOMS.CAST.SPIN P3, [R40+-0x4], R24, R25 ;  /* 0xfffffc182800758d */ /* 0x000e240001860019 */
[----:B0-----:R-:W-:Y:S05]  /*19fa0*/  @!P3 BRA `(.L_x_1612) ;  /* 0xfffffffc00f0b947 */ /* 0x001fea000383ffff */
[----:B------:R-:W-:Y:S05]  /*19fb0*/  BSYNC.RECONVERGENT B6 ;  /* 0x0000000000067941 */ /* 0x000fea0003800200 */
.L_x_1611:
[----:B------:R-:W-:Y:S01]  /*19fc0*/  BSSY.RECONVERGENT B6, `(.L_x_1613) ;  /* 0x0000006000067945 */ /* 0x000fe20003800200 */
[----:B------:R-:W-:-:S07]  /*19fd0*/  LEA R38, R38, UR7, 0x2 ;  /* 0x0000000726267c11 */ /* 0x000fce000f8e10ff */
.L_x_1614:
[----:B------:R-:W0:Y:S02]  /*19fe0*/  LDS R24, [R38+-0x4] ;  /* 0xfffffc0026187984 */ /* 0x000e240000000800 */
[----:B0-----:R-:W-:-:S05]  /*19ff0*/  FADD R25, R39, R24 ;  /* 0x0000001827197221 */ /* 0x001fca0000000000 */
[----:B------:R-:W0:Y:S02]  /*1a000*/  ATOMS.CAST.SPIN P3, [R38+-0x4], R24, R25 ;  /* 0xfffffc182600758d */ /* 0x000e240001860019 */
[----:B0-----:R-:W-:Y:S05]  /*1a010*/  @!P3 BRA `(.L_x_1614) ;  /* 0xfffffffc00f0b947 */ /* 0x001fea000383ffff */
[----:B------:R-:W-:Y:S05]  /*1a020*/  BSYNC.RECONVERGENT B6 ;  /* 0x0000000000067941 */ /* 0x000fea0003800200 */
.L_x_1613:
[----:B------:R-:W0:Y:S01]  /*1a030*/  LDC R63, c[0x0][0x3b8] ;  /* 0x0000ee00ff3f7b82 */ /* 0x000e220000000800 */
[----:B------:R-:W-:Y:S01]  /*1a040*/  BSSY.RECONVERGENT B6, `(.L_x_1615) ;  /* 0x0000006000067945 */ /* 0x000fe20003800200 */
[----:B0-----:R-:W-:-:S07]  /*1a050*/  IMAD R36, R63, 0xc, R38 ;  /* 0x0000000c3f247824 */ /* 0x001fce00078e0226 */
.L_x_1616:
[----:B------:R-:W0:Y:S02]  /*1a060*/  LDS R24, [R36+-0x4] ;  /* 0xfffffc0024187984 */ /* 0x000e240000000800 */
[----:B0-----:R-:W-:-:S05]  /*1a070*/  FADD R25, R61, R24 ;  /* 0x000000183d197221 */ /* 0x001fca0000000000 */
[----:B------:R-:W0:Y:S02]  /*1a080*/  ATOMS.CAST.SPIN P3, [R36+-0x4], R24, R25 ;  /* 0xfffffc182400758d */ /* 0x000e240001860019 */
[----:B0-----:R-:W-:Y:S05]  /*1a090*/  @!P3 BRA `(.L_x_1616) ;  /* 0xfffffffc00f0b947 */ /* 0x001fea000383ffff */
[----:B------:R-:W-:Y:S05]  /*1a0a0*/  BSYNC.RECONVERGENT B6 ;  /* 0x0000000000067941 */ /* 0x000fea0003800200 */
.L_x_1615:
[----:B------:R-:W-:Y:S01]  /*1a0b0*/  BSSY.RECONVERGENT B6, `(.L_x_1617) ;  /* 0x0000006000067945 */ /* 0x000fe20003800200 */
[----:B------:R-:W-:-:S07]  /*1a0c0*/  LEA R34, R63, R38, 0x3 ;  /* 0x000000263f227211 */ /* 0x000fce00078e18ff */
.L_x_1618:
[----:B------:R-:W0:Y:S02]  /*1a0d0*/  LDS R24, [R34+-0x4] ;  /* 0xfffffc0022187984 */ /* 0x000e240000000800 */
[----:B0-----:R-:W-:-:S05]  /*1a0e0*/  FADD R25, R59, R24 ;  /* 0x000000183b197221 */ /* 0x001fca0000000000 */
[----:B------:R-:W0:Y:S02]  /*1a0f0*/  ATOMS.CAST.SPIN P3, [R34+-0x4], R24, R25 ;  /* 0xfffffc182200758d */ /* 0x000e240001860019 */
[----:B0-----:R-:W-:Y:S05]  /*1a100*/  @!P3 BRA `(.L_x_1618) ;  /* 0xfffffffc00f0b947 */ /* 0x001fea000383ffff */
[----:B------:R-:W-:Y:S05]  /*1a110*/  BSYNC.RECONVERGENT B6 ;  /* 0x0000000000067941 */ /* 0x000fea0003800200 */
.L_x_1617:
[----:B------:R-:W-:Y:S01]  /*1a120*/  BSSY.RECONVERGENT B6, `(.L_x_1619) ;  /* 0x0000006000067945 */ /* 0x000fe20003800200 */
[----:B------:R-:W-:-:S07]  /*1a130*/  LEA R32, R63, R40, 0x3 ;  /* 0x000000283f207211 */ /* 0x000fce00078e18ff */
.L_x_1620:
[----:B------:R-:W0:Y:S02]  /*1a140*/  LDS R24, [R32+-0x4] ;  /* 0xfffffc0020187984 */ /* 0x000e240000000800 */
[----:B0-----:R-:W-:-:S05]  /*1a150*/  FADD R25, R57, R24 ;  /* 0x0000001839197221 */ /* 0x001fca0000000000 */
[----:B------:R-:W0:Y:S02]  /*1a160*/  ATOMS.CAST.SPIN P3, [R32+-0x4], R24, R25 ;  /* 0xfffffc182000758d */ /* 0x000e240001860019 */
[----:B0-----:R-:W-:Y:S05]  /*1a170*/  @!P3 BRA `(.L_x_1620) ;  /* 0xfffffffc00f0b947 */ /* 0x001fea000383ffff */
[----:B------:R-:W-:Y:S05]  /*1a180*/  BSYNC.RECONVERGENT B6 ;  /* 0x0000000000067941 */ /* 0x000fea0003800200 */
.L_x_1619:
[----:B------:R-:W-:Y:S04]  /*1a190*/  BSSY.RECONVERGENT B6, `(.L_x_1621) ;  /* 0x000001e000067945 */ /* 0x000fe80003800200 */
[----:B------:R-:W-:Y:S05]  /*1a1a0*/  @!P0 BRA `(.L_x_1622) ;  /* 0x0000000000708947 */ /* 0x000fea0003800000 */
[----:B------:R-:W-:Y:S01]  /*1a1b0*/  BSSY.RECONVERGENT B7, `(.L_x_1623) ;  /* 0x0000005000077945 */ /* 0x000fe20003800200 */
.L_x_1624:
[----:B------:R-:W0:Y:S02]  /*1a1c0*/  LDS R24, [R40+-0x4] ;  /* 0xfffffc0028187984 */ /* 0x000e240000000800 */
[----:B0-----:R-:W-:-:S05]  /*1a1d0*/  FADD R25, R24, 1 ;  /* 0x3f80000018197421 */ /* 0x001fca0000000000 */
[----:B------:R-:W0:Y:S02]  /*1a1e0*/  ATOMS.CAST.SPIN P3, [R40+-0x4], R24, R25 ;  /* 0xfffffc182800758d */ /* 0x000e240001860019 */
[----:B0-----:R-:W-:Y:S05]  /*1a1f0*/  @!P3 BRA `(.L_x_1624) ;  /* 0xfffffffc00f0b947 */ /* 0x001fea000383ffff */
[----:B------:R-:W-:Y:S05]  /*1a200*/  BSYNC.RECONVERGENT B7 ;  /* 0x0000000000077941 */ /* 0x000fea0003800200 */
.L_x_1623:
[----:B------:R-:W-:Y:S01]  /*1a210*/  BSSY.RECONVERGENT B7, `(.L_x_1625) ;  /* 0x0000005000077945 */ /* 0x000fe20003800200 */
.L_x_1626:
[----:B------:R-:W0:Y:S02]  /*1a220*/  LDS R24, [R38+-0x4] ;  /* 0xfffffc0026187984 */ /* 0x000e240000000800 */
[----:B0-----:R-:W-:-:S05]  /*1a230*/  FADD R25, R39, R24 ;  /* 0x0000001827197221 */ /* 0x001fca0000000000 */
[----:B------:R-:W0:Y:S02]  /*1a240*/  ATOMS.CAST.SPIN P3, [R38+-0x4], R24, R25 ;  /* 0xfffffc182600758d */ /* 0x000e240001860019 */
[----:B0-----:R-:W-:Y:S05]  /*1a250*/  @!P3 BRA `(.L_x_1626) ;  /* 0xfffffffc00f0b947 */ /* 0x001fea000383ffff */
[----:B------:R-:W-:Y:S05]  /*1a260*/  BSYNC.RECONVERGENT B7 ;  /* 0x0000000000077941 */ /* 0x000fea0003800200 */
.L_x_1625:
[----:B------:R-:W-:Y:S01]  /*1a270*/  BSSY.RECONVERGENT B7, `(.L_x_1627) ;  /* 0x0000005000077945 */ /* 0x000fe20003800200 */
.L_x_1628:
[----:B------:R-:W0:Y:S02]  /*1a280*/  LDS R24, [R36+-0x4] ;  /* 0xfffffc0024187984 */ /* 0x000e240000000800 */
[----:B0-----:R-:W-:-:S05]  /*1a290*/  FADD R25, R33, R24 ;  /* 0x0000001821197221 */ /* 0x001fca0000000000 */
[----:B------:R-:W0:Y:S02]  /*1a2a0*/  ATOMS.CAST.SPIN P3, [R36+-0x4], R24, R25 ;  /* 0xfffffc182400758d */ /* 0x000e240001860019 */
[----:B0-----:R-:W-:Y:S05]  /*1a2b0*/  @!P3 BRA `(.L_x_1628) ;  /* 0xfffffffc00f0b947 */ /* 0x001fea000383ffff */
[----:B------:R-:W-:Y:S05]  /*1a2c0*/  BSYNC.RECONVERGENT B7 ;  /* 0x0000000000077941 */ /* 0x000fea0003800200 */
.L_x_1627:
[----:B------:R-:W-:Y:S01]  /*1a2d0*/  BSSY.RECONVERGENT B7, `(.L_x_1629) ;  /* 0x0000005000077945 */ /* 0x000fe20003800200 */
.L_x_1630:
[----:B------:R-:W0:Y:S02]  /*1a2e0*/  LDS R24, [R34+-0x4] ;  /* 0xfffffc0022187984 */ /* 0x000e240000000800 */
[----:B0-----:R-:W-:-:S05]  /*1a2f0*/  FADD R25, R35, R24 ;  /* 0x0000001823197221 */ /* 0x001fca0000000000 */
[----:B------:R-:W0:Y:S02]  /*1a300*/  ATOMS.CAST.SPIN P3, [R34+-0x4], R24, R25 ;  /* 0xfffffc182200758d */ /* 0x000e240001860019 */
[----:B0-----:R-:W-:Y:S05]  /*1a310*/  @!P3 BRA `(.L_x_1630) ;  /* 0xfffffffc00f0b947 */ /* 0x001fea000383ffff */
[----:B------:R-:W-:Y:S05]  /*1a320*/  BSYNC.RECONVERGENT B7 ;  /* 0x0000000000077941 */ /* 0x000fea0003800200 */
.L_x_1629:
[----:B------:R-:W0:Y:S02]  /*1a330*/  LDS R24, [R32+-0x4] ;  /* 0xfffffc0020187984 */ /* 0x000e240000000800 */
[----:B0-----:R-:W-:-:S05]  /*1a340*/  FADD R25, R43, R24 ;  /* 0x000000182b197221 */ /* 0x001fca0000000000 */
[----:B------:R-:W0:Y:S02]  /*1a350*/  ATOMS.CAST.SPIN P3, [R32+-0x4], R24, R25 ;  /* 0xfffffc182000758d */ /* 0x000e240001860019 */
[----:B0-----:R-:W-:Y:S05]  /*1a360*/  @!P3 BRA `(.L_x_1629) ;  /* 0xfffffffc00f0b947 */ /* 0x001fea000383ffff */
.L_x_1622:
[----:B------:R-:W-:Y:S05]  /*1a370*/  BSYNC.RECONVERGENT B6 ;  /* 0x0000000000067941 */ /* 0x000fea0003800200 */
.L_x_1621:
[----:B------:R-:W-:Y:S02]  /*1a380*/  ISETP.NE.AND P3, PT, R23, 0x1, PT ;  /* 0x000000011700780c */ /* 0x000fe40003f65270 */
[----:B------:R-:W-:-:S11]  /*1a390*/  MOV R63, R20 ;  /* 0x00000014003f7202 */ /* 0x000fd60000000f00 */
[----:B------:R-:W-:Y:S05]  /*1a3a0*/  @!P3 BRA `(.L_x_1610) ;  /* 0x0000000400fcb947 */ /* 0x000fea0003800000 */
[----:B------:R-:W-:Y:S01]  /*1a3b0*/  BSSY.RECONVERGENT B6, `(.L_x_1631) ;  /* 0x0000005000067945 */ /* 0x000fe20003800200 */
.L_x_1632:
[----:B------:R-:W0:Y:S02]  /*1a3c0*/  LDS R24, [R40] ;  /* 0x0000000028187984 */ /* 0x000e240000000800 */
[----:B0-----:R-:W-:-:S05]  /*1a3d0*/  FADD R25, R24, 1 ;  /* 0x3f80000018197421 */ /* 0x001fca0000000000 */
[----:B------:R-:W0:Y:S02]  /*1a3e0*/  ATOMS.CAST.SPIN P3, [R40], R24, R25 ;  /* 0x000000182800758d */ /* 0x000e240001860019 */
[----:B0-----:R-:W-:Y:S05]  /*1a3f0*/  @!P3 BRA `(.L_x_1632) ;  /* 0xfffffffc00f0b947 */ /* 0x001fea000383ffff */
[----:B------:R-:W-:Y:S05]  /*1a400*/  BSYNC.RECONVERGENT B6 ;  /* 0x0000000000067941 */ /* 0x000fea0003800200 */
.L_x_1631:
[----:B------:R-:W-:Y:S01]  /*1a410*/  BSSY.RECONVERGENT B6, `(.L_x_1633) ;  /* 0x0000005000067945 */ /* 0x000fe20003800200 */
.L_x_1634:
[----:B------:R-:W0:Y:S02]  /*1a420*/  LDS R24, [R38] ;  /* 0x0000000026187984 */ /* 0x000e240000000800 */
[----:B0-----:R-:W-:-:S05]  /*1a430*/  FADD R25, R39, R24 ;  /* 0x0000001827197221 */ /* 0x001fca0000000000 */
[----:B------:R-:W0:Y:S02]  /*1a440*/  ATOMS.CAST.SPIN P3, [R38], R24, R25 ;  /* 0x000000182600758d */ /* 0x000e240001860019 */
[----:B0-----:R-:W-:Y:S05]  /*1a450*/  @!P3 BRA `(.L_x_1634) ;  /* 0xfffffffc00f0b947 */ /* 0x001fea000383ffff */
[----:B------:R-:W-:Y:S05]  /*1a460*/  BSYNC.RECONVERGENT B6 ;  /* 0x0000000000067941 */ /* 0x000fea0003800200 */
.L_x_1633:
[----:B------:R-:W-:Y:S01]  /*1a470*/  BSSY.RECONVERGENT B6, `(.L_x_1635) ;  /* 0x0000005000067945 */ /* 0x000fe20003800200 */
.L_x_1636:
[----:B------:R-:W0:Y:S02]  /*1a480*/  LDS R24, [R36] ;  /* 0x0000000024187984 */ /* 0x000e240000000800 */
[----:B0-----:R-:W-:-:S05]  /*1a490*/  FADD R25, R61, R24 ;  /* 0x000000183d197221 */ /* 0x001fca0000000000 */
[----:B------:R-:W0:Y:S02]  /*1a4a0*/  ATOMS.CAST.SPIN P3, [R36], R24, R25 ;  /* 0x000000182400758d */ /* 0x000e240001860019 */
[----:B0-----:R-:W-:Y:S05]  /*1a4b0*/  @!P3 BRA `(.L_x_1636) ;  /* 0xfffffffc00f0b947 */ /* 0x001fea000383ffff */
[----:B------:R-:W-:Y:S05]  /*1a4c0*/  BSYNC.RECONVERGENT B6 ;  /* 0x0000000000067941 */ /* 0x000fea0003800200 */
.L_x_1635:
[----:B------:R-:W-:Y:S01]  /*1a4d0*/  BSSY.RECONVERGENT B6, `(.L_x_1637) ;  /* 0x0000005000067945 */ /* 0x000fe20003800200 */
.L_x_1638:
[----:B------:R-:W0:Y:S02]  /*1a4e0*/  LDS R24, [R34] ;  /* 0x0000000022187984 */ /* 0x000e240000000800 */
[----:B0-----:R-:W-:-:S05]  /*1a4f0*/  FADD R25, R59, R24 ;  /* 0x000000183b197221 */ /* 0x001fca0000000000 */
[----:B------:R-:W0:Y:S02]  /*1a500*/  ATOMS.CAST.SPIN P3, [R34], R24, R25 ;  /* 0x000000182200758d */ /* 0x000e240001860019 */
[----:B0-----:R-:W-:Y:S05]  /*1a510*/  @!P3 BRA `(.L_x_1638) ;  /* 0xfffffffc00f0b947 */ /* 0x001fea000383ffff */
[----:B------:R-:W-:Y:S05]  /*1a520*/  BSYNC.RECONVERGENT B6 ;  /* 0x0000000000067941 */ /* 0x000fea0003800200 */
.L_x_1637:
[----:B------:R-:W-:Y:S01]  /*1a530*/  BSSY.RECONVERGENT B6, `(.L_x_1639) ;  /* 0x0000005000067945 */ /* 0x000fe20003800200 */
.L_x_1640:
[----:B------:R-:W0:Y:S02]  /*1a540*/  LDS R24, [R32] ;  /* 0x0000000020187984 */ /* 0x000e240000000800 */
[----:B0-----:R-:W-:-:S05]  /*1a550*/  FADD R25, R57, R24 ;  /* 0x0000001839197221 */ /* 0x001fca0000000000 */
[----:B------:R-:W0:Y:S02]  /*1a560*/  ATOMS.CAST.SPIN P3, [R32], R24, R25 ;  /* 0x000000182000758d */ /* 0x000e240001860019 */
[----:B0-----:R-:W-:Y:S05]  /*1a570*/  @!P3 BRA `(.L_x_1640) ;  /* 0xfffffffc00f0b947 */ /* 0x001fea000383ffff */
[----:B------:R-:W-:Y:S05]  /*1a580*/  BSYNC.RECONVERGENT B6 ;  /* 0x0000000000067941 */ /* 0x000fea0003800200 */
.L_x_1639:
[----:B------:R-:W-:Y:S04]  /*1a590*/  BSSY.RECONVERGENT B6, `(.L_x_1641) ;  /* 0x000001e000067945 */ /* 0x000fe80003800200 */
[----:B------:R-:W-:Y:S05]  /*1a5a0*/  @!P0 BRA `(.L_x_1642) ;  /* 0x0000000000708947 */ /* 0x000fea0003800000 */
[----:B------:R-:W-:Y:S01]  /*1a5b0*/  BSSY.RECONVERGENT B7, `(.L_x_1643) ;  /* 0x0000005000077945 */ /* 0x000fe20003800200 */
.L_x_1644:
[----:B------:R-:W0:Y:S02]  /*1a5c0*/  LDS R24, [R40] ;  /* 0x0000000028187984 */ /* 0x000e240000000800 */
[----:B0-----:R-:W-:-:S05]  /*1a5d0*/  FADD R25, R24, 1 ;  /* 0x3f80000018197421 */ /* 0x001fca0000000000 */
[----:B------:R-:W0:Y:S02]  /*1a5e0*/  ATOMS.CAST.SPIN P3, [R40], R24, R25 ;  /* 0x000000182800758d */ /* 0x000e240001860019 */
[----:B0-----:R-:W-:Y:S05]  /*1a5f0*/  @!P3 BRA `(.L_x_1644) ;  /* 0xfffffffc00f0b947 */ /* 0x001fea000383ffff */
[----:B------:R-:W-:Y:S05]  /*1a600*/  BSYNC.RECONVERGENT B7 ;  /* 0x0000000000077941 */ /* 0x000fea0003800200 */
.L_x_1643:
[----:B------:R-:W-:Y:S01]  /*1a610*/  BSSY.RECONVERGENT B7, `(.L_x_1645) ;  /* 0x0000005000077945 */ /* 0x000fe20003800200 */
.L_x_1646:
[----:B------:R-:W0:Y:S02]  /*1a620*/  LDS R24, [R38] ;  /* 0x0000000026187984 */ /* 0x000e240000000800 */
[----:B0-----:R-:W-:-:S05]  /*1a630*/  FADD R25, R39, R24 ;  /* 0x0000001827197221 */ /* 0x001fca0000000000 */
[----:B------:R-:W0:Y:S02]  /*1a640*/  ATOMS.CAST.SPIN P3, [R38], R24, R25 ;  /* 0x000000182600758d */ /* 0x000e240001860019 */
[----:B0-----:R-:W-:Y:S05]  /*1a650*/  @!P3 BRA `(.L_x_1646) ;  /* 0xfffffffc00f0b947 */ /* 0x001fea000383ffff */
[----:B------:R-:W-:Y:S05]  /*1a660*/  BSYNC.RECONVERGENT B7 ;  /* 0x0000000000077941 */ /* 0x000fea0003800200 */
.L_x_1645:
[----:B------:R-:W-:Y:S01]  /*1a670*/  BSSY.RECONVERGENT B7, `(.L_x_1647) ;  /* 0x0000005000077945 */ /* 0x000fe20003800200 */
.L_x_1648:
[----:B------:R-:W0:Y:S02]  /*1a680*/  LDS R24, [R36] ;  /* 0x0000000024187984 */ /* 0x000e240000000800 */
[----:B0-----:R-:W-:-:S05]  /*1a690*/  FADD R25, R33, R24 ;  /* 0x0000001821197221 */ /* 0x001fca0000000000 */
[----:B------:R-:W0:Y:S02]  /*1a6a0*/  ATOMS.CAST.SPIN P3, [R36], R24, R25 ;  /* 0x000000182400758d */ /* 0x000e240001860019 */
[----:B0-----:R-:W-:Y:S05]  /*1a6b0*/  @!P3 BRA `(.L_x_1648) ;  /* 0xfffffffc00f0b947 */ /* 0x001fea000383ffff */
[----:B------:R-:W-:Y:S05]  /*1a6c0*/  BSYNC.RECONVERGENT B7 ;  /* 0x0000000000077941 */ /* 0x000fea0003800200 */
.L_x_1647:
[----:B------:R-:W-:Y:S01]  /*1a6d0*/  BSSY.RECONVERGENT B7, `(.L_x_1649) ;  /* 0x0000005000077945 */ /* 0x000fe20003800200 */
.L_x_1650:
[----:B------:R-:W0:Y:S02]  /*1a6e0*/  LDS R24, [R34] ;  /* 0x0000000022187984 */ /* 0x000e240000000800 */
[----:B0-----:R-:W-:-:S05]  /*1a6f0*/  FADD R25, R35, R24 ;  /* 0x0000001823197221 */ /* 0x001fca0000000000 */
[----:B------:R-:W0:Y:S02]  /*1a700*/  ATOMS.CAST.SPIN P3, [R34], R24, R25 ;  /* 0x000000182200758d */ /* 0x000e240001860019 */
[----:B0-----:R-:W-:Y:S05]  /*1a710*/  @!P3 BRA `(.L_x_1650) ;  /* 0xfffffffc00f0b947 */ /* 0x001fea000383ffff */
[----:B------:R-:W-:Y:S05]  /*1a720*/  BSYNC.RECONVERGENT B7 ;  /* 0x0000000000077941 */ /* 0x000fea0003800200 */
.L_x_1649:
[----:B------:R-:W0:Y:S02]  /*1a730*/  LDS R24, [R32] ;  /* 0x0000000020187984 */ /* 0x000e240000000800 */
[----:B0-----:R-:W-:-:S05]  /*1a740*/  FADD R25, R43, R24 ;  /* 0x000000182b197221 */ /* 0x001fca0000000000 */
[----:B------:R-:W0:Y:S02]  /*1a750*/  ATOMS.CAST.SPIN P3, [R32], R24, R25 ;  /* 0x000000182000758d */ /* 0x000e240001860019 */
[----:B0-----:R-:W-:Y:S05]  /*1a760*/  @!P3 BRA `(.L_x_1649) ;  /* 0xfffffffc00f0b947 */ /* 0x001fea000383ffff */
.L_x_1642:
[----:B------:R-:W-:Y:S05]  /*1a770*/  BSYNC.RECONVERGENT B6 ;  /* 0x0000000000067941 */ /* 0x000fea0003800200 */
.L_x_1641:
[----:B------:R-:W-:Y:S02]  /*1a780*/  ISETP.NE.AND P3, PT, R23, 0x2, PT ;  /* 0x000000021700780c */ /* 0x000fe40003f65270 */
[----:B------:R-:W-:-:S11]  /*1a790*/  MOV R63, R21 ;  /* 0x00000015003f7202 */ /* 0x000fd60000000f00 */
[----:B------:R-:W-:Y:S05]  /*1a7a0*/  @!P3 BRA `(.L_x_1610) ;  /* 0x0000000000fcb947 */ /* 0x000fea0003800000 */
[----:B------:R-:W-:Y:S01]  /*1a7b0*/  BSSY.RECONVERGENT B6, `(.L_x_1651) ;  /* 0x0000005000067945 */ /* 0x000fe20003800200 */
.L_x_1652:
[----:B------:R-:W0:Y:S02]  /*1a7c0*/  LDS R24, [R40+0x4] ;  /* 0x0000040028187984 */ /* 0x000e240000000800 */
[----:B0-----:R-:W-:-:S05]  /*1a7d0*/  FADD R25, R24, 1 ;  /* 0x3f80000018197421 */ /* 0x001fca0000000000 */
[----:B------:R-:W0:Y:S02]  /*1a7e0*/  ATOMS.CAST.SPIN P3, [R40+0x4], R24, R25 ;  /* 0x000004182800758d */ /* 0x000e240001860019 */
[----:B0-----:R-:W-:Y:S05]  /*1a7f0*/  @!P3 BRA `(.L_x_1652) ;  /* 0xfffffffc00f0b947 */ /* 0x001fea000383ffff */
[----:B------:R-:W-:Y:S05]  /*1a800*/  BSYNC.RECONVERGENT B6 ;  /* 0x0000000000067941 */ /* 0x000fea0003800200 */
.L_x_1651:
[----:B------:R-:W-:Y:S01]  /*1a810*/  BSSY.RECONVERGENT B6, `(.L_x_1653) ;  /* 0x0000005000067945 */ /* 0x000fe20003800200 */
.L_x_1654:
[----:B------:R-:W0:Y:S02]  /*1a820*/  LDS R24, [R38+0x4] ;  /* 0x0000040026187984 */ /* 0x000e240000000800 */
[----:B0-----:R-:W-:-:S05]  /*1a830*/  FADD R25, R39, R24 ;  /* 0x0000001827197221 */ /* 0x001fca0000000000 */
[----:B------:R-:W0:Y:S02]  /*1a840*/  ATOMS.CAST.SPIN P3, [R38+0x4], R24, R25 ;  /* 0x000004182600758d */ /* 0x000e240001860019 */
[----:B0-----:R-:W-:Y:S05]  /*1a850*/  @!P3 BRA `(.L_x_1654) ;  /* 0xfffffffc00f0b947 */ /* 0x001fea000383ffff */
[----:B------:R-:W-:Y:S05]  /*1a860*/  BSYNC.RECONVERGENT B6 ;  /* 0x0000000000067941 */ /* 0x000fea0003800200 */
.L_x_1653:
[----:B------:R-:W-:Y:S01]  /*1a870*/  BSSY.RECONVERGENT B6, `(.L_x_1655) ;  /* 0x0000005000067945 */ /* 0x000fe20003800200 */
.L_x_1656:
[----:B------:R-:W0:Y:S02]  /*1a880*/  LDS R24, [R36+0x4] ;  /* 0x0000040024187984 */ /* 0x000e240000000800 */
[----:B0-----:R-:W-:-:S05]  /*1a890*/  FADD R25, R61, R24 ;  /* 0x000000183d197221 */ /* 0x001fca0000000000 */
[----:B------:R-:W0:Y:S02]  /*1a8a0*/  ATOMS.CAST.SPIN P3, [R36+0x4], R24, R25 ;  /* 0x000004182400758d */ /* 0x000e240001860019 */
[----:B0-----:R-:W-:Y:S05]  /*1a8b0*/  @!P3 BRA `(.L_x_1656) ;  /* 0xfffffffc00f0b947 */ /* 0x001fea000383ffff */
[----:B------:R-:W-:Y:S05]  /*1a8c0*/  BSYNC.RECONVERGENT B6 ;  /* 0x0000000000067941 */ /* 0x000fea0003800200 */
.L_x_1655:
[----:B------:R-:W-:Y:S01]  /*1a8d0*/  BSSY.RECONVERGENT B6, `(.L_x_1657) ;  /* 0x0000005000067945 */ /* 0x000fe20003800200 */
.L_x_1658:
[----:B------:R-:W0:Y:S02]  /*1a8e0*/  LDS R24, [R34+0x4] ;  /* 0x0000040022187984 */ /* 0x000e240000000800 */
[----:B0-----:R-:W-:-:S05]  /*1a8f0*/  FADD R25, R59, R24 ;  /* 0x000000183b197221 */ /* 0x001fca0000000000 */
[----:B------:R-:W0:Y:S02]  /*1a900*/  ATOMS.CAST.SPIN P3, [R34+0x4], R24, R25 ;  /* 0x000004182200758d */ /* 0x000e240001860019 */
[----:B0-----:R-:W-:Y:S05]  /*1a910*/  @!P3 BRA `(.L_x_1658) ;  /* 0xfffffffc00f0b947 */ /* 0x001fea000383ffff */
[----:B------:R-:W-:Y:S05]  /*1a920*/  BSYNC.RECONVERGENT B6 ;  /* 0x0000000000067941 */ /* 0x000fea0003800200 */
.L_x_1657:
[----:B------:R-:W-:Y:S01]  /*1a930*/  BSSY.RECONVERGENT B6, `(.L_x_1659) ;  /* 0x0000005000067945 */ /* 0x000fe20003800200 */
.L_x_1660:
[----:B------:R-:W0:Y:S02]  /*1a940*/  LDS R24, [R32+0x4] ;  /* 0x0000040020187984 */ /* 0x000e240000000800 */
[----:B0-----:R-:W-:-:S05]  /*1a950*/  FADD R25, R57, R24 ;  /* 0x0000001839197221 */ /* 0x001fca0000000000 */
[----:B------:R-:W0:Y:S02]  /*1a960*/  ATOMS.CAST.SPIN P3, [R32+0x4], R24, R25 ;  /* 0x000004182000758d */ /* 0x000e240001860019 */
[----:B0-----:R-:W-:Y:S05]  /*1a970*/  @!P3 BRA `(.L_x_1660) ;  /* 0xfffffffc00f0b947 */ /* 0x001fea000383ffff */
[----:B------:R-:W-:Y:S05]  /*1a980*/  BSYNC.RECONVERGENT B6 ;  /* 0x0000000000067941 */ /* 0x000fea0003800200 */
.L_x_1659:
[----:B------:R-:W-:Y:S01]  /*1a990*/  MOV R63, R22 ;  /* 0x00000016003f7202 */ /* 0x000fe20000000f00 */
[----:B------:R-:W-:Y:S06]  /*1a9a0*/  @!P0 BRA `(.L_x_1610) ;  /* 0x00000000007c8947 */ /* 0x000fec0003800000 */
[----:B------:R-:W-:Y:S01]  /*1a9b0*/  BSSY.RECONVERGENT B6, `(.L_x_1661) ;  /* 0x0000005000067945 */ /* 0x000fe20003800200 */
.L_x_1662:
[----:B------:R-:W0:Y:S02]  /*1a9c0*/  LDS R24, [R40+0x4] ;  /* 0x0000040028187984 */ /* 0x000e240000000800 */
[----:B0-----:R-:W-:-:S05]  /*1a9d0*/  FADD R25, R24, 1 ;  /* 0x3f80000018197421 */ /* 0x001fca0000000000 */
[----:B------:R-:W0:Y:S02]  /*1a9e0*/  ATOMS.CAST.SPIN P3, [R40+0x4], R24, R25 ;  /* 0x000004182800758d */ /* 0x000e240001860019 */
[----:B0-----:R-:W-:Y:S05]  /*1a9f0*/  @!P3 BRA `(.L_x_1662) ;  /* 0xfffffffc00f0b947 */ /* 0x001fea000383ffff */
[----:B------:R-:W-:Y:S05]  /*1aa00*/  BSYNC.RECONVERGENT B6 ;  /* 0x0000000000067941 */ /* 0x000fea0003800200 */
.L_x_1661:
[----:B------:R-:W-:Y:S01]  /*1aa10*/  BSSY.RECONVERGENT B6, `(.L_x_1663) ;  /* 0x0000005000067945 */ /* 0x000fe20003800200 */
.L_x_1664:
[----:B------:R-:W0:Y:S02]  /*1aa20*/  LDS R24, [R38+0x4] ;  /* 0x0000040026187984 */ /* 0x000e240000000800 */
[----:B0-----:R-:W-:-:S05]  /*1aa30*/  FADD R25, R39, R24 ;  /* 0x0000001827197221 */ /* 0x001fca0000000000 */
[----:B------:R-:W0:Y:S02]  /*1aa40*/  ATOMS.CAST.SPIN P3, [R38+0x4], R24, R25 ;  /* 0x000004182600758d */ /* 0x000e240001860019 */
[----:B0-----:R-:W-:Y:S05]  /*1aa50*/  @!P3 BRA `(.L_x_1664) ;  /* 0xfffffffc00f0b947 */ /* 0x001fea000383ffff */
[----:B------:R-:W-:Y:S05]  /*1aa60*/  BSYNC.RECONVERGENT B6 ;  /* 0x0000000000067941 */ /* 0x000fea0003800200 */
.L_x_1663:
[----:B------:R-:W-:Y:S01]  /*1aa70*/  BSSY.RECONVERGENT B6, `(.L_x_1665) ;  /* 0x0000005000067945 */ /* 0x000fe20003800200 */
.L_x_1666:
[----:B------:R-:W0:Y:S02]  /*1aa80*/  LDS R24, [R36+0x4] ;  /* 0x0000040024187984 */ /* 0x000e240000000800 */
[----:B0-----:R-:W-:-:S05]  /*1aa90*/  FADD R25, R33, R24 ;  /* 0x0000001821197221 */ /* 0x001fca0000000000 */
[----:B------:R-:W0:Y:S02]  /*1aaa0*/  ATOMS.CAST.SPIN P3, [R36+0x4], R24, R25 ;  /* 0x000004182400758d */ /* 0x000e240001860019 */
[----:B0-----:R-:W-:Y:S05]  /*1aab0*/  @!P3 BRA `(.L_x_1666) ;  /* 0xfffffffc00f0b947 */ /* 0x001fea000383ffff */
[----:B------:R-:W-:Y:S05]  /*1aac0*/  BSYNC.RECONVERGENT B6 ;  /* 0x0000000000067941 */ /* 0x000fea0003800200 */
.L_x_1665:
[----:B------:R-:W-:Y:S01]  /*1aad0*/  BSSY.RECONVERGENT B6, `(.L_x_1667) ;  /* 0x0000005000067945 */ /* 0x000fe20003800200 */
.L_x_1668:
[----:B------:R-:W0:Y:S02]  /*1aae0*/  LDS R24, [R34+0x4] ;  /* 0x0000040022187984 */ /* 0x000e240000000800 */
[----:B0-----:R-:W-:-:S05]  /*1aaf0*/  FADD R25, R35, R24 ;  /* 0x0000001823197221 */ /* 0x001fca0000000000 */
[----:B------:R-:W0:Y:S02]  /*1ab00*/  ATOMS.CAST.SPIN P3, [R34+0x4], R24, R25 ;  /* 0x000004182200758d */ /* 0x000e240001860019 */
[----:B0-----:R-:W-:Y:S05]  /*1ab10*/  @!P3 BRA `(.L_x_1668) ;  /* 0xfffffffc00f0b947 */ /* 0x001fea000383ffff */
[----:B------:R-:W-:Y:S05]  /*1ab20*/  BSYNC.RECONVERGENT B6 ;  /* 0x0000000000067941 */ /* 0x000fea0003800200 */
.L_x_1667:
[----:B------:R-:W-:Y:S01]  /*1ab30*/  BSSY.RECONVERGENT B6, `(.L_x_1669) ;  /* 0x0000005000067945 */ /* 0x000fe20003800200 */
.L_x_1670:
[----:B------:R-:W0:Y:S02]  /*1ab40*/  LDS R24, [R32+0x4] ;  /* 0x0000040020187984 */ /* 0x000e240000000800 */
[----:B0-----:R-:W-:-:S05]  /*1ab50*/  FADD R25, R43, R24 ;  /* 0x000000182b197221 */ /* 0x001fca0000000000 */
[----:B------:R-:W0:Y:S02]  /*1ab60*/  ATOMS.CAST.SPIN P3, [R32+0x4], R24, R25 ;  /* 0x000004182000758d */ /* 0x000e240001860019 */
[----:B0-----:R-:W-:Y:S05]  /*1ab70*/  @!P3 BRA `(.L_x_1670) ;  /* 0xfffffffc00f0b947 */ /* 0x001fea000383ffff */
[----:B------:R-:W-:Y:S05]  /*1ab80*/  BSYNC.RECONVERGENT B6 ;  /* 0x0000000000067941 */ /* 0x000fea0003800200 */
.L_x_1669:
[----:B------:R-:W-:-:S07]  /*1ab90*/  MOV R63, R22 ;  /* 0x00000016003f7202 */ /* 0x000fce0000000f00 */
.L_x_1610:
[----:B------:R-:W-:Y:S05]  /*1aba0*/  BSYNC.RECONVERGENT B5 ;  /* 0x0000000000057941 */ /* 0x000fea0003800200 */
.L_x_1609:
[----:B------:R-:W-:-:S13]  /*1abb0*/  ISETP.GE.U32.AND P3, PT, R19, 0x3, PT ;  /* 0x000000031300780c */ /* 0x000fda0003f66070 */
[----:B------:R-:W-:Y:S05]  /*1abc0*/  @!P3 BRA `(.L_x_1492) ;  /* 0x000000100004b947 */ /* 0x000fea0003800000 */
[----:B------:R-:W0:Y:S01]  /*1abd0*/  S2R R25, SR_CgaCtaId ;  /* 0x0000000000197919 */ /* 0x000e220000008800 */
[----:B------:R-:W-:-:S04]  /*1abe0*/  MOV R32, 0x400 ;  /* 0x0000040000207802 */ /* 0x000fc80000000f00 */
[----:B0-----:R-:W-:-:S07]  /*1abf0*/  LEA R32, R25, R32, 0x18 ;  /* 0x0000002019207211 */ /* 0x001fce00078ec0ff */
.L_x_1751:
[----:B------:R-:W-:Y:S01]  /*1ac00*/  IADD3 R65, PT, PT, R30, R63, RZ ;  /* 0x0000003f1e417210 */ /* 0x000fe20007ffe0ff */
[----:B------:R-:W-:Y:S03]  /*1ac10*/  BSSY.RECONVERGENT B5, `(.L_x_1671) ;  /* 0x0000006000057945 */ /* 0x000fe60003800200 */
[----:B------:R-:W-:-:S07]  /*1ac20*/  LEA R42, R65, R32, 0x2 ;  /* 0x00000020412a7211 */ /* 0x000fce00078e10ff */
.L_x_1672:
[----:B------:R-:W0:Y:S02]  /*1ac30*/  LDS R24, [R42+-0x4] ;  /* 0xfffffc002a187984 */ /* 0x000e240000000800 */
[----:B0-----:R-:W-:-:S05]  /*1ac40*/  FADD R25, R24, 1 ;  /* 0x3f80000018197421 */ /* 0x001fca0000000000 */
[----:B------:R-:W0:Y:S02]  /*1ac50*/  ATOMS.CAST.SPIN P3, [R42+-0x4], R24, R25 ;  /* 0xfffffc182a00758d */ /* 0x000e240001860019 */
[----:B0-----:R-:W-:Y:S05]  /*1ac60*/  @!P3 BRA `(.L_x_1672) ;  /* 0xfffffffc00f0b947 */ /* 0x001fea000383ffff */
[----:B------:R-:W-:Y:S05]  /*1ac70*/  BSYNC.RECONVERGENT B5 ;  /* 0x0000000000057941 */ /* 0x000fea0003800200 */
.L_x_1671:
[----:B------:R-:W-:Y:S01]  /*1ac80*/  BSSY.RECONVERGENT B5, `(.L_x_1673) ;  /* 0x0000006000057945 */ /* 0x000fe20003800200 */
[----:B------:R-:W-:-:S07]  /*1ac90*/  LEA R40, R65, UR7, 0x2 ;  /* 0x0000000741287c11 */ /* 0x000fce000f8e10ff */
.L_x_1674:
[----:B------:R-:W0:Y:S02]  /*1aca0*/  LDS R24, [R40+-0x4] ;  /* 0xfffffc0028187984 */ /* 0x000e240000000800 */
[----:B0-----:R-:W-:-:S05]  /*1acb0*/  FADD R25, R39, R24 ;  /* 0x0000001827197221 */ /* 0x001fca0000000000 */
[----:B------:R-:W0:Y:S02]  /*1acc0*/  ATOMS.CAST.SPIN P3, [R40+-0x4], R24, R25 ;  /* 0xfffffc182800758d */ /* 0x000e240001860019 */
[----:B0-----:R-:W-:Y:S05]  /*1acd0*/  @!P3 BRA `(.L_x_1674) ;  /* 0xfffffffc00f0b947 */ /* 0x001fea000383ffff */
[----:B------:R-:W-:Y:S05]  /*1ace0*/  BSYNC.RECONVERGENT B5 ;  /* 0x0000000000057941 */ /* 0x000fea0003800200 */
.L_x_1673:
[----:B------:R-:W0:Y:S01]  /*1acf0*/  LDC R65, c[0x0][0x3b8] ;  /* 0x0000ee00ff417b82 */ /* 0x000e220000000800 */
[----:B------:R-:W-:Y:S01]  /*1ad00*/  BSSY.RECONVERGENT B5, `(.L_x_1675) ;  /* 0x0000006000057945 */ /* 0x000fe20003800200 */
[----:B0-----:R-:W-:-:S07]  /*1ad10*/  IMAD R38, R65, 0xc, R40 ;  /* 0x0000000c41267824 */ /* 0x001fce00078e0228 */
.L_x_1676:
[----:B------:R-:W0:Y:S02]  /*1ad20*/  LDS R24, [R38+-0x4] ;  /* 0xfffffc0026187984 */ /* 0x000e240000000800 */
[----:B0-----:R-:W-:-:S05]  /*1ad30*/  FADD R25, R61, R24 ;  /* 0x000000183d197221 */ /* 0x001fca0000000000 */
[----:B------:R-:W0:Y:S02]  /*1ad40*/  ATOMS.CAST.SPIN P3, [R38+-0x4], R24, R25 ;  /* 0xfffffc182600758d */ /* 0x000e240001860019 */
[----:B0-----:R-:W-:Y:S05]  /*1ad50*/  @!P3 BRA `(.L_x_1676) ;  /* 0xfffffffc00f0b947 */ /* 0x001fea000383ffff */
[----:B------:R-:W-:Y:S05]  /*1ad60*/  BSYNC.RECONVERGENT B5 ;  /* 0x0000000000057941 */ /* 0x000fea0003800200 */
.L_x_1675:
[----:B------:R-:W-:Y:S01]  /*1ad70*/  BSSY.RECONVERGENT B5, `(.L_x_1677) ;  /* 0x0000006000057945 */ /* 0x000fe20003800200 */
[----:B------:R-:W-:-:S07]  /*1ad80*/  LEA R36, R65, R40, 0x3 ;  /* 0x0000002841247211 */ /* 0x000fce00078e18ff */
.L_x_1678:
[----:B------:R-:W0:Y:S02]  /*1ad90*/  LDS R24, [R36+-0x4] ;  /* 0xfffffc0024187984 */ /* 0x000e240000000800 */
[----:B0-----:R-:W-:-:S05]  /*1ada0*/  FADD R25, R59, R24 ;  /* 0x000000183b197221 */ /* 0x001fca0000000000 */
[----:B------:R-:W0:Y:S02]  /*1adb0*/  ATOMS.CAST.SPIN P3, [R36+-0x4], R24, R25 ;  /* 0xfffffc182400758d */ /* 0x000e240001860019 */
[----:B0-----:R-:W-:Y:S05]  /*1adc0*/  @!P3 BRA `(.L_x_1678) ;  /* 0xfffffffc00f0b947 */ /* 0x001fea000383ffff */
[----:B------:R-:W-:Y:S05]  /*1add0*/  BSYNC.RECONVERGENT B5 ;  /* 0x0000000000057941 */ /* 0x000fea0003800200 */
.L_x_1677:
[----:B------:R-:W-:Y:S01]  /*1ade0*/  BSSY.RECONVERGENT B5, `(.L_x_1679) ;  /* 0x0000006000057945 */ /* 0x000fe20003800200 */
[----:B------:R-:W-:-:S07]  /*1adf0*/  LEA R34, R65, R42, 0x3 ;  /* 0x0000002a41227211 */ /* 0x000fce00078e18ff */
.L_x_1680:
[----:B------:R-:W0:Y:S02]  /*1ae00*/  LDS R24, [R34+-0x4] ;  /* 0xfffffc0022187984 */ /* 0x000e240000000800 */
[----:B0-----:R-:W-:-:S05]  /*1ae10*/  FADD R25, R57, R24 ;  /* 0x0000001839197221 */ /* 0x001fca0000000000 */
[----:B------:R-:W0:Y:S02]  /*1ae20*/  ATOMS.CAST.SPIN P3, [R34+-0x4], R24, R25 ;  /* 0xfffffc182200758d */ /* 0x000e240001860019 */
[----:B0-----:R-:W-:Y:S05]  /*1ae30*/  @!P3 BRA `(.L_x_1680) ;  /* 0xfffffffc00f0b947 */ /* 0x001fea000383ffff */
[----:B------:R-:W-:Y:S05]  /*1ae40*/  BSYNC.RECONVERGENT B5 ;  /* 0x0000000000057941 */ /* 0x000fea0003800200 */
.L_x_1679:
[----:B------:R-:W-:Y:S01]  /*1ae50*/  IADD3 R63, PT, PT, R63, 0x4, RZ ;  /* 0x000000043f3f7810 */ /* 0x000fe20007ffe0ff */
[----:B------:R-:W-:Y:S03]  /*1ae60*/  BSSY.RECONVERGENT B5, `(.L_x_1681) ;  /* 0x000001f000057945 */ /* 0x000fe60003800200 */
[----:B------:R-:W-:Y:S01]  /*1ae70*/  ISETP.NE.AND P3, PT, R63, R18, PT ;  /* 0x000000123f00720c */ /* 0x000fe20003f65270 */
[----:B------:R-:W-:-:S12]  /*1ae80*/  @!P0 BRA `(.L_x_1682) ;  /* 0x0000000000708947 */ /* 0x000fd80003800000 */
[----:B------:R-:W-:Y:S01]  /*1ae90*/  BSSY.RECONVERGENT B6, `(.L_x_1683) ;  /* 0x0000005000067945 */ /* 0x000fe20003800200 */
.L_x_1684:
[----:B------:R-:W0:Y:S02]  /*1aea0*/  LDS R24, [R42+-0x4] ;  /* 0xfffffc002a187984 */ /* 0x000e240000000800 */
[----:B0-----:R-:W-:-:S05]  /*1aeb0*/  FADD R25, R24, 1 ;  /* 0x3f80000018197421 */ /* 0x001fca0000000000 */
[----:B------:R-:W0:Y:S02]  /*1aec0*/  ATOMS.CAST.SPIN P4, [R42+-0x4], R24, R25 ;  /* 0xfffffc182a00758d */ /* 0x000e240001880019 */
[----:B0-----:R-:W-:Y:S05]  /*1aed0*/  @!P4 BRA `(.L_x_1684) ;  /* 0xfffffffc00f0c947 */ /* 0x001fea000383ffff */
[----:B------:R-:W-:Y:S05]  /*1aee0*/  BSYNC.RECONVERGENT B6 ;  /* 0x0000000000067941 */ /* 0x000fea0003800200 */
.L_x_1683:
[----:B------:R-:W-:Y:S01]  /*1aef0*/  BSSY.RECONVERGENT B6, `(.L_x_1685) ;  /* 0x0000005000067945 */ /* 0x000fe20003800200 */
.L_x_1686:
[----:B------:R-:W0:Y:S02]  /*1af00*/  LDS R24, [R40+-0x4] ;  /* 0xfffffc0028187984 */ /* 0x000e240000000800 */
[----:B0-----:R-:W-:-:S05]  /*1af10*/  FADD R25, R39, R24 ;  /* 0x0000001827197221 */ /* 0x001fca0000000000 */
[----:B------:R-:W0:Y:S02]  /*1af20*/  ATOMS.CAST.SPIN P4, [R40+-0x4], R24, R25 ;  /* 0xfffffc182800758d */ /* 0x000e240001880019 */
[----:B0-----:R-:W-:Y:S05]  /*1af30*/  @!P4 BRA `(.L_x_1686) ;  /* 0xfffffffc00f0c947 */ /* 0x001fea000383ffff */
[----:B------:R-:W-:Y:S05]  /*1af40*/  BSYNC.RECONVERGENT B6 ;  /* 0x0000000000067941 */ /* 0x000fea0003800200 */
.L_x_1685:
[----:B------:R-:W-:Y:S01]  /*1af50*/  BSSY.RECONVERGENT B6, `(.L_x_1687) ;  /* 0x0000005000067945 */ /* 0x000fe20003800200 */
.L_x_1688:
[----:B------:R-:W0:Y:S02]  /*1af60*/  LDS R24, [R38+-0x4] ;  /* 0xfffffc0026187984 */ /* 0x000e240000000800 */
[----:B0-----:R-:W-:-:S05]  /*1af70*/  FADD R25, R33, R24 ;  /* 0x0000001821197221 */ /* 0x001fca0000000000 */
[----:B------:R-:W0:Y:S02]  /*1af80*/  ATOMS.CAST.SPIN P4, [R38+-0x4], R24, R25 ;  /* 0xfffffc182600758d */ /* 0x000e240001880019 */
[----:B0-----:R-:W-:Y:S05]  /*1af90*/  @!P4 BRA `(.L_x_1688) ;  /* 0xfffffffc00f0c947 */ /* 0x001fea000383ffff */
[----:B------:R-:W-:Y:S05]  /*1afa0*/  BSYNC.RECONVERGENT B6 ;  /* 0x0000000000067941 */ /* 0x000fea0003800200 */
.L_x_1687:
[----:B------:R-:W-:Y:S01]  /*1afb0*/  BSSY.RECONVERGENT B6, `(.L_x_1689) ;  /* 0x0000005000067945 */ /* 0x000fe20003800200 */
.L_x_1690:
[----:B------:R-:W0:Y:S02]  /*1afc0*/  LDS R24, [R36+-0x4] ;  /* 0xfffffc0024187984 */ /* 0x000e240000000800 */
[----:B0-----:R-:W-:-:S05]  /*1afd0*/  FADD R25, R35, R24 ;  /* 0x0000001823197221 */ /* 0x001fca0000000000 */
[----:B------:R-:W0:Y:S02]  /*1afe0*/  ATOMS.CAST.SPIN P4, [R36+-0x4], R24, R25 ;  /* 0xfffffc182400758d */ /* 0x000e240001880019 */
[----:B0-----:R-:W-:Y:S05]  /*1aff0*/  @!P4 BRA `(.L_x_1690) ;  /* 0xfffffffc00f0c947 */ /* 0x001fea000383ffff */
[----:B------:R-:W-:Y:S05]  /*1b000*/  BSYNC.RECONVERGENT B6 ;  /* 0x0000000000067941 */ /* 0x000fea0003800200 */
.L_x_1689:
[----:B------:R-:W0:Y:S02]  /*1b010*/  LDS R24, [R34+-0x4] ;  /* 0xfffffc0022187984 */ /* 0x000e240000000800 */
[----:B0-----:R-:W-:-:S05]  /*1b020*/  FADD R25, R43, R24 ;  /* 0x000000182b197221 */ /* 0x001fca0000000000 */
[----:B------:R-:W0:Y:S02]  /*1b030*/  ATOMS.CAST.SPIN P4, [R34+-0x4], R24, R25 ;  /* 0xfffffc182200758d */ /* 0x000e240001880019 */
[----:B0-----:R-:W-:Y:S05]  /*1b040*/  @!P4 BRA `(.L_x_1689) ;  /* 0xfffffffc00f0c947 */ /* 0x001fea000383ffff */
.L_x_1682:
[----:B------:R-:W-:Y:S05]  /*1b050*/  BSYNC.RECONVERGENT B5 ;  /* 0x0000000000057941 */ /* 0x000fea0003800200 */
.L_x_1681:
[----:B------:R-:W-:Y:S01]  /*1b060*/  BSSY.RECONVERGENT B5, `(.L_x_1691) ;  /* 0x0000005000057945 */ /* 0x000fe20003800200 */
.L_x_1692:
[----:B------:R-:W0:Y:S02]  /*1b070*/  LDS R24, [R42] ;  /* 0x000000002a187984 */ /* 0x000e240000000800 */
[----:B0-----:R-:W-:-:S05]  /*1b080*/  FADD R25, R24, 1 ;  /* 0x3f80000018197421 */ /* 0x001fca0000000000 */
[----:B------:R-:W0:Y:S02]  /*1b090*/  ATOMS.CAST.SPIN P4, [R42], R24, R25 ;  /* 0x000000182a00758d */ /* 0x000e240001880019 */
[----:B0-----:R-:W-:Y:S05]  /*1b0a0*/  @!P4 BRA `(.L_x_1692) ;  /* 0xfffffffc00f0c947 */ /* 0x001fea000383ffff */
[----:B------:R-:W-:Y:S05]  /*1b0b0*/  BSYNC.RECONVERGENT B5 ;  /* 0x0000000000057941 */ /* 0x000fea0003800200 */
.L_x_1691:
[----:B------:R-:W-:Y:S01]  /*1b0c0*/  BSSY.RECONVERGENT B5, `(.L_x_1693) ;  /* 0x0000005000057945 */ /* 0x000fe20003800200 */
.L_x_1694:
[----:B------:R-:W0:Y:S02]  /*1b0d0*/  LDS R24, [R40] ;  /* 0x0000000028187984 */ /* 0x000e240000000800 */
[----:B0-----:R-:W-:-:S05]  /*1b0e0*/  FADD R25, R39, R24 ;  /* 0x0000001827197221 */ /* 0x001fca0000000000 */
[----:B------:R-:W0:Y:S02]  /*1b0f0*/  ATOMS.CAST.SPIN P4, [R40], R24, R25 ;  /* 0x000000182800758d */ /* 0x000e240001880019 */
[----:B0-----:R-:W-:Y:S05]  /*1b100*/  @!P4 BRA `(.L_x_1694) ;  /* 0xfffffffc00f0c947 */ /* 0x001fea000383ffff */
[----:B------:R-:W-:Y:S05]  /*1b110*/  BSYNC.RECONVERGENT B5 ;  /* 0x0000000000057941 */ /* 0x000fea0003800200 */
.L_x_1693:
[----:B------:R-:W-:Y:S01]  /*1b120*/  BSSY.RECONVERGENT B5, `(.L_x_1695) ;  /* 0x0000005000057945 */ /* 0x000fe20003800200 */
.L_x_1696:
[----:B------:R-:W0:Y:S02]  /*1b130*/  LDS R24, [R38] ;  /* 0x0000000026187984 */ /* 0x000e240000000800 */
[----:B0-----:R-:W-:-:S05]  /*1b140*/  FADD R25, R61, R24 ;  /* 0x000000183d197221 */ /* 0x001fca0000000000 */
[----:B------:R-:W0:Y:S02]  /*1b150*/  ATOMS.CAST.SPIN P4, [R38], R24, R25 ;  /* 0x000000182600758d */ /* 0x000e240001880019 */
[----:B0-----:R-:W-:Y:S05]  /*1b160*/  @!P4 BRA `(.L_x_1696) ;  /* 0xfffffffc00f0c947 */ /* 0x001fea000383ffff */
[----:B------:R-:W-:Y:S05]  /*1b170*/  BSYNC.RECONVERGENT B5 ;  /* 0x0000000000057941 */ /* 0x000fea0003800200 */
.L_x_1695:
[----:B------:R-:W-:Y:S01]  /*1b180*/  BSSY.RECONVERGENT B5, `(.L_x_1697) ;  /* 0x0000005000057945 */ /* 0x000fe20003800200 */
.L_x_1698:
[----:B------:R-:W0:Y:S02]  /*1b190*/  LDS R24, [R36] ;  /* 0x0000000024187984 */ /* 0x000e240000000800 */
[----:B0-----:R-:W-:-:S05]  /*1b1a0*/  FADD R25, R59, R24 ;  /* 0x000000183b197221 */ /* 0x001fca0000000000 */
[----:B------:R-:W0:Y:S02]  /*1b1b0*/  ATOMS.CAST.SPIN P4, [R36], R24, R25 ;  /* 0x000000182400758d */ /* 0x000e240001880019 */
[----:B0-----:R-:W-:Y:S05]  /*1b1c0*/  @!P4 BRA `(.L_x_1698) ;  /* 0xfffffffc00f0c947 */ /* 0x001fea000383ffff */
[----:B------:R-:W-:Y:S05]  /*1b1d0*/  BSYNC.RECONVERGENT B5 ;  /* 0x0000000000057941 */ /* 0x000fea0003800200 */
.L_x_1697:
[----:B------:R-:W-:Y:S01]  /*1b1e0*/  BSSY.RECONVERGENT B5, `(.L_x_1699) ;  /* 0x0000005000057945 */ /* 0x000fe20003800200 */
.L_x_1700:
[----:B------:R-:W0:Y:S02]  /*1b1f0*/  LDS R24, [R34] ;  /* 0x0000000022187984 */ /* 0x000e240000000800 */
[----:B0-----:R-:W-:-:S05]  /*1b200*/  FADD R25, R57, R24 ;  /* 0x0000001839197221 */ /* 0x001fca0000000000 */
[----:B------:R-:W0:Y:S02]  /*1b210*/  ATOMS.CAST.SPIN P4, [R34], R24, R25 ;  /* 0x000000182200758d */ /* 0x000e240001880019 */
[----:B0-----:R-:W-:Y:S05]  /*1b220*/  @!P4 BRA `(.L_x_1700) ;  /* 0xfffffffc00f0c947 */ /* 0x001fea000383ffff */
[----:B------:R-:W-:Y:S05]  /*1b230*/  BSYNC.RECONVERGENT B5 ;  /* 0x0000000000057941 */ /* 0x000fea0003800200 */
.L_x_1699:
[----:B------:R-:W-:Y:S04]  /*1b240*/  BSSY.RECONVERGENT B5, `(.L_x_1701) ;  /* 0x000001e000057945 */ /* 0x000fe80003800200 */
[----:B------:R-:W-:Y:S05]  /*1b250*/  @!P0 BRA `(.L_x_1702) ;  /* 0x0000000000708947 */ /* 0x000fea0003800000 */
[----:B------:R-:W-:Y:S01]  /*1b260*/  BSSY.RECONVERGENT B6, `(.L_x_1703) ;  /* 0x0000005000067945 */ /* 0x000fe20003800200 */
.L_x_1704:
[----:B------:R-:W0:Y:S02]  /*1b270*/  LDS R24, [R42] ;  /* 0x000000002a187984 */ /* 0x000e240000000800 */
[----:B0-----:R-:W-:-:S05]  /*1b280*/  FADD R25, R24, 1 ;  /* 0x3f80000018197421 */ /* 0x001fca0000000000 */
[----:B------:R-:W0:Y:S02]  /*1b290*/  ATOMS.CAST.SPIN P4, [R42], R24, R25 ;  /* 0x000000182a00758d */ /* 0x000e240001880019 */
[----:B0-----:R-:W-:Y:S05]  /*1b2a0*/  @!P4 BRA `(.L_x_1704) ;  /* 0xfffffffc00f0c947 */ /* 0x001fea000383ffff */
[----:B------:R-:W-:Y:S05]  /*1b2b0*/  BSYNC.RECONVERGENT B6 ;  /* 0x0000000000067941 */ /* 0x000fea0003800200 */
.L_x_1703:
[----:B------:R-:W-:Y:S01]  /*1b2c0*/  BSSY.RECONVERGENT B6, `(.L_x_1705) ;  /* 0x0000005000067945 */ /* 0x000fe20003800200 */
.L_x_1706:
[----:B------:R-:W0:Y:S02]  /*1b2d0*/  LDS R24, [R40] ;  /* 0x0000000028187984 */ /* 0x000e240000000800 */
[----:B0-----:R-:W-:-:S05]  /*1b2e0*/  FADD R25, R39, R24 ;  /* 0x0000001827197221 */ /* 0x001fca0000000000 */
[----:B------:R-:W0:Y:S02]  /*1b2f0*/  ATOMS.CAST.SPIN P4, [R40], R24, R25 ;  /* 0x000000182800758d */ /* 0x000e240001880019 */
[----:B0-----:R-:W-:Y:S05]  /*1b300*/  @!P4 BRA `(.L_x_1706) ;  /* 0xfffffffc00f0c947 */ /* 0x001fea000383ffff */
[----:B------:R-:W-:Y:S05]  /*1b310*/  BSYNC.RECONVERGENT B6 ;  /* 0x0000000000067941 */ /* 0x000fea0003800200 */
.L_x_1705:
[----:B------:R-:W-:Y:S01]  /*1b320*/  BSSY.RECONVERGENT B6, `(.L_x_1707) ;  /* 0x0000005000067945 */ /* 0x000fe20003800200 */
.L_x_1708:
[----:B------:R-:W0:Y:S02]  /*1b330*/  LDS R24, [R38] ;  /* 0x0000000026187984 */ /* 0x000e240000000800 */
[----:B0-----:R-:W-:-:S05]  /*1b340*/  FADD R25, R33, R24 ;  /* 0x0000001821197221 */ /* 0x001fca0000000000 */
[----:B------:R-:W0:Y:S02]  /*1b350*/  ATOMS.CAST.SPIN P4, [R38], R24, R25 ;  /* 0x000000182600758d */ /* 0x000e240001880019 */
[----:B0-----:R-:W-:Y:S05]  /*1b360*/  @!P4 BRA `(.L_x_1708) ;  /* 0xfffffffc00f0c947 */ /* 0x001fea000383ffff */
[----:B------:R-:W-:Y:S05]  /*1b370*/  BSYNC.RECONVERGENT B6 ;  /* 0x0000000000067941 */ /* 0x000fea0003800200 */
.L_x_1707:
[----:B------:R-:W-:Y:S01]  /*1b380*/  BSSY.RECONVERGENT B6, `(.L_x_1709) ;  /* 0x0000005000067945 */ /* 0x000fe20003800200 */
.L_x_1710:
[----:B------:R-:W0:Y:S02]  /*1b390*/  LDS R24, [R36] ;  /* 0x0000000024187984 */ /* 0x000e240000000800 */
[----:B0-----:R-:W-:-:S05]  /*1b3a0*/  FADD R25, R35, R24 ;  /* 0x0000001823197221 */ /* 0x001fca0000000000 */
[----:B------:R-:W0:Y:S02]  /*1b3b0*/  ATOMS.CAST.SPIN P4, [R36], R24, R25 ;  /* 0x000000182400758d */ /* 0x000e240001880019 */
[----:B0-----:R-:W-:Y:S05]  /*1b3c0*/  @!P4 BRA `(.L_x_1710) ;  /* 0xfffffffc00f0c947 */ /* 0x001fea000383ffff */
[----:B------:R-:W-:Y:S05]  /*1b3d0*/  BSYNC.RECONVERGENT B6 ;  /* 0x0000000000067941 */ /* 0x000fea0003800200 */
.L_x_1709:
[----:B------:R-:W0:Y:S02]  /*1b3e0*/  LDS R24, [R34] ;  /* 0x0000000022187984 */ /* 0x000e240000000800 */
[----:B0-----:R-:W-:-:S05]  /*1b3f0*/  FADD R25, R43, R24 ;  /* 0x000000182b197221 */ /* 0x001fca0000000000 */
[----:B------:R-:W0:Y:S02]  /*1b400*/  ATOMS.CAST.SPIN P4, [R34], R24, R25 ;  /* 0x000000182200758d */ /* 0x000e240001880019 */
[----:B0-----:R-:W-:Y:S05]  /*1b410*/  @!P4 BRA `(.L_x_1709) ;  /* 0xfffffffc00f0c947 */ /* 0x001fea000383ffff */
.L_x_1702:
[----:B------:R-:W-:Y:S05]  /*1b420*/  BSYNC.RECONVERGENT B5 ;  /* 0x0000000000057941 */ /* 0x000fea0003800200 */
.L_x_1701:
[----:B------:R-:W-:Y:S01]  /*1b430*/  BSSY.RECONVERGENT B5, `(.L_x_1711) ;  /* 0x0000005000057945 */ /* 0x000fe20003800200 */
.L_x_1712:
[----:B------:R-:W0:Y:S02]  /*1b440*/  LDS R24, [R42+0x4] ;  /* 0x000004002a187984 */ /* 0x000e240000000800 */
[----:B0-----:R-:W-:-:S05]  /*1b450*/  FADD R25, R24, 1 ;  /* 0x3f80000018197421 */ /* 0x001fca0000000000 */
[----:B------:R-:W0:Y:S02]  /*1b460*/  ATOMS.CAST.SPIN P4, [R42+0x4], R24, R25 ;  /* 0x000004182a00758d */ /* 0x000e240001880019 */
[----:B0-----:R-:W-:Y:S05]  /*1b470*/  @!P4 BRA `(.L_x_1712) ;  /* 0xfffffffc00f0c947 */ /* 0x001fea000383ffff */
[----:B------:R-:W-:Y:S05]  /*1b480*/  BSYNC.RECONVERGENT B5 ;  /* 0x0000000000057941 */ /* 0x000fea0003800200 */
.L_x_1711:
[----:B------:R-:W-:Y:S01]  /*1b490*/  BSSY.RECONVERGENT B5, `(.L_x_1713) ;  /* 0x0000005000057945 */ /* 0x000fe20003800200 */
.L_x_1714:
[----:B------:R-:W0:Y:S02]  /*1b4a0*/  LDS R24, [R40+0x4] ;  /* 0x0000040028187984 */ /* 0x000e240000000800 */
[----:B0-----:R-:W-:-:S05]  /*1b4b0*/  FADD R25, R39, R24 ;  /* 0x0000001827197221 */ /* 0x001fca0000000000 */
[----:B------:R-:W0:Y:S02]  /*1b4c0*/  ATOMS.CAST.SPIN P4, [R40+0x4], R24, R25 ;  /* 0x000004182800758d */ /* 0x000e240001880019 */
[----:B0-----:R-:W-:Y:S05]  /*1b4d0*/  @!P4 BRA `(.L_x_1714) ;  /* 0xfffffffc00f0c947 */ /* 0x001fea000383ffff */
[----:B------:R-:W-:Y:S05]  /*1b4e0*/  BSYNC.RECONVERGENT B5 ;  /* 0x0000000000057941 */ /* 0x000fea0003800200 */
.L_x_1713:
[----:B------:R-:W-:Y:S01]  /*1b4f0*/  BSSY.RECONVERGENT B5, `(.L_x_1715) ;  /* 0x0000005000057945 */ /* 0x000fe20003800200 */
.L_x_1716:
[----:B------:R-:W0:Y:S02]  /*1b500*/  LDS R24, [R38+0x4] ;  /* 0x0000040026187984 */ /* 0x000e240000000800 */
[----:B0-----:R-:W-:-:S05]  /*1b510*/  FADD R25, R61, R24 ;  /* 0x000000183d197221 */ /* 0x001fca0000000000 */
[----:B------:R-:W0:Y:S02]  /*1b520*/  ATOMS.CAST.SPIN P4, [R38+0x4], R24, R25 ;  /* 0x000004182600758d */ /* 0x000e240001880019 */
[----:B0-----:R-:W-:Y:S05]  /*1b530*/  @!P4 BRA `(.L_x_1716) ;  /* 0xfffffffc00f0c947 */ /* 0x001fea000383ffff */
[----:B------:R-:W-:Y:S05]  /*1b540*/  BSYNC.RECONVERGENT B5 ;  /* 0x0000000000057941 */ /* 0x000fea0003800200 */
.L_x_1715:
[----:B------:R-:W-:Y:S01]  /*1b550*/  BSSY.RECONVERGENT B5, `(.L_x_1717) ;  /* 0x0000005000057945 */ /* 0x000fe20003800200 */
.L_x_1718:
[----:B------:R-:W0:Y:S02]  /*1b560*/  LDS R24, [R36+0x4] ;  /* 0x0000040024187984 */ /* 0x000e240000000800 */
[----:B0-----:R-:W-:-:S05]  /*1b570*/  FADD R25, R59, R24 ;  /* 0x000000183b197221 */ /* 0x001fca0000000000 */
[----:B------:R-:W0:Y:S02]  /*1b580*/  ATOMS.CAST.SPIN P4, [R36+0x4], R24, R25 ;  /* 0x000004182400758d */ /* 0x000e240001880019 */
[----:B0-----:R-:W-:Y:S05]  /*1b590*/  @!P4 BRA `(.L_x_1718) ;  /* 0xfffffffc00f0c947 */ /* 0x001fea000383ffff */
[----:B------:R-:W-:Y:S05]  /*1b5a0*/  BSYNC.RECONVERGENT B5 ;  /* 0x0000000000057941 */ /* 0x000fea0003800200 */
.L_x_1717:
[----:B------:R-:W-:Y:S01]  /*1b5b0*/  BSSY.RECONVERGENT B5, `(.L_x_1719) ;  /* 0x0000005000057945 */ /* 0x000fe20003800200 */
.L_x_1720:
[----:B------:R-:W0:Y:S02]  /*1b5c0*/  LDS R24, [R34+0x4] ;  /* 0x0000040022187984 */ /* 0x000e240000000800 */
[----:B0-----:R-:W-:-:S05]  /*1b5d0*/  FADD R25, R57, R24 ;  /* 0x0000001839197221 */ /* 0x001fca0000000000 */
[----:B------:R-:W0:Y:S02]  /*1b5e0*/  ATOMS.CAST.SPIN P4, [R34+0x4], R24, R25 ;  /* 0x000004182200758d */ /* 0x000e240001880019 */
[----:B0-----:R-:W-:Y:S05]  /*1b5f0*/  @!P4 BRA `(.L_x_1720) ;  /* 0xfffffffc00f0c947 */ /* 0x001fea000383ffff */
[----:B------:R-:W-:Y:S05]  /*1b600*/  BSYNC.RECONVERGENT B5 ;  /* 0x0000000000057941 */ /* 0x000fea0003800200 */
.L_x_1719:
[----:B------:R-:W-:Y:S04]  /*1b610*/  BSSY.RECONVERGENT B5, `(.L_x_1721) ;  /* 0x000001e000057945 */ /* 0x000fe80003800200 */
[----:B------:R-:W-:Y:S05]  /*1b620*/  @!P0 BRA `(.L_x_1722) ;  /* 0x0000000000708947 */ /* 0x000fea0003800000 */
[----:B------:R-:W-:Y:S01]  /*1b630*/  BSSY.RECONVERGENT B6, `(.L_x_1723) ;  /* 0x0000005000067945 */ /* 0x000fe20003800200 */
.L_x_1724:
[----:B------:R-:W0:Y:S02]  /*1b640*/  LDS R24, [R42+0x4] ;  /* 0x000004002a187984 */ /* 0x000e240000000800 */
[----:B0-----:R-:W-:-:S05]  /*1b650*/  FADD R25, R24, 1 ;  /* 0x3f80000018197421 */ /* 0x001fca0000000000 */
[----:B------:R-:W0:Y:S02]  /*1b660*/  ATOMS.CAST.SPIN P4, [R42+0x4], R24, R25 ;  /* 0x000004182a00758d */ /* 0x000e240001880019 */
[----:B0-----:R-:W-:Y:S05]  /*1b670*/  @!P4 BRA `(.L_x_1724) ;  /* 0xfffffffc00f0c947 */ /* 0x001fea000383ffff */
[----:B------:R-:W-:Y:S05]  /*1b680*/  BSYNC.RECONVERGENT B6 ;  /* 0x0000000000067941 */ /* 0x000fea0003800200 */
.L_x_1723:
[----:B------:R-:W-:Y:S01]  /*1b690*/  BSSY.RECONVERGENT B6, `(.L_x_1725) ;  /* 0x0000005000067945 */ /* 0x000fe20003800200 */
.L_x_1726:
[----:B------:R-:W0:Y:S02]  /*1b6a0*/  LDS R24, [R40+0x4] ;  /* 0x0000040028187984 */ /* 0x000e240000000800 */
[----:B0-----:R-:W-:-:S05]  /*1b6b0*/  FADD R25, R39, R24 ;  /* 0x0000001827197221 */ /* 0x001fca0000000000 */
[----:B------:R-:W0:Y:S02]  /*1b6c0*/  ATOMS.CAST.SPIN P4, [R40+0x4], R24, R25 ;  /* 0x000004182800758d */ /* 0x000e240001880019 */
[----:B0-----:R-:W-:Y:S05]  /*1b6d0*/  @!P4 BRA `(.L_x_1726) ;  /* 0xfffffffc00f0c947 */ /* 0x001fea000383ffff */
[----:B------:R-:W-:Y:S05]  /*1b6e0*/  BSYNC.RECONVERGENT B6 ;  /* 0x0000000000067941 */ /* 0x000fea0003800200 */
.L_x_1725:
[----:B------:R-:W-:Y:S01]  /*1b6f0*/  BSSY.RECONVERGENT B6, `(.L_x_1727) ;  /* 0x0000005000067945 */ /* 0x000fe20003800200 */
.L_x_1728:
[----:B------:R-:W0:Y:S02]  /*1b700*/  LDS R24, [R38+0x4] ;  /* 0x0000040026187984 */ /* 0x000e240000000800 */
[----:B0-----:R-:W-:-:S05]  /*1b710*/  FADD R25, R33, R24 ;  /* 0x0000001821197221 */ /* 0x001fca0000000000 */
[----:B------:R-:W0:Y:S02]  /*1b720*/  ATOMS.CAST.SPIN P4, [R38+0x4], R24, R25 ;  /* 0x000004182600758d */ /* 0x000e240001880019 */
[----:B0-----:R-:W-:Y:S05]  /*1b730*/  @!P4 BRA `(.L_x_1728) ;  /* 0xfffffffc00f0c947 */ /* 0x001fea000383ffff */
[----:B------:R-:W-:Y:S05]  /*1b740*/  BSYNC.RECONVERGENT B6 ;  /* 0x0000000000067941 */ /* 0x000fea0003800200 */
.L_x_1727:
[----:B------:R-:W-:Y:S01]  /*1b750*/  BSSY.RECONVERGENT B6, `(.L_x_1729) ;  /* 0x0000005000067945 */ /* 0x000fe20003800200 */
.L_x_1730:
[----:B------:R-:W0:Y:S02]  /*1b760*/  LDS R24, [R36+0x4] ;  /* 0x0000040024187984 */ /* 0x000e240000000800 */
[----:B0-----:R-:W-:-:S05]  /*1b770*/  FADD R25, R35, R24 ;  /* 0x0000001823197221 */ /* 0x001fca0000000000 */
[----:B------:R-:W0:Y:S02]  /*1b780*/  ATOMS.CAST.SPIN P4, [R36+0x4], R24, R25 ;  /* 0x000004182400758d */ /* 0x000e240001880019 */
[----:B0-----:R-:W-:Y:S05]  /*1b790*/  @!P4 BRA `(.L_x_1730) ;  /* 0xfffffffc00f0c947 */ /* 0x001fea000383ffff */
[----:B------:R-:W-:Y:S05]  /*1b7a0*/  BSYNC.RECONVERGENT B6 ;  /* 0x0000000000067941 */ /* 0x000fea0003800200 */
.L_x_1729:
[----:B------:R-:W0:Y:S02]  /*1b7b0*/  LDS R24, [R34+0x4] ;  /* 0x0000040022187984 */ /* 0x000e240000000800 */
[----:B0-----:R-:W-:-:S05]  /*1b7c0*/  FADD R25, R43, R24 ;  /* 0x000000182b197221 */ /* 0x001fca0000000000 */
[----:B------:R-:W0:Y:S02]  /*1b7d0*/  ATOMS.CAST.SPIN P4, [R34+0x4], R24, R25 ;  /* 0x000004182200758d */ /* 0x000e240001880019 */
[----:B0-----:R-:W-:Y:S05]  /*1b7e0*/  @!P4 BRA `(.L_x_1729) ;  /* 0xfffffffc00f0c947 */ /* 0x001fea000383ffff */
.L_x_1722:
[----:B------:R-:W-:Y:S05]  /*1b7f0*/  BSYNC.RECONVERGENT B5 ;  /* 0x0000000000057941 */ /* 0x000fea0003800200 */
.L_x_1721:
[----:B------:R-:W-:Y:S01]  /*1b800*/  BSSY.RECONVERGENT B5, `(.L_x_1731) ;  /* 0x0000005000057945 */ /* 0x000fe20003800200 */
.L_x_1732:
[----:B------:R-:W0:Y:S02]  /*1b810*/  LDS R24, [R42+0x8] ;  /* 0x000008002a187984 */ /* 0x000e240000000800 */
[----:B0-----:R-:W-:-:S05]  /*1b820*/  FADD R25, R24, 1 ;  /* 0x3f80000018197421 */ /* 0x001fca0000000000 */
[----:B------:R-:W0:Y:S02]  /*1b830*/  ATOMS.CAST.SPIN P4, [R42+0x8], R24, R25 ;  /* 0x000008182a00758d */ /* 0x000e240001880019 */
[----:B0-----:R-:W-:Y:S05]  /*1b840*/  @!P4 BRA `(.L_x_1732) ;  /* 0xfffffffc00f0c947 */ /* 0x001fea000383ffff */
[----:B------:R-:W-:Y:S05]  /*1b850*/  BSYNC.RECONVERGENT B5 ;  /* 0x0000000000057941 */ /* 0x000fea0003800200 */
.L_x_1731:
[----:B------:R-:W-:Y:S01]  /*1b860*/  BSSY.RECONVERGENT B5, `(.L_x_1733) ;  /* 0x0000005000057945 */ /* 0x000fe20003800200 */
.L_x_1734:
[----:B------:R-:W0:Y:S02]  /*1b870*/  LDS R24, [R40+0x8] ;  /* 0x0000080028187984 */ /* 0x000e240000000800 */
[----:B0-----:R-:W-:-:S05]  /*1b880*/  FADD R25, R39, R24 ;  /* 0x0000001827197221 */ /* 0x001fca0000000000 */
[----:B------:R-:W0:Y:S02]  /*1b890*/  ATOMS.CAST.SPIN P4, [R40+0x8], R24, R25 ;  /* 0x000008182800758d */ /* 0x000e240001880019 */
[----:B0-----:R-:W-:Y:S05]  /*1b8a0*/  @!P4 BRA `(.L_x_1734) ;  /* 0xfffffffc00f0c947 */ /* 0x001fea000383ffff */
[----:B------:R-:W-:Y:S05]  /*1b8b0*/  BSYNC.RECONVERGENT B5 ;  /* 0x0000000000057941 */ /* 0x000fea0003800200 */
.L_x_1733:
[----:B------:R-:W-:Y:S01]  /*1b8c0*/  BSSY.RECONVERGENT B5, `(.L_x_1735) ;  /* 0x0000005000057945 */ /* 0x000fe20003800200 */
.L_x_1736:
[----:B------:R-:W0:Y:S02]  /*1b8d0*/  LDS R24, [R38+0x8] ;  /* 0x0000080026187984 */ /* 0x000e240000000800 */
[----:B0-----:R-:W-:-:S05]  /*1b8e0*/  FADD R25, R61, R24 ;  /* 0x000000183d197221 */ /* 0x001fca0000000000 */
[----:B------:R-:W0:Y:S02]  /*1b8f0*/  ATOMS.CAST.SPIN P4, [R38+0x8], R24, R25 ;  /* 0x000008182600758d */ /* 0x000e240001880019 */
[----:B0-----:R-:W-:Y:S05]  /*1b900*/  @!P4 BRA `(.L_x_1736) ;  /* 0xfffffffc00f0c947 */ /* 0x001fea000383ffff */
[----:B------:R-:W-:Y:S05]  /*1b910*/  BSYNC.RECONVERGENT B5 ;  /* 0x0000000000057941 */ /* 0x000fea0003800200 */
.L_x_1735:
[----:B------:R-:W-:Y:S01]  /*1b920*/  BSSY.RECONVERGENT B5, `(.L_x_1737) ;  /* 0x0000005000057945 */ /* 0x000fe20003800200 */
.L_x_1738:
[----:B------:R-:W0:Y:S02]  /*1b930*/  LDS R24, [R36+0x8] ;  /* 0x0000080024187984 */ /* 0x000e240000000800 */
[----:B0-----:R-:W-:-:S05]  /*1b940*/  FADD R25, R59, R24 ;  /* 0x000000183b197221 */ /* 0x001fca0000000000 */
[----:B------:R-:W0:Y:S02]  /*1b950*/  ATOMS.CAST.SPIN P4, [R36+0x8], R24, R25 ;  /* 0x000008182400758d */ /* 0x000e240001880019 */
[----:B0-----:R-:W-:Y:S05]  /*1b960*/  @!P4 BRA `(.L_x_1738) ;  /* 0xfffffffc00f0c947 */ /* 0x001fea000383ffff */
[----:B------:R-:W-:Y:S05]  /*1b970*/  BSYNC.RECONVERGENT B5 ;  /* 0x0000000000057941 */ /* 0x000fea0003800200 */
.L_x_1737:
[----:B------:R-:W-:Y:S01]  /*1b980*/  BSSY.RECONVERGENT B5, `(.L_x_1739) ;  /* 0x0000005000057945 */ /* 0x000fe20003800200 */
.L_x_1740:
[----:B------:R-:W0:Y:S02]  /*1b990*/  LDS R24, [R34+0x8] ;  /* 0x0000080022187984 */ /* 0x000e240000000800 */
[----:B0-----:R-:W-:-:S05]  /*1b9a0*/  FADD R25, R57, R24 ;  /* 0x0000001839197221 */ /* 0x001fca0000000000 */
[----:B------:R-:W0:Y:S02]  /*1b9b0*/  ATOMS.CAST.SPIN P4, [R34+0x8], R24, R25 ;  /* 0x000008182200758d */ /* 0x000e240001880019 */
[----:B0-----:R-:W-:Y:S05]  /*1b9c0*/  @!P4 BRA `(.L_x_1740) ;  /* 0xfffffffc00f0c947 */ /* 0x001fea000383ffff */
[----:B------:R-:W-:Y:S05]  /*1b9d0*/  BSYNC.RECONVERGENT B5 ;  /* 0x0000000000057941 */ /* 0x000fea0003800200 */
.L_x_1739:
[----:B------:R-:W-:Y:S04]  /*1b9e0*/  BSSY.RECONVERGENT B5, `(.L_x_1741) ;  /* 0x000001e000057945 */ /* 0x000fe80003800200 */
[----:B------:R-:W-:Y:S05]  /*1b9f0*/  @!P0 BRA `(.L_x_1742) ;  /* 0x0000000000708947 */ /* 0x000fea0003800000 */
[----:B------:R-:W-:Y:S01]  /*1ba00*/  BSSY.RECONVERGENT B6, `(.L_x_1743) ;  /* 0x0000005000067945 */ /* 0x000fe20003800200 */
.L_x_1744:
[----:B------:R-:W0:Y:S02]  /*1ba10*/  LDS R24, [R42+0x8] ;  /* 0x000008002a187984 */ /* 0x000e240000000800 */
[----:B0-----:R-:W-:-:S05]  /*1ba20*/  FADD R25, R24, 1 ;  /* 0x3f80000018197421 */ /* 0x001fca0000000000 */
[----:B------:R-:W0:Y:S02]  /*1ba30*/  ATOMS.CAST.SPIN P4, [R42+0x8], R24, R25 ;  /* 0x000008182a00758d */ /* 0x000e240001880019 */
[----:B0-----:R-:W-:Y:S05]  /*1ba40*/  @!P4 BRA `(.L_x_1744) ;  /* 0xfffffffc00f0c947 */ /* 0x001fea000383ffff */
[----:B------:R-:W-:Y:S05]  /*1ba50*/  BSYNC.RECONVERGENT B6 ;  /* 0x0000000000067941 */ /* 0x000fea0003800200 */
.L_x_1743:
[----:B------:R-:W-:Y:S01]  /*1ba60*/  BSSY.RECONVERGENT B6, `(.L_x_1745) ;  /* 0x0000005000067945 */ /* 0x000fe20003800200 */
.L_x_1746:
[----:B------:R-:W0:Y:S02]  /*1ba70*/  LDS R24, [R40+0x8] ;  /* 0x0000080028187984 */ /* 0x000e240000000800 */
[----:B0-----:R-:W-:-:S05]  /*1ba80*/  FADD R25, R39, R24 ;  /* 0x0000001827197221 */ /* 0x001fca0000000000 */
[----:B------:R-:W0:Y:S02]  /*1ba90*/  ATOMS.CAST.SPIN P4, [R40+0x8], R24, R25 ;  /* 0x000008182800758d */ /* 0x000e240001880019 */
[----:B0-----:R-:W-:Y:S05]  /*1baa0*/  @!P4 BRA `(.L_x_1746) ;  /* 0xfffffffc00f0c947 */ /* 0x001fea000383ffff */
[----:B------:R-:W-:Y:S05]  /*1bab0*/  BSYNC.RECONVERGENT B6 ;  /* 0x0000000000067941 */ /* 0x000fea0003800200 */
.L_x_1745:
[----:B------:R-:W-:Y:S01]  /*1bac0*/  BSSY.RECONVERGENT B6, `(.L_x_1747) ;  /* 0x0000005000067945 */ /* 0x000fe20003800200 */
.L_x_1748:
[----:B------:R-:W0:Y:S02]  /*1bad0*/  LDS R24, [R38+0x8] ;  /* 0x0000080026187984 */ /* 0x000e240000000800 */
[----:B0-----:R-:W-:-:S05]  /*1bae0*/  FADD R25, R33, R24 ;  /* 0x0000001821197221 */ /* 0x001fca0000000000 */
[----:B------:R-:W0:Y:S02]  /*1baf0*/  ATOMS.CAST.SPIN P4, [R38+0x8], R24, R25 ;  /* 0x000008182600758d */ /* 0x000e240001880019 */
[----:B0-----:R-:W-:Y:S05]  /*1bb00*/  @!P4 BRA `(.L_x_1748) ;  /* 0xfffffffc00f0c947 */ /* 0x001fea000383ffff */
[----:B------:R-:W-:Y:S05]  /*1bb10*/  BSYNC.RECONVERGENT B6 ;  /* 0x0000000000067941 */ /* 0x000fea0003800200 */
.L_x_1747:
[----:B------:R-:W-:Y:S01]  /*1bb20*/  BSSY.RECONVERGENT B6, `(.L_x_1749) ;  /* 0x0000005000067945 */ /* 0x000fe20003800200 */
.L_x_1750:
[----:B------:R-:W0:Y:S02]  /*1bb30*/  LDS R24, [R36+0x8] ;  /* 0x0000080024187984 */ /* 0x000e240000000800 */
[----:B0-----:R-:W-:-:S05]  /*1bb40*/  FADD R25, R35, R24 ;  /* 0x0000001823197221 */ /* 0x001fca0000000000 */
[----:B------:R-:W0:Y:S02]  /*1bb50*/  ATOMS.CAST.SPIN P4, [R36+0x8], R24, R25 ;  /* 0x000008182400758d */ /* 0x000e240001880019 */
[----:B0-----:R-:W-:Y:S05]  /*1bb60*/  @!P4 BRA `(.L_x_1750) ;  /* 0xfffffffc00f0c947 */ /* 0x001fea000383ffff */
[----:B------:R-:W-:Y:S05]  /*1bb70*/  BSYNC.RECONVERGENT B6 ;  /* 0x0000000000067941 */ /* 0x000fea0003800200 */
.L_x_1749:
[----:B------:R-:W0:Y:S02]  /*1bb80*/  LDS R24, [R34+0x8] ;  /* 0x0000080022187984 */ /* 0x000e240000000800 */
[----:B0-----:R-:W-:-:S05]  /*1bb90*/  FADD R25, R43, R24 ;  /* 0x000000182b197221 */ /* 0x001fca0000000000 */
[----:B------:R-:W0:Y:S02]  /*1bba0*/  ATOMS.CAST.SPIN P4, [R34+0x8], R24, R25 ;  /* 0x000008182200758d */ /* 0x000e240001880019 */
[----:B0-----:R-:W-:Y:S05]  /*1bbb0*/  @!P4 BRA `(.L_x_1749) ;  /* 0xfffffffc00f0c947 */ /* 0x001fea000383ffff */
.L_x_1742:
[----:B------:R-:W-:Y:S05]  /*1bbc0*/  BSYNC.RECONVERGENT B5 ;  /* 0x0000000000057941 */ /* 0x000fea0003800200 */
.L_x_1741:
[----:B------:R-:W-:Y:S05]  /*1bbd0*/  @P3 BRA `(.L_x_1751) ;  /* 0xfffffff000083947 */ /* 0x000fea000383ffff */
.L_x_1492:
[----:B------:R-:W-:Y:S05]  /*1bbe0*/  BSYNC.RECONVERGENT B4 ;  /* 0x0000000000047941 */ /* 0x000fea0003800200 */
.L_x_1490:
[----:B------:R-:W0:Y:S01]  /*1bbf0*/  LDCU UR5, c[0x0][0x3f8] ;  /* 0x00007f00ff0577ac */ /* 0x000e220008000800 */
[----:B------:R-:W-:-:S04]  /*1bc00*/  IADD3 R41, PT, PT, R41, 0x1, RZ ;  /* 0x0000000129297810 */ /* 0x000fc80007ffe0ff */
[----:B0-----:R-:W-:-:S13]  /*1bc10*/  ISETP.NE.AND P0, PT, R41, UR5, PT ;  /* 0x0000000529007c0c */ /* 0x001fda000bf05270 */
[----:B------:R-:W-:Y:S05]  /*1bc20*/  @P0 BRA `(.L_x_1752) ;  /* 0xffffffc4003c0947 */ /* 0x000fea000383ffff */
[----:B------:R-:W-:Y:S05]  /*1bc30*/  BSYNC.RECONVERGENT B3 ;  /* 0x0000000000037941 */ /* 0x000fea0003800200 */
.L_x_1486:
[----:B------:R-:W-:Y:S05]  /*1bc40*/  BRA `(.L_x_1480) ;  /* 0x0000002c00507947 */ /* 0x000fea0003800000 */
.L_x_1485:
[----:B------:R-:W-:-:S07]  /*1bc50*/  HFMA2 R41, -RZ, RZ, 0, 0 ;  /* 0x00000000ff297431 */ /* 0x000fce00000001ff */
.L_x_1948:
[----:B------:R-:W0:Y:S02]  /*1bc60*/  LDC.64 R24, c[0x0][0x448] ;  /* 0x00011200ff187b82 */ /* 0x000e240000000a00 */
[----:B0-----:R-:W-:-:S05]  /*1bc70*/  IMAD.WIDE.U32 R24, R41, 0x4, R24 ;  /* 0x0000000429187825 */ /* 0x001fca00078e0018 */
[----:B------:R0:W5:Y:S01]  /*1bc80*/  LDG.E R30, desc[UR8][R24.64] ;  /* 0x00000008181e7981 */ /* 0x000162000c1e1900 */
        /* <DEDUP_REMOVED lines=15> */
[----:B------:R-:W-:Y:S02]  /*1bd80*/  IMAD.WIDE R42, R43, 0x4, R24 ;  /* 0x000000042b2a7825 */ /* 0x000fe400078e0218 */
        /* <DEDUP_REMOVED lines=11> */
.L_x_1754:
        /* <DEDUP_REMOVED lines=11> */
[C---:B-1----:R-:W-:Y:S02]  /*1bef0*/  @!P0 IMAD R61, R63.reuse, UR5, R16 ;  /* 0x000000053f3d8c24 */ /* 0x042fe4000f8e0210 */
        /* <DEDUP_REMOVED lines=11> */
.L_x_1755:
[----:B------:R-:W-:Y:S05]  /*1bfb0*/  BSYNC.RECONVERGENT B3 ;  /* 0x0000000000037941 */ /* 0x000fea0003800200 */
.L_x_1753:
[----:B01----:R-:W0:Y:S01]  /*1bfc0*/  LDC R24, c[0x0][0x3f0] ;  /* 0x0000fc00ff187b82 */ /* 0x003e220000000800 */
[----:B------:R-:W-:Y:S01]  /*1bfd0*/  ISETP.NE.AND P2, PT, R30, 0x2, PT ;  /* 0x000000021e00780c */ /* 0x000fe20003f45270 */
[----:B------:R-:W-:Y:S06]  /*1bfe0*/  BSSY.RECONVERGENT B3, `(.L_x_1756) ;  /* 0x0000296000037945 */ /* 0x000fec0003800200 */
        /* <DEDUP_REMOVED lines=11> */
.L_x_1757:
[C---:B------:R-:W-:Y:S02]  /*1c0a0*/  LOP3.LUT R24, R30.reuse, 0x4, RZ, 0xfc, !PT ;  /* 0x000000041e187812 */ /* 0x040fe400078efcff */
[----:B------:R-:W-:Y:S02]  /*1c0b0*/  ISETP.GE.AND P1, PT, R30, 0x9, PT ;  /* 0x000000091e00780c */ /* 0x000fe40003f26270 */
[----:B------:R-:W-:-:S13]  /*1c0c0*/  ISETP.NE.AND P2, PT, R24, 0x5, PT ;  /* 0x000000051800780c */ /* 0x000fda0003f45270 */
[----:B------:R-:W-:Y:S05]  /*1c0d0*/  @!P1 BRA P2, `(.L_x_1759) ;  /* 0x00000018000c9947 */ /* 0x000fea0001000000 */
[----:B------:R-:W-:Y:S01]  /*1c0e0*/  ISETP.GE.AND P0, PT, R28, R37, PT ;  /* 0x000000251c00720c */ /* 0x000fe20003f06270 */
[----:B------:R-:W-:-:S12]  /*1c0f0*/  BSSY.RECONVERGENT B5, `(.L_x_1760) ;  /* 0x0000180000057945 */ /* 0x000fd80003800200 */
        /* <DEDUP_REMOVED lines=17> */
.L_x_1765:
[----:B------:R-:W0:Y:S02]  /*1c210*/  LDS R24, [R40+-0x4] ;  /* 0xfffffc0028187984 */ /* 0x000e240000000800 */
[----:B0-----:R-:W-:-:S05]  /*1c220*/  FADD R25, R24, 1 ;  /* 0x3f80000018197421 */ /* 0x001fca0000000000 */
[----:B------:R-:W0:Y:S02]  /*1c230*/  ATOMS.CAST.SPIN P1, [R40+-0x4], R24, R25 ;  /* 0xfffffc182800758d */ /* 0x000e240001820019 */
[----:B0-----:R-:W-:Y:S05]  /*1c240*/  @!P1 BRA `(.L_x_1765) ;  /* 0xfffffffc00f09947 */ /* 0x001fea000383ffff */
[----:B------:R-:W-:Y:S05]  /*1c250*/  BSYNC.RECONVERGENT B6 ;  /* 0x0000000000067941 */ /* 0x000fea0003800200 */
.L_x_1764:
[----:B------:R-:W-:Y:S01]  /*1c260*/  BSSY.RECONVERGENT B6, `(.L_x_1766) ;  /* 0x0000006000067945 */ /* 0x000fe20003800200 */
[----:B------:R-:W-:-:S07]  /*1c270*/  LEA R38, R38, UR7, 0x2 ;  /* 0x0000000726267c11 */ /* 0x000fce000f8e10ff */
.L_x_1767:
[----:B------:R-:W0:Y:S02]  /*1c280*/  LDS R24, [R38+-0x4] ;  /* 0xfffffc0026187984 */ /* 0x000e240000000800 */
[----:B0-----:R-:W-:-:S05]  /*1c290*/  FADD R25, R39, R24 ;  /* 0x0000001827197221 */ /* 0x001fca0000000000 */
[----:B------:R-:W0:Y:S02]  /*1c2a0*/  ATOMS.CAST.SPIN P1, [R38+-0x4], R24, R25 ;  /* 0xfffffc182600758d */ /* 0x000e240001820019 */
[----:B0-----:R-:W-:Y:S05]  /*1c2b0*/  @!P1 BRA `(.L_x_1767) ;  /* 0xfffffffc00f09947 */ /* 0x001fea000383ffff */
[----:B------:R-:W-:Y:S05]  /*1c2c0*/  BSYNC.RECONVERGENT B6 ;  /* 0x0000000000067941 */ /* 0x000fea0003800200 */
.L_x_1766:
[----:B------:R-:W0:Y:S01]  /*1c2d0*/  LDC R61, c[0x0][0x3b8] ;  /* 0x0000ee00ff3d7b82 */ /* 0x000e220000000800 */
[----:B------:R-:W-:Y:S01]  /*1c2e0*/  BSSY.RECONVERGENT B6, `(.L_x_1768) ;  /* 0x0000006000067945 */ /* 0x000fe20003800200 */
[----:B0-----:R-:W-:-:S07]  /*1c2f0*/  IMAD R36, R61, 0xc, R38 ;  /* 0x0000000c3d247824 */ /* 0x001fce00078e0226 */
.L_x_1769:
[----:B------:R-:W0:Y:S02]  /*1c300*/  LDS R24, [R36+-0x4] ;  /* 0xfffffc0024187984 */ /* 0x000e240000000800 */
[----:B0-----:R-:W-:-:S05]  /*1c310*/  FADD R25, R57, R24 ;  /* 0x0000001839197221 */ /* 0x001fca0000000000 */
[----:B------:R-:W0:Y:S02]  /*1c320*/  ATOMS.CAST.SPIN P1, [R36+-0x4], R24, R25 ;  /* 0xfffffc182400758d */ /* 0x000e240001820019 */
[----:B0-----:R-:W-:Y:S05]  /*1c330*/  @!P1 BRA `(.L_x_1769) ;  /* 0xfffffffc00f09947 */ /* 0x001fea000383ffff */
[----:B------:R-:W-:Y:S05]  /*1c340*/  BSYNC.RECONVERGENT B6 ;  /* 0x0000000000067941 */ /* 0x000fea0003800200 */
.L_x_1768:
[----:B------:R-:W-:Y:S01]  /*1c350*/  BSSY.RECONVERGENT B6, `(.L_x_1770) ;  /* 0x0000006000067945 */ /* 0x000fe20003800200 */
[----:B------:R-:W-:-:S07]  /*1c360*/  LEA R34, R61, R38, 0x3 ;  /* 0x000000263d227211 */ /* 0x000fce00078e18ff */
.L_x_1771:
[----:B------:R-:W0:Y:S02]  /*1c370*/  LDS R24, [R34+-0x4] ;  /* 0xfffffc0022187984 */ /* 0x000e240000000800 */
[----:B0-----:R-:W-:-:S05]  /*1c380*/  FADD R25, R59, R24 ;  /* 0x000000183b197221 */ /* 0x001fca0000000000 */
[----:B------:R-:W0:Y:S02]  /*1c390*/  ATOMS.CAST.SPIN P1, [R34+-0x4], R24, R25 ;  /* 0xfffffc182200758d */ /* 0x000e240001820019 */
[----:B0-----:R-:W-:Y:S05]  /*1c3a0*/  @!P1 BRA `(.L_x_1771) ;  /* 0xfffffffc00f09947 */ /* 0x001fea000383ffff */
[----:B------:R-:W-:Y:S05]  /*1c3b0*/  BSYNC.RECONVERGENT B6 ;  /* 0x0000000000067941 */ /* 0x000fea0003800200 */
.L_x_1770:
[----:B------:R-:W-:Y:S01]  /*1c3c0*/  BSSY.RECONVERGENT B6, `(.L_x_1772) ;  /* 0x0000006000067945 */ /* 0x000fe20003800200 */
[----:B------:R-:W-:-:S07]  /*1c3d0*/  LEA R32, R61, R40, 0x3 ;  /* 0x000000283d207211 */ /* 0x000fce00078e18ff */
.L_x_1773:
[----:B------:R-:W0:Y:S02]  /*1c3e0*/  LDS R24, [R32+-0x4] ;  /* 0xfffffc0020187984 */ /* 0x000e240000000800 */
[----:B0-----:R-:W-:-:S05]  /*1c3f0*/  FADD R25, R43, R24 ;  /* 0x000000182b197221 */ /* 0x001fca0000000000 */
[----:B------:R-:W0:Y:S02]  /*1c400*/  ATOMS.CAST.SPIN P1, [R32+-0x4], R24, R25 ;  /* 0xfffffc182000758d */ /* 0x000e240001820019 */
[----:B0-----:R-:W-:Y:S05]  /*1c410*/  @!P1 BRA `(.L_x_1773) ;  /* 0xfffffffc00f09947 */ /* 0x001fea000383ffff */
[----:B------:R-:W-:Y:S05]  /*1c420*/  BSYNC.RECONVERGENT B6 ;  /* 0x0000000000067941 */ /* 0x000fea0003800200 */
.L_x_1772:
[----:B------:R-:W-:Y:S01]  /*1c430*/  MOV R61, R20 ;  /* 0x00000014003d7202 */ /* 0x000fe20000000f00 */
[----:B------:R-:W-:Y:S06]  /*1c440*/  @!P0 BRA `(.L_x_1763) ;  /* 0x0000000400008947 */ /* 0x000fec0003800000 */
[----:B------:R-:W-:Y:S01]  /*1c450*/  BSSY.RECONVERGENT B6, `(.L_x_1774) ;  /* 0x0000006000067945 */ /* 0x000fe20003800200 */
[----:B------:R-:W-:-:S13]  /*1c460*/  ISETP.NE.AND P0, PT, R23, 0x2, PT ;  /* 0x000000021700780c */ /* 0x000fda0003f05270 */
.L_x_1775:
[----:B------:R-:W0:Y:S02]  /*1c470*/  LDS R24, [R40] ;  /* 0x0000000028187984 */ /* 0x000e240000000800 */
[----:B0-----:R-:W-:-:S05]  /*1c480*/  FADD R25, R24, 1 ;  /* 0x3f80000018197421 */ /* 0x001fca0000000000 */
[----:B------:R-:W0:Y:S02]  /*1c490*/  ATOMS.CAST.SPIN P1, [R40], R24, R25 ;  /* 0x000000182800758d */ /* 0x000e240001820019 */
[----:B0-----:R-:W-:Y:S05]  /*1c4a0*/  @!P1 BRA `(.L_x_1775) ;  /* 0xfffffffc00f09947 */ /* 0x001fea000383ffff */
[----:B------:R-:W-:Y:S05]  /*1c4b0*/  BSYNC.RECONVERGENT B6 ;  /* 0x0000000000067941 */ /* 0x000fea0003800200 */
.L_x_1774:
[----:B------:R-:W-:Y:S01]  /*1c4c0*/  BSSY.RECONVERGENT B6, `(.L_x_1776) ;  /* 0x0000005000067945 */ /* 0x000fe20003800200 */
.L_x_1777:
[----:B------:R-:W0:Y:S02]  /*1c4d0*/  LDS R24, [R38] ;  /* 0x0000000026187984 */ /* 0x000e240000000800 */
[----:B0-----:R-:W-:-:S05]  /*1c4e0*/  FADD R25, R39, R24 ;  /* 0x0000001827197221 */ /* 0x001fca0000000000 */
[----:B------:R-:W0:Y:S02]  /*1c4f0*/  ATOMS.CAST.SPIN P1, [R38], R24, R25 ;  /* 0x000000182600758d */ /* 0x000e240001820019 */
[----:B0-----:R-:W-:Y:S05]  /*1c500*/  @!P1 BRA `(.L_x_1777) ;  /* 0xfffffffc00f09947 */ /* 0x001fea000383ffff */
[----:B------:R-:W-:Y:S05]  /*1c510*/  BSYNC.RECONVERGENT B6 ;  /* 0x0000000000067941 */ /* 0x000fea0003800200 */
.L_x_1776:
[----:B------:R-:W-:Y:S01]  /*1c520*/  BSSY.RECONVERGENT B6, `(.L_x_1778) ;  /* 0x0000005000067945 */ /* 0x000fe20003800200 */
.L_x_1779:
[----:B------:R-:W0:Y:S02]  /*1c530*/  LDS R24, [R36] ;  /* 0x0000000024187984 */ /* 0x000e240000000800 */
[----:B0-----:R-:W-:-:S05]  /*1c540*/  FADD R25, R57, R24 ;  /* 0x0000001839197221 */ /* 0x001fca0000000000 */
[----:B------:R-:W0:Y:S02]  /*1c550*/  ATOMS.CAST.SPIN P1, [R36], R24, R25 ;  /* 0x000000182400758d */ /* 0x000e240001820019 */
[----:B0-----:R-:W-:Y:S05]  /*1c560*/  @!P1 BRA `(.L_x_1779) ;  /* 0xfffffffc00f09947 */ /* 0x001fea000383ffff */
[----:B------:R-:W-:Y:S05]  /*1c570*/  BSYNC.RECONVERGENT B6 ;  /* 0x0000000000067941 */ /* 0x000fea0003800200 */
.L_x_1778:
[----:B------:R-:W-:Y:S01]  /*1c580*/  BSSY.RECONVERGENT B6, `(.L_x_1780) ;  /* 0x0000005000067945 */ /* 0x000fe20003800200 */
.L_x_1781:
[----:B------:R-:W0:Y:S02]  /*1c590*/  LDS R24, [R34] ;  /* 0x0000000022187984 */ /* 0x000e240000000800 */
[----:B0-----:R-:W-:-:S05]  /*1c5a0*/  FADD R25, R59, R24 ;  /* 0x000000183b197221 */ /* 0x001fca0000000000 */
[----:B------:R-:W0:Y:S02]  /*1c5b0*/  ATOMS.CAST.SPIN P1, [R34], R24, R25 ;  /* 0x000000182200758d */ /* 0x000e240001820019 */
[----:B0-----:R-:W-:Y:S05]  /*1c5c0*/  @!P1 BRA `(.L_x_1781) ;  /* 0xfffffffc00f09947 */ /* 0x001fea000383ffff */
[----:B------:R-:W-:Y:S05]  /*1c5d0*/  BSYNC.RECONVERGENT B6 ;  /* 0x0000000000067941 */ /* 0x000fea0003800200 */
.L_x_1780:
[----:B------:R-:W-:Y:S01]  /*1c5e0*/  BSSY.RECONVERGENT B6, `(.L_x_1782) ;  /* 0x0000005000067945 */ /* 0x000fe20003800200 */
.L_x_1783:
[----:B------:R-:W0:Y:S02]  /*1c5f0*/  LDS R24, [R32] ;  /* 0x0000000020187984 */ /* 0x000e240000000800 */
[----:B0-----:R-:W-:-:S05]  /*1c600*/  FADD R25, R43, R24 ;  /* 0x000000182b197221 */ /* 0x001fca0000000000 */
[----:B------:R-:W0:Y:S02]  /*1c610*/  ATOMS.CAST.SPIN P1, [R32], R24, R25 ;  /* 0x000000182000758d */ /* 0x000e240001820019 */
[----:B0-----:R-:W-:Y:S05]  /*1c620*/  @!P1 BRA `(.L_x_1783) ;  /* 0xfffffffc00f09947 */ /* 0x001fea000383ffff */
[----:B------:R-:W-:Y:S05]  /*1c630*/  BSYNC.RECONVERGENT B6 ;  /* 0x0000000000067941 */ /* 0x000fea0003800200 */
.L_x_1782:
[----:B------:R-:W-:Y:S01]  /*1c640*/  MOV R61, R21 ;  /* 0x00000015003d7202 */ /* 0x000fe20000000f00 */
[----:B------:R-:W-:Y:S06]  /*1c650*/  @!P0 BRA `(.L_x_1763) ;  /* 0x00000000007c8947 */ /* 0x000fec0003800000 */
[----:B------:R-:W-:Y:S01]  /*1c660*/  BSSY.RECONVERGENT B6, `(.L_x_1784) ;  /* 0x0000005000067945 */ /* 0x000fe20003800200 */
.L_x_1785:
[----:B------:R-:W0:Y:S02]  /*1c670*/  LDS R24, [R40+0x4] ;  /* 0x0000040028187984 */ /* 0x000e240000000800 */
[----:B0-----:R-:W-:-:S05]  /*1c680*/  FADD R25, R24, 1 ;  /* 0x3f80000018197421 */ /* 0x001fca0000000000 */
[----:B------:R-:W0:Y:S02]  /*1c690*/  ATOMS.CAST.SPIN P0, [R40+0x4], R24, R25 ;  /* 0x000004182800758d */ /* 0x000e240001800019 */
[----:B0-----:R-:W-:Y:S05]  /*1c6a0*/  @!P0 BRA `(.L_x_1785) ;  /* 0xfffffffc00f08947 */ /* 0x001fea000383ffff */
[----:B------:R-:W-:Y:S05]  /*1c6b0*/  BSYNC.RECONVERGENT B6 ;  /* 0x0000000000067941 */ /* 0x000fea0003800200 */
.L_x_1784:
[----:B------:R-:W-:Y:S01]  /*1c6c0*/  BSSY.RECONVERGENT B6, `(.L_x_1786) ;  /* 0x0000005000067945 */ /* 0x000fe20003800200 */
.L_x_1787:
[----:B------:R-:W0:Y:S02]  /*1c6d0*/  LDS R24, [R38+0x4] ;  /* 0x0000040026187984 */ /* 0x000e240000000800 */
[----:B0-----:R-:W-:-:S05]  /*1c6e0*/  FADD R25, R39, R24 ;  /* 0x0000001827197221 */ /* 0x001fca0000000000 */
[----:B------:R-:W0:Y:S02]  /*1c6f0*/  ATOMS.CAST.SPIN P0, [R38+0x4], R24, R25 ;  /* 0x000004182600758d */ /* 0x000e240001800019 */
[----:B0-----:R-:W-:Y:S05]  /*1c700*/  @!P0 BRA `(.L_x_1787) ;  /* 0xfffffffc00f08947 */ /* 0x001fea000383ffff */
[----:B------:R-:W-:Y:S05]  /*1c710*/  BSYNC.RECONVERGENT B6 ;  /* 0x0000000000067941 */ /* 0x000fea0003800200 */
.L_x_1786:
[----:B------:R-:W-:Y:S01]  /*1c720*/  BSSY.RECONVERGENT B6, `(.L_x_1788) ;  /* 0x0000005000067945 */ /* 0x000fe20003800200 */
.L_x_1789:
[----:B------:R-:W0:Y:S02]  /*1c730*/  LDS R24, [R36+0x4] ;  /* 0x0000040024187984 */ /* 0x000e240000000800 */
[----:B0-----:R-:W-:-:S05]  /*1c740*/  FADD R25, R57, R24 ;  /* 0x0000001839197221 */ /* 0x001fca0000000000 */
[----:B------:R-:W0:Y:S02]  /*1c750*/  ATOMS.CAST.SPIN P0, [R36+0x4], R24, R25 ;  /* 0x000004182400758d */ /* 0x000e240001800019 */
[----:B0-----:R-:W-:Y:S05]  /*1c760*/  @!P0 BRA `(.L_x_1789) ;  /* 0xfffffffc00f08947 */ /* 0x001fea000383ffff */
[----:B------:R-:W-:Y:S05]  /*1c770*/  BSYNC.RECONVERGENT B6 ;  /* 0x0000000000067941 */ /* 0x000fea0003800200 */
.L_x_1788:
[----:B------:R-:W-:Y:S01]  /*1c780*/  BSSY.RECONVERGENT B6, `(.L_x_1790) ;  /* 0x0000005000067945 */ /* 0x000fe20003800200 */
.L_x_1791:
[----:B------:R-:W0:Y:S02]  /*1c790*/  LDS R24, [R34+0x4] ;  /* 0x0000040022187984 */ /* 0x000e240000000800 */
[----:B0-----:R-:W-:-:S05]  /*1c7a0*/  FADD R25, R59, R24 ;  /* 0x000000183b197221 */ /* 0x001fca0000000000 */
[----:B------:R-:W0:Y:S02]  /*1c7b0*/  ATOMS.CAST.SPIN P0, [R34+0x4], R24, R25 ;  /* 0x000004182200758d */ /* 0x000e240001800019 */
[----:B0-----:R-:W-:Y:S05]  /*1c7c0*/  @!P0 BRA `(.L_x_1791) ;  /* 0xfffffffc00f08947 */ /* 0x001fea000383ffff */
[----:B------:R-:W-:Y:S05]  /*1c7d0*/  BSYNC.RECONVERGENT B6 ;  /* 0x0000000000067941 */ /* 0x000fea0003800200 */
.L_x_1790:
[----:B------:R-:W-:Y:S01]  /*1c7e0*/  BSSY.RECONVERGENT B6, `(.L_x_1792) ;  /* 0x0000005000067945 */ /* 0x000fe20003800200 */
.L_x_1793:
[----:B------:R-:W0:Y:S02]  /*1c7f0*/  LDS R24, [R32+0x4] ;  /* 0x0000040020187984 */ /* 0x000e240000000800 */
[----:B0-----:R-:W-:-:S05]  /*1c800*/  FADD R25, R43, R24 ;  /* 0x000000182b197221 */ /* 0x001fca0000000000 */
[----:B------:R-:W0:Y:S02]  /*1c810*/  ATOMS.CAST.SPIN P0, [R32+0x4], R24, R25 ;  /* 0x000004182000758d */ /* 0x000e240001800019 */
[----:B0-----:R-:W-:Y:S05]  /*1c820*/  @!P0 BRA `(.L_x_1793) ;  /* 0xfffffffc00f08947 */ /* 0x001fea000383ffff */
[----:B------:R-:W-:Y:S05]  /*1c830*/  BSYNC.RECONVERGENT B6 ;  /* 0x0000000000067941 */ /* 0x000fea0003800200 */
.L_x_1792:
[----:B------:R-:W-:-:S07]  /*1c840*/  MOV R61, R22 ;  /* 0x00000016003d7202 */ /* 0x000fce0000000f00 */
.L_x_1763:
[----:B------:R-:W-:Y:S05]  /*1c850*/  BSYNC.RECONVERGENT B4 ;  /* 0x0000000000047941 */ /* 0x000fea0003800200 */
.L_x_1762:
        /* <DEDUP_REMOVED lines=8> */
.L_x_1795:
[----:B------:R-:W0:Y:S02]  /*1c8e0*/  LDS R24, [R42+-0x4] ;  /* 0xfffffc002a187984 */ /* 0x000e240000000800 */
[----:B0-----:R-:W-:-:S05]  /*1c8f0*/  FADD R25, R24, 1 ;  /* 0x3f80000018197421 */ /* 0x001fca0000000000 */
[----:B------:R-:W0:Y:S02]  /*1c900*/  ATOMS.CAST.SPIN P0, [R42+-0x4], R24, R25 ;  /* 0xfffffc182a00758d */ /* 0x000e240001800019 */
[----:B0-----:R-:W-:Y:S05]  /*1c910*/  @!P0 BRA `(.L_x_1795) ;  /* 0xfffffffc00f08947 */ /* 0x001fea000383ffff */
[----:B------:R-:W-:Y:S05]  /*1c920*/  BSYNC.RECONVERGENT B4 ;  /* 0x0000000000047941 */ /* 0x000fea0003800200 */
.L_x_1794:
[----:B------:R-:W-:Y:S01]  /*1c930*/  BSSY.RECONVERGENT B4, `(.L_x_1796) ;  /* 0x0000006000047945 */ /* 0x000fe20003800200 */
[----:B------:R-:W-:-:S07]  /*1c940*/  LEA R40, R63, UR7, 0x2 ;  /* 0x000000073f287c11 */ /* 0x000fce000f8e10ff */
.L_x_1797:
[----:B------:R-:W0:Y:S02]  /*1c950*/  LDS R24, [R40+-0x4] ;  /* 0xfffffc0028187984 */ /* 0x000e240000000800 */
[----:B0-----:R-:W-:-:S05]  /*1c960*/  FADD R25, R39, R24 ;  /* 0x0000001827197221 */ /* 0x001fca0000000000 */
[----:B------:R-:W0:Y:S02]  /*1c970*/  ATOMS.CAST.SPIN P0, [R40+-0x4], R24, R25 ;  /* 0xfffffc182800758d */ /* 0x000e240001800019 */
[----:B0-----:R-:W-:Y:S05]  /*1c980*/  @!P0 BRA `(.L_x_1797) ;  /* 0xfffffffc00f08947 */ /* 0x001fea000383ffff */
[----:B------:R-:W-:Y:S05]  /*1c990*/  BSYNC.RECONVERGENT B4 ;  /* 0x0000000000047941 */ /* 0x000fea0003800200 */
.L_x_1796:
[----:B------:R-:W0:Y:S01]  /*1c9a0*/  LDC R63, c[0x0][0x3b8] ;  /* 0x0000ee00ff3f7b82 */ /* 0x000e220000000800 */
[----:B------:R-:W-:Y:S01]  /*1c9b0*/  BSSY.RECONVERGENT B4, `(.L_x_1798) ;  /* 0x0000006000047945 */ /* 0x000fe20003800200 */
[----:B0-----:R-:W-:-:S07]  /*1c9c0*/  IMAD R38, R63, 0xc, R40 ;  /* 0x0000000c3f267824 */ /* 0x001fce00078e0228 */
.L_x_1799:
[----:B------:R-:W0:Y:S02]  /*1c9d0*/  LDS R24, [R38+-0x4] ;  /* 0xfffffc0026187984 */ /* 0x000e240000000800 */
[----:B0-----:R-:W-:-:S05]  /*1c9e0*/  FADD R25, R57, R24 ;  /* 0x0000001839197221 */ /* 0x001fca0000000000 */
[----:B------:R-:W0:Y:S02]  /*1c9f0*/  ATOMS.CAST.SPIN P0, [R38+-0x4], R24, R25 ;  /* 0xfffffc182600758d */ /* 0x000e240001800019 */
[----:B0-----:R-:W-:Y:S05]  /*1ca00*/  @!P0 BRA `(.L_x_1799) ;  /* 0xfffffffc00f08947 */ /* 0x001fea000383ffff */
[----:B------:R-:W-:Y:S05]  /*1ca10*/  BSYNC.RECONVERGENT B4 ;  /* 0x0000000000047941 */ /* 0x000fea0003800200 */
.L_x_1798:
[----:B------:R-:W-:Y:S01]  /*1ca20*/  BSSY.RECONVERGENT B4, `(.L_x_1800) ;  /* 0x0000006000047945 */ /* 0x000fe20003800200 */
[----:B------:R-:W-:-:S07]  /*1ca30*/  LEA R36, R63, R40, 0x3 ;  /* 0x000000283f247211 */ /* 0x000fce00078e18ff */
.L_x_1801:
[----:B------:R-:W0:Y:S02]  /*1ca40*/  LDS R24, [R36+-0x4] ;  /* 0xfffffc0024187984 */ /* 0x000e240000000800 */
[----:B0-----:R-:W-:-:S05]  /*1ca50*/  FADD R25, R59, R24 ;  /* 0x000000183b197221 */ /* 0x001fca0000000000 */
[----:B------:R-:W0:Y:S02]  /*1ca60*/  ATOMS.CAST.SPIN P0, [R36+-0x4], R24, R25 ;  /* 0xfffffc182400758d */ /* 0x000e240001800019 */
[----:B0-----:R-:W-:Y:S05]  /*1ca70*/  @!P0 BRA `(.L_x_1801) ;  /* 0xfffffffc00f08947 */ /* 0x001fea000383ffff */
[----:B------:R-:W-:Y:S05]  /*1ca80*/  BSYNC.RECONVERGENT B4 ;  /* 0x0000000000047941 */ /* 0x000fea0003800200 */
.L_x_1800:
[----:B------:R-:W-:Y:S01]  /*1ca90*/  BSSY.RECONVERGENT B4, `(.L_x_1802) ;  /* 0x0000006000047945 */ /* 0x000fe20003800200 */
[----:B------:R-:W-:-:S07]  /*1caa0*/  LEA R34, R63, R42, 0x3 ;  /* 0x0000002a3f227211 */ /* 0x000fce00078e18ff */
.L_x_1803:
[----:B------:R-:W0:Y:S02]  /*1cab0*/  LDS R24, [R34+-0x4] ;  /* 0xfffffc0022187984 */ /* 0x000e240000000800 */
[----:B0-----:R-:W-:-:S05]  /*1cac0*/  FADD R25, R43, R24 ;  /* 0x000000182b197221 */ /* 0x001fca0000000000 */
[----:B------:R-:W0:Y:S02]  /*1cad0*/  ATOMS.CAST.SPIN P0, [R34+-0x4], R24, R25 ;  /* 0xfffffc182200758d */ /* 0x000e240001800019 */
[----:B0-----:R-:W-:Y:S05]  /*1cae0*/  @!P0 BRA `(.L_x_1803) ;  /* 0xfffffffc00f08947 */ /* 0x001fea000383ffff */
[----:B------:R-:W-:Y:S05]  /*1caf0*/  BSYNC.RECONVERGENT B4 ;  /* 0x0000000000047941 */ /* 0x000fea0003800200 */
.L_x_1802:
[----:B------:R-:W-:Y:S01]  /*1cb00*/  BSSY.RECONVERGENT B4, `(.L_x_1804) ;  /* 0x0000005000047945 */ /* 0x000fe20003800200 */
.L_x_1805:
[----:B------:R-:W0:Y:S02]  /*1cb10*/  LDS R24, [R42] ;  /* 0x000000002a187984 */ /* 0x000e240000000800 */
[----:B0-----:R-:W-:-:S05]  /*1cb20*/  FADD R25, R24, 1 ;  /* 0x3f80000018197421 */ /* 0x001fca0000000000 */
[----:B------:R-:W0:Y:S02]  /*1cb30*/  ATOMS.CAST.SPIN P0, [R42], R24, R25 ;  /* 0x000000182a00758d */ /* 0x000e240001800019 */
[----:B0-----:R-:W-:Y:S05]  /*1cb40*/  @!P0 BRA `(.L_x_1805) ;  /* 0xfffffffc00f08947 */ /* 0x001fea000383ffff */
[----:B------:R-:W-:Y:S05]  /*1cb50*/  BSYNC.RECONVERGENT B4 ;  /* 0x0000000000047941 */ /* 0x000fea0003800200 */
.L_x_1804:
[----:B------:R-:W-:Y:S01]  /*1cb60*/  BSSY.RECONVERGENT B4, `(.L_x_1806) ;  /* 0x0000005000047945 */ /* 0x000fe20003800200 */
.L_x_1807:
[----:B------:R-:W0:Y:S02]  /*1cb70*/  LDS R24, [R40] ;  /* 0x0000000028187984 */ /* 0x000e240000000800 */
[----:B0-----:R-:W-:-:S05]  /*1cb80*/  FADD R25, R39, R24 ;  /* 0x0000001827197221 */ /* 0x001fca0000000000 */
[----:B------:R-:W0:Y:S02]  /*1cb90*/  ATOMS.CAST.SPIN P0, [R40], R24, R25 ;  /* 0x000000182800758d */ /* 0x000e240001800019 */
[----:B0-----:R-:W-:Y:S05]  /*1cba0*/  @!P0 BRA `(.L_x_1807) ;  /* 0xfffffffc00f08947 */ /* 0x001fea000383ffff */
[----:B------:R-:W-:Y:S05]  /*1cbb0*/  BSYNC.RECONVERGENT B4 ;  /* 0x0000000000047941 */ /* 0x000fea0003800200 */
.L_x_1806:
[----:B------:R-:W-:Y:S01]  /*1cbc0*/  BSSY.RECONVERGENT B4, `(.L_x_1808) ;  /* 0x0000005000047945 */ /* 0x000fe20003800200 */
.L_x_1809:
[----:B------:R-:W0:Y:S02]  /*1cbd0*/  LDS R24, [R38] ;  /* 0x0000000026187984 */ /* 0x000e240000000800 */
[----:B0-----:R-:W-:-:S05]  /*1cbe0*/  FADD R25, R57, R24 ;  /* 0x0000001839197221 */ /* 0x001fca0000000000 */
[----:B------:R-:W0:Y:S02]  /*1cbf0*/  ATOMS.CAST.SPIN P0, [R38], R24, R25 ;  /* 0x000000182600758d */ /* 0x000e240001800019 */
[----:B0-----:R-:W-:Y:S05]  /*1cc00*/  @!P0 BRA `(.L_x_1809) ;  /* 0xfffffffc00f08947 */ /* 0x001fea000383ffff */
[----:B------:R-:W-:Y:S05]  /*1cc10*/  BSYNC.RECONVERGENT B4 ;  /* 0x0000000000047941 */ /* 0x000fea0003800200 */
.L_x_1808:
[----:B------:R-:W-:Y:S01]  /*1cc20*/  BSSY.RECONVERGENT B4, `(.L_x_1810) ;  /* 0x0000005000047945 */ /* 0x000fe20003800200 */
.L_x_1811:
[----:B------:R-:W0:Y:S02]  /*1cc30*/  LDS R24, [R36] ;  /* 0x0000000024187984 */ /* 0x000e240000000800 */
[----:B0-----:R-:W-:-:S05]  /*1cc40*/  FADD R25, R59, R24 ;  /* 0x000000183b197221 */ /* 0x001fca0000000000 */
[----:B------:R-:W0:Y:S02]  /*1cc50*/  ATOMS.CAST.SPIN P0, [R36], R24, R25 ;  /* 0x000000182400758d */ /* 0x000e240001800019 */
[----:B0-----:R-:W-:Y:S05]  /*1cc60*/  @!P0 BRA `(.L_x_1811) ;  /* 0xfffffffc00f08947 */ /* 0x001fea000383ffff */
[----:B------:R-:W-:Y:S05]  /*1cc70*/  BSYNC.RECONVERGENT B4 ;  /* 0x0000000000047941 */ /* 0x000fea0003800200 */
.L_x_1810:
[----:B------:R-:W-:Y:S01]  /*1cc80*/  BSSY.RECONVERGENT B4, `(.L_x_1812) ;  /* 0x0000005000047945 */ /* 0x000fe20003800200 */
.L_x_1813:
[----:B------:R-:W0:Y:S02]  /*1cc90*/  LDS R24, [R34] ;  /* 0x0000000022187984 */ /* 0x000e240000000800 */
[----:B0-----:R-:W-:-:S05]  /*1cca0*/  FADD R25, R43, R24 ;  /* 0x000000182b197221 */ /* 0x001fca0000000000 */
[----:B------:R-:W0:Y:S02]  /*1ccb0*/  ATOMS.CAST.SPIN P0, [R34], R24, R25 ;  /* 0x000000182200758d */ /* 0x000e240001800019 */
[----:B0-----:R-:W-:Y:S05]  /*1ccc0*/  @!P0 BRA `(.L_x_1813) ;  /* 0xfffffffc00f08947 */ /* 0x001fea000383ffff */
[----:B------:R-:W-:Y:S05]  /*1ccd0*/  BSYNC.RECONVERGENT B4 ;  /* 0x0000000000047941 */ /* 0x000fea0003800200 */
.L_x_1812:
[----:B------:R-:W-:Y:S01]  /*1cce0*/  BSSY.RECONVERGENT B4, `(.L_x_1814) ;  /* 0x0000005000047945 */ /* 0x000fe20003800200 */
.L_x_1815:
[----:B------:R-:W0:Y:S02]  /*1ccf0*/  LDS R24, [R42+0x4] ;  /* 0x000004002a187984 */ /* 0x000e240000000800 */
[----:B0-----:R-:W-:-:S05]  /*1cd00*/  FADD R25, R24, 1 ;  /* 0x3f80000018197421 */ /* 0x001fca0000000000 */
[----:B------:R-:W0:Y:S02]  /*1cd10*/  ATOMS.CAST.SPIN P0, [R42+0x4], R24, R25 ;  /* 0x000004182a00758d */ /* 0x000e240001800019 */
[----:B0-----:R-:W-:Y:S05]  /*1cd20*/  @!P0 BRA `(.L_x_1815) ;  /* 0xfffffffc00f08947 */ /* 0x001fea000383ffff */
[----:B------:R-:W-:Y:S05]  /*1cd30*/  BSYNC.RECONVERGENT B4 ;  /* 0x0000000000047941 */ /* 0x000fea0003800200 */
.L_x_1814:
[----:B------:R-:W-:Y:S01]  /*1cd40*/  BSSY.RECONVERGENT B4, `(.L_x_1816) ;  /* 0x0000005000047945 */ /* 0x000fe20003800200 */
.L_x_1817:
[----:B------:R-:W0:Y:S02]  /*1cd50*/  LDS R24, [R40+0x4] ;  /* 0x0000040028187984 */ /* 0x000e240000000800 */
[----:B0-----:R-:W-:-:S05]  /*1cd60*/  FADD R25, R39, R24 ;  /* 0x0000001827197221 */ /* 0x001fca0000000000 */
[----:B------:R-:W0:Y:S02]  /*1cd70*/  ATOMS.CAST.SPIN P0, [R40+0x4], R24, R25 ;  /* 0x000004182800758d */ /* 0x000e240001800019 */
[----:B0-----:R-:W-:Y:S05]  /*1cd80*/  @!P0 BRA `(.L_x_1817) ;  /* 0xfffffffc00f08947 */ /* 0x001fea000383ffff */
[----:B------:R-:W-:Y:S05]  /*1cd90*/  BSYNC.RECONVERGENT B4 ;  /* 0x0000000000047941 */ /* 0x000fea0003800200 */
.L_x_1816:
[----:B------:R-:W-:Y:S01]  /*1cda0*/  BSSY.RECONVERGENT B4, `(.L_x_1818) ;  /* 0x0000005000047945 */ /* 0x000fe20003800200 */
.L_x_1819:
[----:B------:R-:W0:Y:S02]  /*1cdb0*/  LDS R24, [R38+0x4] ;  /* 0x0000040026187984 */ /* 0x000e240000000800 */
[----:B0-----:R-:W-:-:S05]  /*1cdc0*/  FADD R25, R57, R24 ;  /* 0x0000001839197221 */ /* 0x001fca0000000000 */
[----:B------:R-:W0:Y:S02]  /*1cdd0*/  ATOMS.CAST.SPIN P0, [R38+0x4], R24, R25 ;  /* 0x000004182600758d */ /* 0x000e240001800019 */
[----:B0-----:R-:W-:Y:S05]  /*1cde0*/  @!P0 BRA `(.L_x_1819) ;  /* 0xfffffffc00f08947 */ /* 0x001fea000383ffff */
[----:B------:R-:W-:Y:S05]  /*1cdf0*/  BSYNC.RECONVERGENT B4 ;  /* 0x0000000000047941 */ /* 0x000fea0003800200 */
.L_x_1818:
[----:B------:R-:W-:Y:S01]  /*1ce00*/  BSSY.RECONVERGENT B4, `(.L_x_1820) ;  /* 0x0000005000047945 */ /* 0x000fe20003800200 */
.L_x_1821:
[----:B------:R-:W0:Y:S02]  /*1ce10*/  LDS R24, [R36+0x4] ;  /* 0x0000040024187984 */ /* 0x000e240000000800 */
[----:B0-----:R-:W-:-:S05]  /*1ce20*/  FADD R25, R59, R24 ;  /* 0x000000183b197221 */ /* 0x001fca0000000000 */
[----:B------:R-:W0:Y:S02]  /*1ce30*/  ATOMS.CAST.SPIN P0, [R36+0x4], R24, R25 ;  /* 0x000004182400758d */ /* 0x000e240001800019 */
[----:B0-----:R-:W-:Y:S05]  /*1ce40*/  @!P0 BRA `(.L_x_1821) ;  /* 0xfffffffc00f08947 */ /* 0x001fea000383ffff */
[----:B------:R-:W-:Y:S05]  /*1ce50*/  BSYNC.RECONVERGENT B4 ;  /* 0x0000000000047941 */ /* 0x000fea0003800200 */
.L_x_1820:
[----:B------:R-:W-:Y:S01]  /*1ce60*/  BSSY.RECONVERGENT B4, `(.L_x_1822) ;  /* 0x0000005000047945 */ /* 0x000fe20003800200 */
.L_x_1823:
[----:B------:R-:W0:Y:S02]  /*1ce70*/  LDS R24, [R34+0x4] ;  /* 0x0000040022187984 */ /* 0x000e240000000800 */
[----:B0-----:R-:W-:-:S05]  /*1ce80*/  FADD R25, R43, R24 ;  /* 0x000000182b197221 */ /* 0x001fca0000000000 */
[----:B------:R-:W0:Y:S02]  /*1ce90*/  ATOMS.CAST.SPIN P0, [R34+0x4], R24, R25 ;  /* 0x000004182200758d */ /* 0x000e240001800019 */
[----:B0-----:R-:W-:Y:S05]  /*1cea0*/  @!P0 BRA `(.L_x_1823) ;  /* 0xfffffffc00f08947 */ /* 0x001fea000383ffff */
[----:B------:R-:W-:Y:S05]  /*1ceb0*/  BSYNC.RECONVERGENT B4 ;  /* 0x0000000000047941 */ /* 0x000fea0003800200 */
.L_x_1822:
[----:B------:R-:W-:Y:S01]  /*1cec0*/  BSSY.RECONVERGENT B4, `(.L_x_1824) ;  /* 0x0000005000047945 */ /* 0x000fe20003800200 */
.L_x_1825:
[----:B------:R-:W0:Y:S02]  /*1ced0*/  LDS R24, [R42+0x8] ;  /* 0x000008002a187984 */ /* 0x000e240000000800 */
[----:B0-----:R-:W-:-:S05]  /*1cee0*/  FADD R25, R24, 1 ;  /* 0x3f80000018197421 */ /* 0x001fca0000000000 */
[----:B------:R-:W0:Y:S02]  /*1cef0*/  ATOMS.CAST.SPIN P0, [R42+0x8], R24, R25 ;  /* 0x000008182a00758d */ /* 0x000e240001800019 */
[----:B0-----:R-:W-:Y:S05]  /*1cf00*/  @!P0 BRA `(.L_x_1825) ;  /* 0xfffffffc00f08947 */ /* 0x001fea000383ffff */
[----:B------:R-:W-:Y:S05]  /*1cf10*/  BSYNC.RECONVERGENT B4 ;  /* 0x0000000000047941 */ /* 0x000fea0003800200 */
.L_x_1824:
[----:B------:R-:W-:Y:S01]  /*1cf20*/  BSSY.RECONVERGENT B4, `(.L_x_1826) ;  /* 0x0000005000047945 */ /* 0x000fe20003800200 */
.L_x_1827:
[----:B------:R-:W0:Y:S02]  /*1cf30*/  LDS R24, [R40+0x8] ;  /* 0x0000080028187984 */ /* 0x000e240000000800 */
[----:B0-----:R-:W-:-:S05]  /*1cf40*/  FADD R25, R39, R24 ;  /* 0x0000001827197221 */ /* 0x001fca0000000000 */
[----:B------:R-:W0:Y:S02]  /*1cf50*/  ATOMS.CAST.SPIN P0, [R40+0x8], R24, R25 ;  /* 0x000008182800758d */ /* 0x000e240001800019 */
[----:B0-----:R-:W-:Y:S05]  /*1cf60*/  @!P0 BRA `(.L_x_1827) ;  /* 0xfffffffc00f08947 */ /* 0x001fea000383ffff */
[----:B------:R-:W-:Y:S05]  /*1cf70*/  BSYNC.RECONVERGENT B4 ;  /* 0x0000000000047941 */ /* 0x000fea0003800200 */
.L_x_1826:
[----:B------:R-:W-:Y:S01]  /*1cf80*/  BSSY.RECONVERGENT B4, `(.L_x_1828) ;  /* 0x0000005000047945 */ /* 0x000fe20003800200 */
.L_x_1829:
[----:B------:R-:W0:Y:S02]  /*1cf90*/  LDS R24, [R38+0x8] ;  /* 0x0000080026187984 */ /* 0x000e240000000800 */
[----:B0-----:R-:W-:-:S05]  /*1cfa0*/  FADD R25, R57, R24 ;  /* 0x0000001839197221 */ /* 0x001fca0000000000 */
[----:B------:R-:W0:Y:S02]  /*1cfb0*/  ATOMS.CAST.SPIN P0, [R38+0x8], R24, R25 ;  /* 0x000008182600758d */ /* 0x000e240001800019 */
[----:B0-----:R-:W-:Y:S05]  /*1cfc0*/  @!P0 BRA `(.L_x_1829) ;  /* 0xfffffffc00f08947 */ /* 0x001fea000383ffff */
[----:B------:R-:W-:Y:S05]  /*1cfd0*/  BSYNC.RECONVERGENT B4 ;  /* 0x0000000000047941 */ /* 0x000fea0003800200 */
.L_x_1828:
[----:B------:R-:W-:Y:S01]  /*1cfe0*/  BSSY.RECONVERGENT B4, `(.L_x_1830) ;  /* 0x0000005000047945 */ /* 0x000fe20003800200 */
.L_x_1831:
[----:B------:R-:W0:Y:S02]  /*1cff0*/  LDS R24, [R36+0x8] ;  /* 0x0000080024187984 */ /* 0x000e240000000800 */
[----:B0-----:R-:W-:-:S05]  /*1d000*/  FADD R25, R59, R24 ;  /* 0x000000183b197221 */ /* 0x001fca0000000000 */
[----:B------:R-:W0:Y:S02]  /*1d010*/  ATOMS.CAST.SPIN P0, [R36+0x8], R24, R25 ;  /* 0x000008182400758d */ /* 0x000e240001800019 */
[----:B0-----:R-:W-:Y:S05]  /*1d020*/  @!P0 BRA `(.L_x_1831) ;  /* 0xfffffffc00f08947 */ /* 0x001fea000383ffff */
[----:B------:R-:W-:Y:S05]  /*1d030*/  BSYNC.RECONVERGENT B4 ;  /* 0x0000000000047941 */ /* 0x000fea0003800200 */
.L_x_1830:
[----:B------:R-:W-:Y:S01]  /*1d040*/  BSSY.RECONVERGENT B4, `(.L_x_1832) ;  /* 0x0000005000047945 */ /* 0x000fe20003800200 */
.L_x_1833:
[----:B------:R-:W0:Y:S02]  /*1d050*/  LDS R24, [R34+0x8] ;  /* 0x0000080022187984 */ /* 0x000e240000000800 */
[----:B0-----:R-:W-:-:S05]  /*1d060*/  FADD R25, R43, R24 ;  /* 0x000000182b197221 */ /* 0x001fca0000000000 */
[----:B------:R-:W0:Y:S02]  /*1d070*/  ATOMS.CAST.SPIN P0, [R34+0x8], R24, R25 ;  /* 0x000008182200758d */ /* 0x000e240001800019 */
[----:B0-----:R-:W-:Y:S05]  /*1d080*/  @!P0 BRA `(.L_x_1833) ;  /* 0xfffffffc00f08947 */ /* 0x001fea000383ffff */
[----:B------:R-:W-:Y:S05]  /*1d090*/  BSYNC.RECONVERGENT B4 ;  /* 0x0000000000047941 */ /* 0x000fea0003800200 */
.L_x_1832:
[----:B------:R-:W-:-:S04]  /*1d0a0*/  IADD3 R61, PT, PT, R61, 0x4, RZ ;  /* 0x000000043d3d7810 */ /* 0x000fc80007ffe0ff */
[----:B------:R-:W-:-:S13]  /*1d0b0*/  ISETP.NE.AND P0, PT, R61, R18, PT ;  /* 0x000000123d00720c */ /* 0x000fda0003f05270 */
[----:B------:R-:W-:Y:S05]  /*1d0c0*/  @!P0 BRA `(.L_x_1761) ;  /* 0x0000000800088947 */ /* 0x000fea0003800000 */
.L_x_1874:
[----:B------:R-:W-:Y:S01]  /*1d0d0*/  IADD3 R63, PT, PT, R30, R61, RZ ;  /* 0x0000003d1e3f7210 */ /* 0x000fe20007ffe0ff */
[----:B------:R-:W-:Y:S03]  /*1d0e0*/  BSSY.RECONVERGENT B4, `(.L_x_1834) ;  /* 0x0000006000047945 */ /* 0x000fe60003800200 */
[----:B------:R-:W-:-:S07]  /*1d0f0*/  LEA R42, R63, R32, 0x2 ;  /* 0x000000203f2a7211 */ /* 0x000fce00078e10ff */
.L_x_1835:
[----:B------:R-:W0:Y:S02]  /*1d100*/  LDS R24, [R42+-0x4] ;  /* 0xfffffc002a187984 */ /* 0x000e240000000800 */
[----:B0-----:R-:W-:-:S05]  /*1d110*/  FADD R25, R24, 1 ;  /* 0x3f80000018197421 */ /* 0x001fca0000000000 */
[----:B------:R-:W0:Y:S02]  /*1d120*/  ATOMS.CAST.SPIN P0, [R42+-0x4], R24, R25 ;  /* 0xfffffc182a00758d */ /* 0x000e240001800019 */
[----:B0-----:R-:W-:Y:S05]  /*1d130*/  @!P0 BRA `(.L_x_1835) ;  /* 0xfffffffc00f08947 */ /* 0x001fea000383ffff */
[----:B------:R-:W-:Y:S05]  /*1d140*/  BSYNC.RECONVERGENT B4 ;  /* 0x0000000000047941 */ /* 0x000fea0003800200 */
.L_x_1834:
[----:B------:R-:W-:Y:S01]  /*1d150*/  BSSY.RECONVERGENT B4, `(.L_x_1836) ;  /* 0x0000006000047945 */ /* 0x000fe20003800200 */
[----:B------:R-:W-:-:S07]  /*1d160*/  LEA R40, R63, UR7, 0x2 ;  /* 0x000000073f287c11 */ /* 0x000fce000f8e10ff */
.L_x_1837:
[----:B------:R-:W0:Y:S02]  /*1d170*/  LDS R24, [R40+-0x4] ;  /* 0xfffffc0028187984 */ /* 0x000e240000000800 */
[----:B0-----:R-:W-:-:S05]  /*1d180*/  FADD R25, R39, R24 ;  /* 0x0000001827197221 */ /* 0x001fca0000000000 */
[----:B------:R-:W0:Y:S02]  /*1d190*/  ATOMS.CAST.SPIN P0, [R40+-0x4], R24, R25 ;  /* 0xfffffc182800758d */ /* 0x000e240001800019 */
[----:B0-----:R-:W-:Y:S05]  /*1d1a0*/  @!P0 BRA `(.L_x_1837) ;  /* 0xfffffffc00f08947 */ /* 0x001fea000383ffff */
[----:B------:R-:W-:Y:S05]  /*1d1b0*/  BSYNC.RECONVERGENT B4 ;  /* 0x0000000000047941 */ /* 0x000fea0003800200 */
.L_x_1836:
[----:B------:R-:W0:Y:S01]  /*1d1c0*/  LDC R63, c[0x0][0x3b8] ;  /* 0x0000ee00ff3f7b82 */ /* 0x000e220000000800 */
[----:B------:R-:W-:Y:S01]  /*1d1d0*/  BSSY.RECONVERGENT B4, `(.L_x_1838) ;  /* 0x0000006000047945 */ /* 0x000fe20003800200 */
[----:B0-----:R-:W-:-:S07]  /*1d1e0*/  IMAD R38, R63, 0xc, R40 ;  /* 0x0000000c3f267824 */ /* 0x001fce00078e0228 */
.L_x_1839:
[----:B------:R-:W0:Y:S02]  /*1d1f0*/  LDS R24, [R38+-0x4] ;  /* 0xfffffc0026187984 */ /* 0x000e240000000800 */
[----:B0-----:R-:W-:-:S05]  /*1d200*/  FADD R25, R57, R24 ;  /* 0x0000001839197221 */ /* 0x001fca0000000000 */
[----:B------:R-:W0:Y:S02]  /*1d210*/  ATOMS.CAST.SPIN P0, [R38+-0x4], R24, R25 ;  /* 0xfffffc182600758d */ /* 0x000e240001800019 */
[----:B0-----:R-:W-:Y:S05]  /*1d220*/  @!P0 BRA `(.L_x_1839) ;  /* 0xfffffffc00f08947 */ /* 0x001fea000383ffff */
[----:B------:R-:W-:Y:S05]  /*1d230*/  BSYNC.RECONVERGENT B4 ;  /* 0x0000000000047941 */ /* 0x000fea0003800200 */
.L_x_1838:
[----:B------:R-:W-:Y:S01]  /*1d240*/  BSSY.RECONVERGENT B4, `(.L_x_1840) ;  /* 0x0000006000047945 */ /* 0x000fe20003800200 */
[----:B------:R-:W-:-:S07]  /*1d250*/  LEA R36, R63, R40, 0x3 ;  /* 0x000000283f247211 */ /* 0x000fce00078e18ff */
.L_x_1841:
[----:B------:R-:W0:Y:S02]  /*1d260*/  LDS R24, [R36+-0x4] ;  /* 0xfffffc0024187984 */ /* 0x000e240000000800 */
[----:B0-----:R-:W-:-:S05]  /*1d270*/  FADD R25, R59, R24 ;  /* 0x000000183b197221 */ /* 0x001fca0000000000 */
[----:B------:R-:W0:Y:S02]  /*1d280*/  ATOMS.CAST.SPIN P0, [R36+-0x4], R24, R25 ;  /* 0xfffffc182400758d */ /* 0x000e240001800019 */
[----:B0-----:R-:W-:Y:S05]  /*1d290*/  @!P0 BRA `(.L_x_1841) ;  /* 0xfffffffc00f08947 */ /* 0x001fea000383ffff */
[----:B------:R-:W-:Y:S05]  /*1d2a0*/  BSYNC.RECONVERGENT B4 ;  /* 0x0000000000047941 */ /* 0x000fea0003800200 */
.L_x_1840:
[----:B------:R-:W-:Y:S01]  /*1d2b0*/  BSSY.RECONVERGENT B4, `(.L_x_1842) ;  /* 0x0000006000047945 */ /* 0x000fe20003800200 */
[----:B------:R-:W-:-:S07]  /*1d2c0*/  LEA R34, R63, R42, 0x3 ;  /* 0x0000002a3f227211 */ /* 0x000fce00078e18ff */
.L_x_1843:
[----:B------:R-:W0:Y:S02]  /*1d2d0*/  LDS R24, [R34+-0x4] ;  /* 0xfffffc0022187984 */ /* 0x000e240000000800 */
[----:B0-----:R-:W-:-:S05]  /*1d2e0*/  FADD R25, R43, R24 ;  /* 0x000000182b197221 */ /* 0x001fca0000000000 */
[----:B------:R-:W0:Y:S02]  /*1d2f0*/  ATOMS.CAST.SPIN P0, [R34+-0x4], R24, R25 ;  /* 0xfffffc182200758d */ /* 0x000e240001800019 */
[----:B0-----:R-:W-:Y:S05]  /*1d300*/  @!P0 BRA `(.L_x_1843) ;  /* 0xfffffffc00f08947 */ /* 0x001fea000383ffff */
[----:B------:R-:W-:Y:S05]  /*1d310*/  BSYNC.RECONVERGENT B4 ;  /* 0x0000000000047941 */ /* 0x000fea0003800200 */
.L_x_1842:
[----:B------:R-:W-:Y:S01]  /*1d320*/  BSSY.RECONVERGENT B4, `(.L_x_1844) ;  /* 0x0000005000047945 */ /* 0x000fe20003800200 */
.L_x_1845:
[----:B------:R-:W0:Y:S02]  /*1d330*/  LDS R24, [R42] ;  /* 0x000000002a187984 */ /* 0x000e240000000800 */
[----:B0-----:R-:W-:-:S05]  /*1d340*/  FADD R25, R24, 1 ;  /* 0x3f80000018197421 */ /* 0x001fca0000000000 */
[----:B------:R-:W0:Y:S02]  /*1d350*/  ATOMS.CAST.SPIN P0, [R42], R24, R25 ;  /* 0x000000182a00758d */ /* 0x000e240001800019 */
[----:B0-----:R-:W-:Y:S05]  /*1d360*/  @!P0 BRA `(.L_x_1845) ;  /* 0xfffffffc00f08947 */ /* 0x001fea000383ffff */
[----:B------:R-:W-:Y:S05]  /*1d370*/  BSYNC.RECONVERGENT B4 ;  /* 0x0000000000047941 */ /* 0x000fea0003800200 */
.L_x_1844:
[----:B------:R-:W-:Y:S01]  /*1d380*/  BSSY.RECONVERGENT B4, `(.L_x_1846) ;  /* 0x0000005000047945 */ /* 0x000fe20003800200 */
.L_x_1847:
[----:B------:R-:W0:Y:S02]  /*1d390*/  LDS R24, [R40] ;  /* 0x0000000028187984 */ /* 0x000e240000000800 */
[----:B0-----:R-:W-:-:S05]  /*1d3a0*/  FADD R25, R39, R24 ;  /* 0x0000001827197221 */ /* 0x001fca0000000000 */
[----:B------:R-:W0:Y:S02]  /*1d3b0*/  ATOMS.CAST.SPIN P0, [R40], R24, R25 ;  /* 0x000000182800758d */ /* 0x000e240001800019 */
[----:B0-----:R-:W-:Y:S05]  /*1d3c0*/  @!P0 BRA `(.L_x_1847) ;  /* 0xfffffffc00f08947 */ /* 0x001fea000383ffff */
[----:B------:R-:W-:Y:S05]  /*1d3d0*/  BSYNC.RECONVERGENT B4 ;  /* 0x0000000000047941 */ /* 0x000fea0003800200 */
.L_x_1846:
[----:B------:R-:W-:Y:S01]  /*1d3e0*/  BSSY.RECONVERGENT B4, `(.L_x_1848) ;  /* 0x0000005000047945 */ /* 0x000fe20003800200 */
.L_x_1849:
[----:B------:R-:W0:Y:S02]  /*1d3f0*/  LDS R24, [R38] ;  /* 0x0000000026187984 */ /* 0x000e240000000800 */
[----:B0-----:R-:W-:-:S05]  /*1d400*/  FADD R25, R57, R24 ;  /* 0x0000001839197221 */ /* 0x001fca0000000000 */
[----:B------:R-:W0:Y:S02]  /*1d410*/  ATOMS.CAST.SPIN P0, [R38], R24, R25 ;  /* 0x000000182600758d */ /* 0x000e240001800019 */
[----:B0-----:R-:W-:Y:S05]  /*1d420*/  @!P0 BRA `(.L_x_1849) ;  /* 0xfffffffc00f08947 */ /* 0x001fea000383ffff */
[----:B------:R-:W-:Y:S05]  /*1d430*/  BSYNC.RECONVERGENT B4 ;  /* 0x0000000000047941 */ /* 0x000fea0003800200 */
.L_x_1848:
[----:B------:R-:W-:Y:S01]  /*1d440*/  BSSY.RECONVERGENT B4, `(.L_x_1850) ;  /* 0x0000005000047945 */ /* 0x000fe20003800200 */
.L_x_1851:
[----:B------:R-:W0:Y:S02]  /*1d450*/  LDS R24, [R36] ;  /* 0x0000000024187984 */ /* 0x000e240000000800 */
[----:B0-----:R-:W-:-:S05]  /*1d460*/  FADD R25, R59, R24 ;  /* 0x000000183b197221 */ /* 0x001fca0000000000 */
[----:B------:R-:W0:Y:S02]  /*1d470*/  ATOMS.CAST.SPIN P0, [R36], R24, R25 ;  /* 0x000000182400758d */ /* 0x000e240001800019 */
[----:B0-----:R-:W-:Y:S05]  /*1d480*/  @!P0 BRA `(.L_x_1851) ;  /* 0xfffffffc00f08947 */ /* 0x001fea000383ffff */
[----:B------:R-:W-:Y:S05]  /*1d490*/  BSYNC.RECONVERGENT B4 ;  /* 0x0000000000047941 */ /* 0x000fea0003800200 */
.L_x_1850:
[----:B------:R-:W-:Y:S01]  /*1d4a0*/  BSSY.RECONVERGENT B4, `(.L_x_1852) ;  /* 0x0000005000047945 */ /* 0x000fe20003800200 */
.L_x_1853:
[----:B------:R-:W0:Y:S02]  /*1d4b0*/  LDS R24, [R34] ;  /* 0x0000000022187984 */ /* 0x000e240000000800 */
[----:B0-----:R-:W-:-:S05]  /*1d4c0*/  FADD R25, R43, R24 ;  /* 0x000000182b197221 */ /* 0x001fca0000000000 */
[----:B------:R-:W0:Y:S02]  /*1d4d0*/  ATOMS.CAST.SPIN P0, [R34], R24, R25 ;  /* 0x000000182200758d */ /* 0x000e240001800019 */
[----:B0-----:R-:W-:Y:S05]  /*1d4e0*/  @!P0 BRA `(.L_x_1853) ;  /* 0xfffffffc00f08947 */ /* 0x001fea000383ffff */
[----:B------:R-:W-:Y:S05]  /*1d4f0*/  BSYNC.RECONVERGENT B4 ;  /* 0x0000000000047941 */ /* 0x000fea0003800200 */
.L_x_1852:
[----:B------:R-:W-:Y:S01]  /*1d500*/  BSSY.RECONVERGENT B4, `(.L_x_1854) ;  /* 0x0000005000047945 */ /* 0x000fe20003800200 */
.L_x_1855:
[----:B------:R-:W0:Y:S02]  /*1d510*/  LDS R24, [R42+0x4] ;  /* 0x000004002a187984 */ /* 0x000e240000000800 */
[----:B0-----:R-:W-:-:S05]  /*1d520*/  FADD R25, R24, 1 ;  /* 0x3f80000018197421 */ /* 0x001fca0000000000 */
[----:B------:R-:W0:Y:S02]  /*1d530*/  ATOMS.CAST.SPIN P0, [R42+0x4], R24, R25 ;  /* 0x000004182a00758d */ /* 0x000e240001800019 */
[----:B0-----:R-:W-:Y:S05]  /*1d540*/  @!P0 BRA `(.L_x_1855) ;  /* 0xfffffffc00f08947 */ /* 0x001fea000383ffff */
[----:B------:R-:W-:Y:S05]  /*1d550*/  BSYNC.RECONVERGENT B4 ;  /* 0x0000000000047941 */ /* 0x000fea0003800200 */
.L_x_1854:
[----:B------:R-:W-:Y:S01]  /*1d560*/  BSSY.RECONVERGENT B4, `(.L_x_1856) ;  /* 0x0000005000047945 */ /* 0x000fe20003800200 */
.L_x_1857:
[----:B------:R-:W0:Y:S02]  /*1d570*/  LDS R24, [R40+0x4] ;  /* 0x0000040028187984 */ /* 0x000e240000000800 */
[----:B0-----:R-:W-:-:S05]  /*1d580*/  FADD R25, R39, R24 ;  /* 0x0000001827197221 */ /* 0x001fca0000000000 */
[----:B------:R-:W0:Y:S02]  /*1d590*/  ATOMS.CAST.SPIN P0, [R40+0x4], R24, R25 ;  /* 0x000004182800758d */ /* 0x000e240001800019 */
[----:B0-----:R-:W-:Y:S05]  /*1d5a0*/  @!P0 BRA `(.L_x_1857) ;  /* 0xfffffffc00f08947 */ /* 0x001fea000383ffff */
[----:B------:R-:W-:Y:S05]  /*1d5b0*/  BSYNC.RECONVERGENT B4 ;  /* 0x0000000000047941 */ /* 0x000fea0003800200 */
.L_x_1856:
[----:B------:R-:W-:Y:S01]  /*1d5c0*/  BSSY.RECONVERGENT B4, `(.L_x_1858) ;  /* 0x0000005000047945 */ /* 0x000fe20003800200 */
.L_x_1859:
[----:B------:R-:W0:Y:S02]  /*1d5d0*/  LDS R24, [R38+0x4] ;  /* 0x0000040026187984 */ /* 0x000e240000000800 */
[----:B0-----:R-:W-:-:S05]  /*1d5e0*/  FADD R25, R57, R24 ;  /* 0x0000001839197221 */ /* 0x001fca0000000000 */
[----:B------:R-:W0:Y:S02]  /*1d5f0*/  ATOMS.CAST.SPIN P0, [R38+0x4], R24, R25 ;  /* 0x000004182600758d */ /* 0x000e240001800019 */
[----:B0-----:R-:W-:Y:S05]  /*1d600*/  @!P0 BRA `(.L_x_1859) ;  /* 0xfffffffc00f08947 */ /* 0x001fea000383ffff */
[----:B------:R-:W-:Y:S05]  /*1d610*/  BSYNC.RECONVERGENT B4 ;  /* 0x0000000000047941 */ /* 0x000fea0003800200 */
.L_x_1858:
[----:B------:R-:W-:Y:S01]  /*1d620*/  BSSY.RECONVERGENT B4, `(.L_x_1860) ;  /* 0x0000005000047945 */ /* 0x000fe20003800200 */
.L_x_1861:
[----:B------:R-:W0:Y:S02]  /*1d630*/  LDS R24, [R36+0x4] ;  /* 0x0000040024187984 */ /* 0x000e240000000800 */
[----:B0-----:R-:W-:-:S05]  /*1d640*/  FADD R25, R59, R24 ;  /* 0x000000183b197221 */ /* 0x001fca0000000000 */
[----:B------:R-:W0:Y:S02]  /*1d650*/  ATOMS.CAST.SPIN P0, [R36+0x4], R24, R25 ;  /* 0x000004182400758d */ /* 0x000e240001800019 */
[----:B0-----:R-:W-:Y:S05]  /*1d660*/  @!P0 BRA `(.L_x_1861) ;  /* 0xfffffffc00f08947 */ /* 0x001fea000383ffff */
[----:B------:R-:W-:Y:S05]  /*1d670*/  BSYNC.RECONVERGENT B4 ;  /* 0x0000000000047941 */ /* 0x000fea0003800200 */
.L_x_1860:
[----:B------:R-:W-:Y:S01]  /*1d680*/  BSSY.RECONVERGENT B4, `(.L_x_1862) ;  /* 0x0000005000047945 */ /* 0x000fe20003800200 */
.L_x_1863:
[----:B------:R-:W0:Y:S02]  /*1d690*/  LDS R24, [R34+0x4] ;  /* 0x0000040022187984 */ /* 0x000e240000000800 */
[----:B0-----:R-:W-:-:S05]  /*1d6a0*/  FADD R25, R43, R24 ;  /* 0x000000182b197221 */ /* 0x001fca0000000000 */
[----:B------:R-:W0:Y:S02]  /*1d6b0*/  ATOMS.CAST.SPIN P0, [R34+0x4], R24, R25 ;  /* 0x000004182200758d */ /* 0x000e240001800019 */
[----:B0-----:R-:W-:Y:S05]  /*1d6c0*/  @!P0 BRA `(.L_x_1863) ;  /* 0xfffffffc00f08947 */ /* 0x001fea000383ffff */
[----:B------:R-:W-:Y:S05]  /*1d6d0*/  BSYNC.RECONVERGENT B4 ;  /* 0x0000000000047941 */ /* 0x000fea0003800200 */
.L_x_1862:
[----:B------:R-:W-:Y:S01]  /*1d6e0*/  BSSY.RECONVERGENT B4, `(.L_x_1864) ;  /* 0x0000005000047945 */ /* 0x000fe20003800200 */
.L_x_1865:
[----:B------:R-:W0:Y:S02]  /*1d6f0*/  LDS R24, [R42+0x8] ;  /* 0x000008002a187984 */ /* 0x000e240000000800 */
[----:B0-----:R-:W-:-:S05]  /*1d700*/  FADD R25, R24, 1 ;  /* 0x3f80000018197421 */ /* 0x001fca0000000000 */
[----:B------:R-:W0:Y:S02]  /*1d710*/  ATOMS.CAST.SPIN P0, [R42+0x8], R24, R25 ;  /* 0x000008182a00758d */ /* 0x000e240001800019 */
[----:B0-----:R-:W-:Y:S05]  /*1d720*/  @!P0 BRA `(.L_x_1865) ;  /* 0xfffffffc00f08947 */ /* 0x001fea000383ffff */
[----:B------:R-:W-:Y:S05]  /*1d730*/  BSYNC.RECONVERGENT B4 ;  /* 0x0000000000047941 */ /* 0x000fea0003800200 */
.L_x_1864:
[----:B------:R-:W-:Y:S01]  /*1d740*/  BSSY.RECONVERGENT B4, `(.L_x_1866) ;  /* 0x0000005000047945 */ /* 0x000fe20003800200 */
.L_x_1867:
[----:B------:R-:W0:Y:S02]  /*1d750*/  LDS R24, [R40+0x8] ;  /* 0x0000080028187984 */ /* 0x000e240000000800 */
[----:B0-----:R-:W-:-:S05]  /*1d760*/  FADD R25, R39, R24 ;  /* 0x0000001827197221 */ /* 0x001fca0000000000 */
[----:B------:R-:W0:Y:S02]  /*1d770*/  ATOMS.CAST.SPIN P0, [R40+0x8], R24, R25 ;  /* 0x000008182800758d */ /* 0x000e240001800019 */
[----:B0-----:R-:W-:Y:S05]  /*1d780*/  @!P0 BRA `(.L_x_1867) ;  /* 0xfffffffc00f08947 */ /* 0x001fea000383ffff */
[----:B------:R-:W-:Y:S05]  /*1d790*/  BSYNC.RECONVERGENT B4 ;  /* 0x0000000000047941 */ /* 0x000fea0003800200 */
.L_x_1866:
[----:B------:R-:W-:Y:S01]  /*1d7a0*/  BSSY.RECONVERGENT B4, `(.L_x_1868) ;  /* 0x0000005000047945 */ /* 0x000fe20003800200 */
.L_x_1869:
[----:B------:R-:W0:Y:S02]  /*1d7b0*/  LDS R24, [R38+0x8] ;  /* 0x0000080026187984 */ /* 0x000e240000000800 */
[----:B0-----:R-:W-:-:S05]  /*1d7c0*/  FADD R25, R57, R24 ;  /* 0x0000001839197221 */ /* 0x001fca0000000000 */
[----:B------:R-:W0:Y:S02]  /*1d7d0*/  ATOMS.CAST.SPIN P0, [R38+0x8], R24, R25 ;  /* 0x000008182600758d */ /* 0x000e240001800019 */
[----:B0-----:R-:W-:Y:S05]  /*1d7e0*/  @!P0 BRA `(.L_x_1869) ;  /* 0xfffffffc00f08947 */ /* 0x001fea000383ffff */
[----:B------:R-:W-:Y:S05]  /*1d7f0*/  BSYNC.RECONVERGENT B4 ;  /* 0x0000000000047941 */ /* 0x000fea0003800200 */
.L_x_1868:
[----:B------:R-:W-:Y:S01]  /*1d800*/  BSSY.RECONVERGENT B4, `(.L_x_1870) ;  /* 0x0000005000047945 */ /* 0x000fe20003800200 */
.L_x_1871:
[----:B------:R-:W0:Y:S02]  /*1d810*/  LDS R24, [R36+0x8] ;  /* 0x0000080024187984 */ /* 0x000e240000000800 */
[----:B0-----:R-:W-:-:S05]  /*1d820*/  FADD R25, R59, R24 ;  /* 0x000000183b197221 */ /* 0x001fca0000000000 */
[----:B------:R-:W0:Y:S02]  /*1d830*/  ATOMS.CAST.SPIN P0, [R36+0x8], R24, R25 ;  /* 0x000008182400758d */ /* 0x000e240001800019 */
[----:B0-----:R-:W-:Y:S05]  /*1d840*/  @!P0 BRA `(.L_x_1871) ;  /* 0xfffffffc00f08947 */ /* 0x001fea000383ffff */
[----:B------:R-:W-:Y:S05]  /*1d850*/  BSYNC.RECONVERGENT B4 ;  /* 0x0000000000047941 */ /* 0x000fea0003800200 */
.L_x_1870:
[----:B------:R-:W-:Y:S01]  /*1d860*/  BSSY.RECONVERGENT B4, `(.L_x_1872) ;  /* 0x0000005000047945 */ /* 0x000fe20003800200 */
.L_x_1873:
[----:B------:R-:W0:Y:S02]  /*1d870*/  LDS R24, [R34+0x8] ;  /* 0x0000080022187984 */ /* 0x000e240000000800 */
[----:B0-----:R-:W-:-:S05]  /*1d880*/  FADD R25, R43, R24 ;  /* 0x000000182b197221 */ /* 0x001fca0000000000 */
[----:B------:R-:W0:Y:S02]  /*1d890*/  ATOMS.CAST.SPIN P0, [R34+0x8], R24, R25 ;  /* 0x000008182200758d */ /* 0x000e240001800019 */
[----:B0-----:R-:W-:Y:S05]  /*1d8a0*/  @!P0 BRA `(.L_x_1873) ;  /* 0xfffffffc00f08947 */ /* 0x001fea000383ffff */
[----:B------:R-:W-:Y:S05]  /*1d8b0*/  BSYNC.RECONVERGENT B4 ;  /* 0x0000000000047941 */ /* 0x000fea0003800200 */
.L_x_1872:
[----:B------:R-:W-:-:S04]  /*1d8c0*/  IADD3 R61, PT, PT, R61, 0x4, RZ ;  /* 0x000000043d3d7810 */ /* 0x000fc80007ffe0ff */
[----:B------:R-:W-:-:S13]  /*1d8d0*/  ISETP.NE.AND P0, PT, R61, R18, PT ;  /* 0x000000123d00720c */ /* 0x000fda0003f05270 */
[----:B------:R-:W-:Y:S05]  /*1d8e0*/  @P0 BRA `(.L_x_1874) ;  /* 0xfffffff400f80947 */ /* 0x000fea000383ffff */
.L_x_1761:
[----:B------:R-:W-:Y:S05]  /*1d8f0*/  BSYNC.RECONVERGENT B5 ;  /* 0x0000000000057941 */ /* 0x000fea0003800200 */
.L_x_1760:
[----:B------:R-:W-:Y:S05]  /*1d900*/  BRA `(.L_x_1758) ;  /* 0x00000010000c7947 */ /* 0x000fea0003800000 */
.L_x_1759:
        /* <DEDUP_REMOVED lines=23> */
.L_x_1878:
[----:B------:R-:W0:Y:S02]  /*1da80*/  LDS R24, [R40+-0x4] ;  /* 0xfffffc0028187984 */ /* 0x000e240000000800 */
[----:B0-----:R-:W-:-:S05]  /*1da90*/  FADD R25, R24, 1 ;  /* 0x3f80000018197421 */ /* 0x001fca0000000000 */
[----:B------:R-:W0:Y:S02]  /*1daa0*/  ATOMS.CAST.SPIN P1, [R40+-0x4], R24, R25 ;  /* 0xfffffc182800758d */ /* 0x000e240001820019 */
[----:B0-----:R-:W-:Y:S05]  /*1dab0*/  @!P1 BRA `(.L_x_1878) ;  /* 0xfffffffc00f09947 */ /* 0x001fea000383ffff */
[----:B------:R-:W-:Y:S05]  /*1dac0*/  BSYNC.RECONVERGENT B5 ;  /* 0x0000000000057941 */ /* 0x000fea0003800200 */
.L_x_1877:
[----:B------:R-:W-:Y:S01]  /*1dad0*/  BSSY.RECONVERGENT B5, `(.L_x_1879) ;  /* 0x0000006000057945 */ /* 0x000fe20003800200 */
[----:B------:R-:W-:-:S07]  /*1dae0*/  LEA R38, R38, UR7, 0x2 ;  /* 0x0000000726267c11 */ /* 0x000fce000f8e10ff */
.L_x_1880:
[----:B------:R-:W0:Y:S02]  /*1daf0*/  LDS R24, [R38+-0x4] ;  /* 0xfffffc0026187984 */ /* 0x000e240000000800 */
[----:B0-----:R-:W-:-:S05]  /*1db00*/  FADD R25, R39, R24 ;  /* 0x0000001827197221 */ /* 0x001fca0000000000 */
[----:B------:R-:W0:Y:S02]  /*1db10*/  ATOMS.CAST.SPIN P1, [R38+-0x4], R24, R25 ;  /* 0xfffffc182600758d */ /* 0x000e240001820019 */
[----:B0-----:R-:W-:Y:S05]  /*1db20*/  @!P1 BRA `(.L_x_1880) ;  /* 0xfffffffc00f09947 */ /* 0x001fea000383ffff */
[----:B------:R-:W-:Y:S05]  /*1db30*/  BSYNC.RECONVERGENT B5 ;  /* 0x0000000000057941 */ /* 0x000fea0003800200 */
.L_x_1879:
[----:B------:R-:W0:Y:S01]  /*1db40*/  LDC R61, c[0x0][0x3b8] ;  /* 0x0000ee00ff3d7b82 */ /* 0x000e220000000800 */
[----:B------:R-:W-:Y:S01]  /*1db50*/  BSSY.RECONVERGENT B5, `(.L_x_1881) ;  /* 0x0000006000057945 */ /* 0x000fe20003800200 */
[----:B0-----:R-:W-:-:S07]  /*1db60*/  IMAD R36, R61, 0xc, R38 ;  /* 0x0000000c3d247824 */ /* 0x001fce00078e0226 */
.L_x_1882:
[----:B------:R-:W0:Y:S02]  /*1db70*/  LDS R24, [R36+-0x4] ;  /* 0xfffffc0024187984 */ /* 0x000e240000000800 */
[----:B0-----:R-:W-:-:S05]  /*1db80*/  FADD R25, R59, R24 ;  /* 0x000000183b197221 */ /* 0x001fca0000000000 */
[----:B------:R-:W0:Y:S02]  /*1db90*/  ATOMS.CAST.SPIN P1, [R36+-0x4], R24, R25 ;  /* 0xfffffc182400758d */ /* 0x000e240001820019 */
[----:B0-----:R-:W-:Y:S05]  /*1dba0*/  @!P1 BRA `(.L_x_1882) ;  /* 0xfffffffc00f09947 */ /* 0x001fea000383ffff */
[----:B------:R-:W-:Y:S05]  /*1dbb0*/  BSYNC.RECONVERGENT B5 ;  /* 0x0000000000057941 */ /* 0x000fea0003800200 */
.L_x_1881:
[----:B------:R-:W-:Y:S01]  /*1dbc0*/  BSSY.RECONVERGENT B5, `(.L_x_1883) ;  /* 0x0000006000057945 */ /* 0x000fe20003800200 */
[----:B------:R-:W-:-:S07]  /*1dbd0*/  LEA R34, R61, R38, 0x3 ;  /* 0x000000263d227211 */ /* 0x000fce00078e18ff */
.L_x_1884:
[----:B------:R-:W0:Y:S02]  /*1dbe0*/  LDS R24, [R34+-0x4] ;  /* 0xfffffc0022187984 */ /* 0x000e240000000800 */
[----:B0-----:R-:W-:-:S05]  /*1dbf0*/  FADD R25, R57, R24 ;  /* 0x0000001839197221 */ /* 0x001fca0000000000 */
[----:B------:R-:W0:Y:S02]  /*1dc00*/  ATOMS.CAST.SPIN P1, [R34+-0x4], R24, R25 ;  /* 0xfffffc182200758d */ /* 0x000e240001820019 */
[----:B0-----:R-:W-:Y:S05]  /*1dc10*/  @!P1 BRA `(.L_x_1884) ;  /* 0xfffffffc00f09947 */ /* 0x001fea000383ffff */
[----:B------:R-:W-:Y:S05]  /*1dc20*/  BSYNC.RECONVERGENT B5 ;  /* 0x0000000000057941 */ /* 0x000fea0003800200 */
.L_x_1883:
[----:B------:R-:W-:Y:S01]  /*1dc30*/  BSSY.RECONVERGENT B5, `(.L_x_1885) ;  /* 0x0000006000057945 */ /* 0x000fe20003800200 */
[----:B------:R-:W-:-:S07]  /*1dc40*/  LEA R32, R61, R40, 0x3 ;  /* 0x000000283d207211 */ /* 0x000fce00078e18ff */
.L_x_1886:
[----:B------:R-:W0:Y:S02]  /*1dc50*/  LDS R24, [R32+-0x4] ;  /* 0xfffffc0020187984 */ /* 0x000e240000000800 */
[----:B0-----:R-:W-:-:S05]  /*1dc60*/  FADD R25, R43, R24 ;  /* 0x000000182b197221 */ /* 0x001fca0000000000 */
[----:B------:R-:W0:Y:S02]  /*1dc70*/  ATOMS.CAST.SPIN P1, [R32+-0x4], R24, R25 ;  /* 0xfffffc182000758d */ /* 0x000e240001820019 */
[----:B0-----:R-:W-:Y:S05]  /*1dc80*/  @!P1 BRA `(.L_x_1886) ;  /* 0xfffffffc00f09947 */ /* 0x001fea000383ffff */
[----:B------:R-:W-:Y:S05]  /*1dc90*/  BSYNC.RECONVERGENT B5 ;  /* 0x0000000000057941 */ /* 0x000fea0003800200 */
.L_x_1885:
[----:B------:R-:W-:Y:S01]  /*1dca0*/  MOV R61, R20 ;  /* 0x00000014003d7202 */ /* 0x000fe20000000f00 */
[----:B------:R-:W-:Y:S06]  /*1dcb0*/  @!P0 BRA `(.L_x_1876) ;  /* 0x0000000400008947 */ /* 0x000fec0003800000 */
[----:B------:R-:W-:Y:S01]  /*1dcc0*/  BSSY.RECONVERGENT B5, `(.L_x_1887) ;  /* 0x0000006000057945 */ /* 0x000fe20003800200 */
[----:B------:R-:W-:-:S13]  /*1dcd0*/  ISETP.NE.AND P0, PT, R23, 0x2, PT ;  /* 0x000000021700780c */ /* 0x000fda0003f05270 */
.L_x_1888:
[----:B------:R-:W0:Y:S02]  /*1dce0*/  LDS R24, [R40] ;  /* 0x0000000028187984 */ /* 0x000e240000000800 */
[----:B0-----:R-:W-:-:S05]  /*1dcf0*/  FADD R25, R24, 1 ;  /* 0x3f80000018197421 */ /* 0x001fca0000000000 */
[----:B------:R-:W0:Y:S02]  /*1dd00*/  ATOMS.CAST.SPIN P1, [R40], R24, R25 ;  /* 0x000000182800758d */ /* 0x000e240001820019 */
[----:B0-----:R-:W-:Y:S05]  /*1dd10*/  @!P1 BRA `(.L_x_1888) ;  /* 0xfffffffc00f09947 */ /* 0x001fea000383ffff */
[----:B------:R-:W-:Y:S05]  /*1dd20*/  BSYNC.RECONVERGENT B5 ;  /* 0x0000000000057941 */ /* 0x000fea0003800200 */
.L_x_1887:
[----:B------:R-:W-:Y:S01]  /*1dd30*/  BSSY.RECONVERGENT B5, `(.L_x_1889) ;  /* 0x0000005000057945 */ /* 0x000fe20003800200 */
.L_x_1890:
[----:B------:R-:W0:Y:S02]  /*1dd40*/  LDS R24, [R38] ;  /* 0x0000000026187984 */ /* 0x000e240000000800 */
[----:B0-----:R-:W-:-:S05]  /*1dd50*/  FADD R25, R39, R24 ;  /* 0x0000001827197221 */ /* 0x001fca0000000000 */
[----:B------:R-:W0:Y:S02]  /*1dd60*/  ATOMS.CAST.SPIN P1, [R38], R24, R25 ;  /* 0x000000182600758d */ /* 0x000e240001820019 */
[----:B0-----:R-:W-:Y:S05]  /*1dd70*/  @!P1 BRA `(.L_x_1890) ;  /* 0xfffffffc00f09947 */ /* 0x001fea000383ffff */
[----:B------:R-:W-:Y:S05]  /*1dd80*/  BSYNC.RECONVERGENT B5 ;  /* 0x0000000000057941 */ /* 0x000fea0003800200 */
.L_x_1889:
[----:B------:R-:W-:Y:S01]  /*1dd90*/  BSSY.RECONVERGENT B5, `(.L_x_1891) ;  /* 0x0000005000057945 */ /* 0x000fe20003800200 */
.L_x_1892:
[----:B------:R-:W0:Y:S02]  /*1dda0*/  LDS R24, [R36] ;  /* 0x0000000024187984 */ /* 0x000e240000000800 */
[----:B0-----:R-:W-:-:S05]  /*1ddb0*/  FADD R25, R59, R24 ;  /* 0x000000183b197221 */ /* 0x001fca0000000000 */
[----:B------:R-:W0:Y:S02]  /*1ddc0*/  ATOMS.CAST.SPIN P1, [R36], R24, R25 ;  /* 0x000000182400758d */ /* 0x000e240001820019 */
[----:B0-----:R-:W-:Y:S05]  /*1ddd0*/  @!P1 BRA `(.L_x_1892) ;  /* 0xfffffffc00f09947 */ /* 0x001fea000383ffff */
[----:B------:R-:W-:Y:S05]  /*1dde0*/  BSYNC.RECONVERGENT B5 ;  /* 0x0000000000057941 */ /* 0x000fea0003800200 */
.L_x_1891:
[----:B------:R-:W-:Y:S01]  /*1ddf0*/  BSSY.RECONVERGENT B5, `(.L_x_1893) ;  /* 0x0000005000057945 */ /* 0x000fe20003800200 */
.L_x_1894:
[----:B------:R-:W0:Y:S02]  /*1de00*/  LDS R24, [R34] ;  /* 0x0000000022187984 */ /* 0x000e240000000800 */
[----:B0-----:R-:W-:-:S05]  /*1de10*/  FADD R25, R57, R24 ;  /* 0x0000001839197221 */ /* 0x001fca0000000000 */
[----:B------:R-:W0:Y:S02]  /*1de20*/  ATOMS.CAST.SPIN P1, [R34], R24, R25 ;  /* 0x000000182200758d */ /* 0x000e240001820019 */
[----:B0-----:R-:W-:Y:S05]  /*1de30*/  @!P1 BRA `(.L_x_1894) ;  /* 0xfffffffc00f09947 */ /* 0x001fea000383ffff */
[----:B------:R-:W-:Y:S05]  /*1de40*/  BSYNC.RECONVERGENT B5 ;  /* 0x0000000000057941 */ /* 0x000fea0003800200 */
.L_x_1893:
[----:B------:R-:W-:Y:S01]  /*1de50*/  BSSY.RECONVERGENT B5, `(.L_x_1895) ;  /* 0x0000005000057945 */ /* 0x000fe20003800200 */
.L_x_1896:
[----:B------:R-:W0:Y:S02]  /*1de60*/  LDS R24, [R32] ;  /* 0x0000000020187984 */ /* 0x000e240000000800 */
[----:B0-----:R-:W-:-:S05]  /*1de70*/  FADD R25, R43, R24 ;  /* 0x000000182b197221 */ /* 0x001fca0000000000 */
[----:B------:R-:W0:Y:S02]  /*1de80*/  ATOMS.CAST.SPIN P1, [R32], R24, R25 ;  /* 0x000000182000758d */ /* 0x000e240001820019 */
[----:B0-----:R-:W-:Y:S05]  /*1de90*/  @!P1 BRA `(.L_x_1896) ;  /* 0xfffffffc00f09947 */ /* 0x001fea000383ffff */
[----:B------:R-:W-:Y:S05]  /*1dea0*/  BSYNC.RECONVERGENT B5 ;  /* 0x0000000000057941 */ /* 0x000fea0003800200 */
.L_x_1895:
[----:B------:R-:W-:Y:S01]  /*1deb0*/  MOV R61, R21 ;  /* 0x00000015003d7202 */ /* 0x000fe20000000f00 */
[----:B------:R-:W-:Y:S06]  /*1dec0*/  @!P0 BRA `(.L_x_1876) ;  /* 0x00000000007c8947 */ /* 0x000fec0003800000 */
[----:B------:R-:W-:Y:S01]  /*1ded0*/  BSSY.RECONVERGENT B5, `(.L_x_1897) ;  /* 0x0000005000057945 */ /* 0x000fe20003800200 */
.L_x_1898:
[----:B------:R-:W0:Y:S02]  /*1dee0*/  LDS R24, [R40+0x4] ;  /* 0x0000040028187984 */ /* 0x000e240000000800 */
[----:B0-----:R-:W-:-:S05]  /*1def0*/  FADD R25, R24, 1 ;  /* 0x3f80000018197421 */ /* 0x001fca0000000000 */
[----:B------:R-:W0:Y:S02]  /*1df00*/  ATOMS.CAST.SPIN P0, [R40+0x4], R24, R25 ;  /* 0x000004182800758d */ /* 0x000e240001800019 */
[----:B0-----:R-:W-:Y:S05]  /*1df10*/  @!P0 BRA `(.L_x_1898) ;  /* 0xfffffffc00f08947 */ /* 0x001fea000383ffff */
[----:B------:R-:W-:Y:S05]  /*1df20*/  BSYNC.RECONVERGENT B5 ;  /* 0x0000000000057941 */ /* 0x000fea0003800200 */
.L_x_1897:
[----:B------:R-:W-:Y:S01]  /*1df30*/  BSSY.RECONVERGENT B5, `(.L_x_1899) ;  /* 0x0000005000057945 */ /* 0x000fe20003800200 */
.L_x_1900:
[----:B------:R-:W0:Y:S02]  /*1df40*/  LDS R24, [R38+0x4] ;  /* 0x0000040026187984 */ /* 0x000e240000000800 */
[----:B0-----:R-:W-:-:S05]  /*1df50*/  FADD R25, R39, R24 ;  /* 0x0000001827197221 */ /* 0x001fca0000000000 */
[----:B------:R-:W0:Y:S02]  /*1df60*/  ATOMS.CAST.SPIN P0, [R38+0x4], R24, R25 ;  /* 0x000004182600758d */ /* 0x000e240001800019 */
[----:B0-----:R-:W-:Y:S05]  /*1df70*/  @!P0 BRA `(.L_x_1900) ;  /* 0xfffffffc00f08947 */ /* 0x001fea000383ffff */
[----:B------:R-:W-:Y:S05]  /*1df80*/  BSYNC.RECONVERGENT B5 ;  /* 0x0000000000057941 */ /* 0x000fea0003800200 */
.L_x_1899:
[----:B------:R-:W-:Y:S01]  /*1df90*/  BSSY.RECONVERGENT B5, `(.L_x_1901) ;  /* 0x0000005000057945 */ /* 0x000fe20003800200 */
.L_x_1902:
[----:B------:R-:W0:Y:S02]  /*1dfa0*/  LDS R24, [R36+0x4] ;  /* 0x0000040024187984 */ /* 0x000e240000000800 */
[----:B0-----:R-:W-:-:S05]  /*1dfb0*/  FADD R25, R59, R24 ;  /* 0x000000183b197221 */ /* 0x001fca0000000000 */
[----:B------:R-:W0:Y:S02]  /*1dfc0*/  ATOMS.CAST.SPIN P0, [R36+0x4], R24, R25 ;  /* 0x000004182400758d */ /* 0x000e240001800019 */
[----:B0-----:R-:W-:Y:S05]  /*1dfd0*/  @!P0 BRA `(.L_x_1902) ;  /* 0xfffffffc00f08947 */ /* 0x001fea000383ffff */
[----:B------:R-:W-:Y:S05]  /*1dfe0*/  BSYNC.RECONVERGENT B5 ;  /* 0x0000000000057941 */ /* 0x000fea0003800200 */
.L_x_1901:
[----:B------:R-:W-:Y:S01]  /*1dff0*/  BSSY.RECONVERGENT B5, `(.L_x_1903) ;  /* 0x0000005000057945 */ /* 0x000fe20003800200 */
.L_x_1904:
[----:B------:R-:W0:Y:S02]  /*1e000*/  LDS R24, [R34+0x4] ;  /* 0x0000040022187984 */ /* 0x000e240000000800 */
[----:B0-----:R-:W-:-:S05]  /*1e010*/  FADD R25, R57, R24 ;  /* 0x0000001839197221 */ /* 0x001fca0000000000 */
[----:B------:R-:W0:Y:S02]  /*1e020*/  ATOMS.CAST.SPIN P0, [R34+0x4], R24, R25 ;  /* 0x000004182200758d */ /* 0x000e240001800019 */
[----:B0-----:R-:W-:Y:S05]  /*1e030*/  @!P0 BRA `(.L_x_1904) ;  /* 0xfffffffc00f08947 */ /* 0x001fea000383ffff */
[----:B------:R-:W-:Y:S05]  /*1e040*/  BSYNC.RECONVERGENT B5 ;  /* 0x0000000000057941 */ /* 0x000fea0003800200 */
.L_x_1903:
[----:B------:R-:W-:Y:S01]  /*1e050*/  BSSY.RECONVERGENT B5, `(.L_x_1905) ;  /* 0x0000005000057945 */ /* 0x000fe20003800200 */
.L_x_1906:
[----:B------:R-:W0:Y:S02]  /*1e060*/  LDS R24, [R32+0x4] ;  /* 0x0000040020187984 */ /* 0x000e240000000800 */
[----:B0-----:R-:W-:-:S05]  /*1e070*/  FADD R25, R43, R24 ;  /* 0x000000182b197221 */ /* 0x001fca0000000000 */
[----:B------:R-:W0:Y:S02]  /*1e080*/  ATOMS.CAST.SPIN P0, [R32+0x4], R24, R25 ;  /* 0x000004182000758d */ /* 0x000e240001800019 */
[----:B0-----:R-:W-:Y:S05]  /*1e090*/  @!P0 BRA `(.L_x_1906) ;  /* 0xfffffffc00f08947 */ /* 0x001fea000383ffff */
[----:B------:R-:W-:Y:S05]  /*1e0a0*/  BSYNC.RECONVERGENT B5 ;  /* 0x0000000000057941 */ /* 0x000fea0003800200 */
.L_x_1905:
[----:B------:R-:W-:-:S07]  /*1e0b0*/  MOV R61, R22 ;  /* 0x00000016003d7202 */ /* 0x000fce0000000f00 */
.L_x_1876:
[----:B------:R-:W-:Y:S05]  /*1e0c0*/  BSYNC.RECONVERGENT B4 ;  /* 0x0000000000047941 */ /* 0x000fea0003800200 */
.L_x_1875:
[----:B------:R-:W-:-:S13]  /*1e0d0*/  ISETP.GE.U32.AND P0, PT, R19, 0x3, PT ;  /* 0x000000031300780c */ /* 0x000fda0003f06070 */
[----:B------:R-:W-:Y:S05]  /*1e0e0*/  @!P0 BRA `(.L_x_1758) ;  /* 0x0000000800148947 */ /* 0x000fea0003800000 */
[----:B------:R-:W0:Y:S01]  /*1e0f0*/  S2R R25, SR_CgaCtaId ;  /* 0x0000000000197919 */ /* 0x000e220000008800 */
[----:B------:R-:W-:-:S04]  /*1e100*/  MOV R32, 0x400 ;  /* 0x0000040000207802 */ /* 0x000fc80000000f00 */
[----:B0-----:R-:W-:-:S07]  /*1e110*/  LEA R32, R25, R32, 0x18 ;  /* 0x0000002019207211 */ /* 0x001fce00078ec0ff */
.L_x_1947:
[----:B------:R-:W-:Y:S01]  /*1e120*/  IADD3 R63, PT, PT, R30, R61, RZ ;  /* 0x0000003d1e3f7210 */ /* 0x000fe20007ffe0ff */
[----:B------:R-:W-:Y:S03]  /*1e130*/  BSSY.RECONVERGENT B4, `(.L_x_1907) ;  /* 0x0000006000047945 */ /* 0x000fe60003800200 */
[----:B------:R-:W-:-:S07]  /*1e140*/  LEA R42, R63, R32, 0x2 ;  /* 0x000000203f2a7211 */ /* 0x000fce00078e10ff */
.L_x_1908:
[----:B------:R-:W0:Y:S02]  /*1e150*/  LDS R24, [R42+-0x4] ;  /* 0xfffffc002a187984 */ /* 0x000e240000000800 */
[----:B0-----:R-:W-:-:S05]  /*1e160*/  FADD R25, R24, 1 ;  /* 0x3f80000018197421 */ /* 0x001fca0000000000 */
[----:B------:R-:W0:Y:S02]  /*1e170*/  ATOMS.CAST.SPIN P0, [R42+-0x4], R24, R25 ;  /* 0xfffffc182a00758d */ /* 0x000e240001800019 */
[----:B0-----:R-:W-:Y:S05]  /*1e180*/  @!P0 BRA `(.L_x_1908) ;  /* 0xfffffffc00f08947 */ /* 0x001fea000383ffff */
[----:B------:R-:W-:Y:S05]  /*1e190*/  BSYNC.RECONVERGENT B4 ;  /* 0x0000000000047941 */ /* 0x000fea0003800200 */
.L_x_1907:
[----:B------:R-:W-:Y:S01]  /*1e1a0*/  BSSY.RECONVERGENT B4, `(.L_x_1909) ;  /* 0x0000006000047945 */ /* 0x000fe20003800200 */
[----:B------:R-:W-:-:S07]  /*1e1b0*/  LEA R40, R63, UR7, 0x2 ;  /* 0x000000073f287c11 */ /* 0x000fce000f8e10ff */
.L_x_1910:
[----:B------:R-:W0:Y:S02]  /*1e1c0*/  LDS R24, [R40+-0x4] ;  /* 0xfffffc0028187984 */ /* 0x000e240000000800 */
[----:B0-----:R-:W-:-:S05]  /*1e1d0*/  FADD R25, R39, R24 ;  /* 0x0000001827197221 */ /* 0x001fca0000000000 */
[----:B------:R-:W0:Y:S02]  /*1e1e0*/  ATOMS.CAST.SPIN P0, [R40+-0x4], R24, R25 ;  /* 0xfffffc182800758d */ /* 0x000e240001800019 */
[----:B0-----:R-:W-:Y:S05]  /*1e1f0*/  @!P0 BRA `(.L_x_1910) ;  /* 0xfffffffc00f08947 */ /* 0x001fea000383ffff */
[----:B------:R-:W-:Y:S05]  /*1e200*/  BSYNC.RECONVERGENT B4 ;  /* 0x0000000000047941 */ /* 0x000fea0003800200 */
.L_x_1909:
[----:B------:R-:W0:Y:S01]  /*1e210*/  LDC R63, c[0x0][0x3b8] ;  /* 0x0000ee00ff3f7b82 */ /* 0x000e220000000800 */
[----:B------:R-:W-:Y:S01]  /*1e220*/  BSSY.RECONVERGENT B4, `(.L_x_1911) ;  /* 0x0000006000047945 */ /* 0x000fe20003800200 */
[----:B0-----:R-:W-:-:S07]  /*1e230*/  IMAD R38, R63, 0xc, R40 ;  /* 0x0000000c3f267824 */ /* 0x001fce00078e0228 */
.L_x_1912:
[----:B------:R-:W0:Y:S02]  /*1e240*/  LDS R24, [R38+-0x4] ;  /* 0xfffffc0026187984 */ /* 0x000e240000000800 */
[----:B0-----:R-:W-:-:S05]  /*1e250*/  FADD R25, R59, R24 ;  /* 0x000000183b197221 */ /* 0x001fca0000000000 */
[----:B------:R-:W0:Y:S02]  /*1e260*/  ATOMS.CAST.SPIN P0, [R38+-0x4], R24, R25 ;  /* 0xfffffc182600758d */ /* 0x000e240001800019 */
[----:B0-----:R-:W-:Y:S05]  /*1e270*/  @!P0 BRA `(.L_x_1912) ;  /* 0xfffffffc00f08947 */ /* 0x001fea000383ffff */
[----:B------:R-:W-:Y:S05]  /*1e280*/  BSYNC.RECONVERGENT B4 ;  /* 0x0000000000047941 */ /* 0x000fea0003800200 */
.L_x_1911:
[----:B------:R-:W-:Y:S01]  /*1e290*/  BSSY.RECONVERGENT B4, `(.L_x_1913) ;  /* 0x0000006000047945 */ /* 0x000fe20003800200 */
[----:B------:R-:W-:-:S07]  /*1e2a0*/  LEA R36, R63, R40, 0x3 ;  /* 0x000000283f247211 */ /* 0x000fce00078e18ff */
.L_x_1914:
[----:B------:R-:W0:Y:S02]  /*1e2b0*/  LDS R24, [R36+-0x4] ;  /* 0xfffffc0024187984 */ /* 0x000e240000000800 */
[----:B0-----:R-:W-:-:S05]  /*1e2c0*/  FADD R25, R57, R24 ;  /* 0x0000001839197221 */ /* 0x001fca0000000000 */
[----:B------:R-:W0:Y:S02]  /*1e2d0*/  ATOMS.CAST.SPIN P0, [R36+-0x4], R24, R25 ;  /* 0xfffffc182400758d */ /* 0x000e240001800019 */
[----:B0-----:R-:W-:Y:S05]  /*1e2e0*/  @!P0 BRA `(.L_x_1914) ;  /* 0xfffffffc00f08947 */ /* 0x001fea000383ffff */
[----:B------:R-:W-:Y:S05]  /*1e2f0*/  BSYNC.RECONVERGENT B4 ;  /* 0x0000000000047941 */ /* 0x000fea0003800200 */
.L_x_1913:
[----:B------:R-:W-:Y:S01]  /*1e300*/  BSSY.RECONVERGENT B4, `(.L_x_1915) ;  /* 0x0000006000047945 */ /* 0x000fe20003800200 */
[----:B------:R-:W-:-:S07]  /*1e310*/  LEA R34, R63, R42, 0x3 ;  /* 0x0000002a3f227211 */ /* 0x000fce00078e18ff */
.L_x_1916:
[----:B------:R-:W0:Y:S02]  /*1e320*/  LDS R24, [R34+-0x4] ;  /* 0xfffffc0022187984 */ /* 0x000e240000000800 */
[----:B0-----:R-:W-:-:S05]  /*1e330*/  FADD R25, R43, R24 ;  /* 0x000000182b197221 */ /* 0x001fca0000000000 */
[----:B------:R-:W0:Y:S02]  /*1e340*/  ATOMS.CAST.SPIN P0, [R34+-0x4], R24, R25 ;  /* 0xfffffc182200758d */ /* 0x000e240001800019 */
[----:B0-----:R-:W-:Y:S05]  /*1e350*/  @!P0 BRA `(.L_x_1916) ;  /* 0xfffffffc00f08947 */ /* 0x001fea000383ffff */
[----:B------:R-:W-:Y:S05]  /*1e360*/  BSYNC.RECONVERGENT B4 ;  /* 0x0000000000047941 */ /* 0x000fea0003800200 */
.L_x_1915:
[----:B------:R-:W-:Y:S01]  /*1e370*/  BSSY.RECONVERGENT B4, `(.L_x_1917) ;  /* 0x0000005000047945 */ /* 0x000fe20003800200 */
.L_x_1918:
[----:B------:R-:W0:Y:S02]  /*1e380*/  LDS R24, [R42] ;  /* 0x000000002a187984 */ /* 0x000e240000000800 */
[----:B0-----:R-:W-:-:S05]  /*1e390*/  FADD R25, R24, 1 ;  /* 0x3f80000018197421 */ /* 0x001fca0000000000 */
[----:B------:R-:W0:Y:S02]  /*1e3a0*/  ATOMS.CAST.SPIN P0, [R42], R24, R25 ;  /* 0x000000182a00758d */ /* 0x000e240001800019 */
[----:B0-----:R-:W-:Y:S05]  /*1e3b0*/  @!P0 BRA `(.L_x_1918) ;  /* 0xfffffffc00f08947 */ /* 0x001fea000383ffff */
[----:B------:R-:W-:Y:S05]  /*1e3c0*/  BSYNC.RECONVERGENT B4 ;  /* 0x0000000000047941 */ /* 0x000fea0003800200 */
.L_x_1917:
[----:B------:R-:W-:Y:S01]  /*1e3d0*/  BSSY.RECONVERGENT B4, `(.L_x_1919) ;  /* 0x0000005000047945 */ /* 0x000fe20003800200 */
.L_x_1920:
[----:B------:R-:W0:Y:S02]  /*1e3e0*/  LDS R24, [R40] ;  /* 0x0000000028187984 */ /* 0x000e240000000800 */
[----:B0-----:R-:W-:-:S05]  /*1e3f0*/  FADD R25, R39, R24 ;  /* 0x0000001827197221 */ /* 0x001fca0000000000 */
[----:B------:R-:W0:Y:S02]  /*1e400*/  ATOMS.CAST.SPIN P0, [R40], R24, R25 ;  /* 0x000000182800758d */ /* 0x000e240001800019 */
[----:B0-----:R-:W-:Y:S05]  /*1e410*/  @!P0 BRA `(.L_x_1920) ;  /* 0xfffffffc00f08947 */ /* 0x001fea000383ffff */
[----:B------:R-:W-:Y:S05]  /*1e420*/  BSYNC.RECONVERGENT B4 ;  /* 0x0000000000047941 */ /* 0x000fea0003800200 */
.L_x_1919:
[----:B------:R-:W-:Y:S01]  /*1e430*/  BSSY.RECONVERGENT B4, `(.L_x_1921) ;  /* 0x0000005000047945 */ /* 0x000fe20003800200 */
.L_x_1922:
[----:B------:R-:W0:Y:S02]  /*1e440*/  LDS R24, [R38] ;  /* 0x0000000026187984 */ /* 0x000e240000000800 */
[----:B0-----:R-:W-:-:S05]  /*1e450*/  FADD R25, R59, R24 ;  /* 0x000000183b197221 */ /* 0x001fca0000000000 */
[----:B------:R-:W0:Y:S02]  /*1e460*/  ATOMS.CAST.SPIN P0, [R38], R24, R25 ;  /* 0x000000182600758d */ /* 0x000e240001800019 */
[----:B0-----:R-:W-:Y:S05]  /*1e470*/  @!P0 BRA `(.L_x_1922) ;  /* 0xfffffffc00f08947 */ /* 0x001fea000383ffff */
[----:B------:R-:W-:Y:S05]  /*1e480*/  BSYNC.RECONVERGENT B4 ;  /* 0x0000000000047941 */ /* 0x000fea0003800200 */
.L_x_1921:
[----:B------:R-:W-:Y:S01]  /*1e490*/  BSSY.RECONVERGENT B4, `(.L_x_1923) ;  /* 0x0000005000047945 */ /* 0x000fe20003800200 */
.L_x_1924:
[----:B------:R-:W0:Y:S02]  /*1e4a0*/  LDS R24, [R36] ;  /* 0x0000000024187984 */ /* 0x000e240000000800 */
[----:B0-----:R-:W-:-:S05]  /*1e4b0*/  FADD R25, R57, R24 ;  /* 0x0000001839197221 */ /* 0x001fca0000000000 */
[----:B------:R-:W0:Y:S02]  /*1e4c0*/  ATOMS.CAST.SPIN P0, [R36], R24, R25 ;  /* 0x000000182400758d */ /* 0x000e240001800019 */
[----:B0-----:R-:W-:Y:S05]  /*1e4d0*/  @!P0 BRA `(.L_x_1924) ;  /* 0xfffffffc00f08947 */ /* 0x001fea000383ffff */
[----:B------:R-:W-:Y:S05]  /*1e4e0*/  BSYNC.RECONVERGENT B4 ;  /* 0x0000000000047941 */ /* 0x000fea0003800200 */
.L_x_1923:
[----:B------:R-:W-:Y:S01]  /*1e4f0*/  BSSY.RECONVERGENT B4, `(.L_x_1925) ;  /* 0x0000005000047945 */ /* 0x000fe20003800200 */
.L_x_1926:
[----:B------:R-:W0:Y:S02]  /*1e500*/  LDS R24, [R34] ;  /* 0x0000000022187984 */ /* 0x000e240000000800 */
[----:B0-----:R-:W-:-:S05]  /*1e510*/  FADD R25, R43, R24 ;  /* 0x000000182b197221 */ /* 0x001fca0000000000 */
[----:B------:R-:W0:Y:S02]  /*1e520*/  ATOMS.CAST.SPIN P0, [R34], R24, R25 ;  /* 0x000000182200758d */ /* 0x000e240001800019 */
[----:B0-----:R-:W-:Y:S05]  /*1e530*/  @!P0 BRA `(.L_x_1926) ;  /* 0xfffffffc00f08947 */ /* 0x001fea000383ffff */
[----:B------:R-:W-:Y:S05]  /*1e540*/  BSYNC.RECONVERGENT B4 ;  /* 0x0000000000047941 */ /* 0x000fea0003800200 */
.L_x_1925:
[----:B------:R-:W-:Y:S01]  /*1e550*/  BSSY.RECONVERGENT B4, `(.L_x_1927) ;  /* 0x0000005000047945 */ /* 0x000fe20003800200 */
.L_x_1928:
[----:B------:R-:W0:Y:S02]  /*1e560*/  LDS R24, [R42+0x4] ;  /* 0x000004002a187984 */ /* 0x000e240000000800 */
[----:B0-----:R-:W-:-:S05]  /*1e570*/  FADD R25, R24, 1 ;  /* 0x3f80000018197421 */ /* 0x001fca0000000000 */
[----:B------:R-:W0:Y:S02]  /*1e580*/  ATOMS.CAST.SPIN P0, [R42+0x4], R24, R25 ;  /* 0x000004182a00758d */ /* 0x000e240001800019 */
[----:B0-----:R-:W-:Y:S05]  /*1e590*/  @!P0 BRA `(.L_x_1928) ;  /* 0xfffffffc00f08947 */ /* 0x001fea000383ffff */
[----:B------:R-:W-:Y:S05]  /*1e5a0*/  BSYNC.RECONVERGENT B4 ;  /* 0x0000000000047941 */ /* 0x000fea0003800200 */
.L_x_1927:
[----:B------:R-:W-:Y:S01]  /*1e5b0*/  BSSY.RECONVERGENT B4, `(.L_x_1929) ;  /* 0x0000005000047945 */ /* 0x000fe20003800200 */
.L_x_1930:
[----:B------:R-:W0:Y:S02]  /*1e5c0*/  LDS R24, [R40+0x4] ;  /* 0x0000040028187984 */ /* 0x000e240000000800 */
[----:B0-----:R-:W-:-:S05]  /*1e5d0*/  FADD R25, R39, R24 ;  /* 0x0000001827197221 */ /* 0x001fca0000000000 */
[----:B------:R-:W0:Y:S02]  /*1e5e0*/  ATOMS.CAST.SPIN P0, [R40+0x4], R24, R25 ;  /* 0x000004182800758d */ /* 0x000e240001800019 */
[----:B0-----:R-:W-:Y:S05]  /*1e5f0*/  @!P0 BRA `(.L_x_1930) ;  /* 0xfffffffc00f08947 */ /* 0x001fea000383ffff */
[----:B------:R-:W-:Y:S05]  /*1e600*/  BSYNC.RECONVERGENT B4 ;  /* 0x0000000000047941 */ /* 0x000fea0003800200 */
.L_x_1929:
[----:B------:R-:W-:Y:S01]  /*1e610*/  BSSY.RECONVERGENT B4, `(.L_x_1931) ;  /* 0x0000005000047945 */ /* 0x000fe20003800200 */
.L_x_1932:
[----:B------:R-:W0:Y:S02]  /*1e620*/  LDS R24, [R38+0x4] ;  /* 0x0000040026187984 */ /* 0x000e240000000800 */
[----:B0-----:R-:W-:-:S05]  /*1e630*/  FADD R25, R59, R24 ;  /* 0x000000183b197221 */ /* 0x001fca0000000000 */
[----:B------:R-:W0:Y:S02]  /*1e640*/  ATOMS.CAST.SPIN P0, [R38+0x4], R24, R25 ;  /* 0x000004182600758d */ /* 0x000e240001800019 */
[----:B0-----:R-:W-:Y:S05]  /*1e650*/  @!P0 BRA `(.L_x_1932) ;  /* 0xfffffffc00f08947 */ /* 0x001fea000383ffff */
[----:B------:R-:W-:Y:S05]  /*1e660*/  BSYNC.RECONVERGENT B4 ;  /* 0x0000000000047941 */ /* 0x000fea0003800200 */
.L_x_1931:
[----:B------:R-:W-:Y:S01]  /*1e670*/  BSSY.RECONVERGENT B4, `(.L_x_1933) ;  /* 0x0000005000047945 */ /* 0x000fe20003800200 */
.L_x_1934:
[----:B------:R-:W0:Y:S02]  /*1e680*/  LDS R24, [R36+0x4] ;  /* 0x0000040024187984 */ /* 0x000e240000000800 */
[----:B0-----:R-:W-:-:S05]  /*1e690*/  FADD R25, R57, R24 ;  /* 0x0000001839197221 */ /* 0x001fca0000000000 */
[----:B------:R-:W0:Y:S02]  /*1e6a0*/  ATOMS.CAST.SPIN P0, [R36+0x4], R24, R25 ;  /* 0x000004182400758d */ /* 0x000e240001800019 */
[----:B0-----:R-:W-:Y:S05]  /*1e6b0*/  @!P0 BRA `(.L_x_1934) ;  /* 0xfffffffc00f08947 */ /* 0x001fea000383ffff */
[----:B------:R-:W-:Y:S05]  /*1e6c0*/  BSYNC.RECONVERGENT B4 ;  /* 0x0000000000047941 */ /* 0x000fea0003800200 */
.L_x_1933:
[----:B------:R-:W-:Y:S01]  /*1e6d0*/  BSSY.RECONVERGENT B4, `(.L_x_1935) ;  /* 0x0000005000047945 */ /* 0x000fe20003800200 */
.L_x_1936:
[----:B------:R-:W0:Y:S02]  /*1e6e0*/  LDS R24, [R34+0x4] ;  /* 0x0000040022187984 */ /* 0x000e240000000800 */
[----:B0-----:R-:W-:-:S05]  /*1e6f0*/  FADD R25, R43, R24 ;  /* 0x000000182b197221 */ /* 0x001fca0000000000 */
[----:B------:R-:W0:Y:S02]  /*1e700*/  ATOMS.CAST.SPIN P0, [R34+0x4], R24, R25 ;  /* 0x000004182200758d */ /* 0x000e240001800019 */
[----:B0-----:R-:W-:Y:S05]  /*1e710*/  @!P0 BRA `(.L_x_1936) ;  /* 0xfffffffc00f08947 */ /* 0x001fea000383ffff */
[----:B------:R-:W-:Y:S05]  /*1e720*/  BSYNC.RECONVERGENT B4 ;  /* 0x0000000000047941 */ /* 0x000fea0003800200 */
.L_x_1935:
[----:B------:R-:W-:Y:S01]  /*1e730*/  BSSY.RECONVERGENT B4, `(.L_x_1937) ;  /* 0x0000005000047945 */ /* 0x000fe20003800200 */
.L_x_1938:
[----:B------:R-:W0:Y:S02]  /*1e740*/  LDS R24, [R42+0x8] ;  /* 0x000008002a187984 */ /* 0x000e240000000800 */
[----:B0-----:R-:W-:-:S05]  /*1e750*/  FADD R25, R24, 1 ;  /* 0x3f80000018197421 */ /* 0x001fca0000000000 */
[----:B------:R-:W0:Y:S02]  /*1e760*/  ATOMS.CAST.SPIN P0, [R42+0x8], R24, R25 ;  /* 0x000008182a00758d */ /* 0x000e240001800019 */
[----:B0-----:R-:W-:Y:S05]  /*1e770*/  @!P0 BRA `(.L_x_1938) ;  /* 0xfffffffc00f08947 */ /* 0x001fea000383ffff */
[----:B------:R-:W-:Y:S05]  /*1e780*/  BSYNC.RECONVERGENT B4 ;  /* 0x0000000000047941 */ /* 0x000fea0003800200 */
.L_x_1937:
[----:B------:R-:W-:Y:S01]  /*1e790*/  BSSY.RECONVERGENT B4, `(.L_x_1939) ;  /* 0x0000005000047945 */ /* 0x000fe20003800200 */
.L_x_1940:
[----:B------:R-:W0:Y:S02]  /*1e7a0*/  LDS R24, [R40+0x8] ;  /* 0x0000080028187984 */ /* 0x000e240000000800 */
[----:B0-----:R-:W-:-:S05]  /*1e7b0*/  FADD R25, R39, R24 ;  /* 0x0000001827197221 */ /* 0x001fca0000000000 */
[----:B------:R-:W0:Y:S02]  /*1e7c0*/  ATOMS.CAST.SPIN P0, [R40+0x8], R24, R25 ;  /* 0x000008182800758d */ /* 0x000e240001800019 */
[----:B0-----:R-:W-:Y:S05]  /*1e7d0*/  @!P0 BRA `(.L_x_1940) ;  /* 0xfffffffc00f08947 */ /* 0x001fea000383ffff */
[----:B------:R-:W-:Y:S05]  /*1e7e0*/  BSYNC.RECONVERGENT B4 ;  /* 0x0000000000047941 */ /* 0x000fea0003800200 */
.L_x_1939:
[----:B------:R-:W-:Y:S01]  /*1e7f0*/  BSSY.RECONVERGENT B4, `(.L_x_1941) ;  /* 0x0000005000047945 */ /* 0x000fe20003800200 */
.L_x_1942:
[----:B------:R-:W0:Y:S02]  /*1e800*/  LDS R24, [R38+0x8] ;  /* 0x0000080026187984 */ /* 0x000e240000000800 */
[----:B0-----:R-:W-:-:S05]  /*1e810*/  FADD R25, R59, R24 ;  /* 0x000000183b197221 */ /* 0x001fca0000000000 */
[----:B------:R-:W0:Y:S02]  /*1e820*/  ATOMS.CAST.SPIN P0, [R38+0x8], R24, R25 ;  /* 0x000008182600758d */ /* 0x000e240001800019 */
[----:B0-----:R-:W-:Y:S05]  /*1e830*/  @!P0 BRA `(.L_x_1942) ;  /* 0xfffffffc00f08947 */ /* 0x001fea000383ffff */
[----:B------:R-:W-:Y:S05]  /*1e840*/  BSYNC.RECONVERGENT B4 ;  /* 0x0000000000047941 */ /* 0x000fea0003800200 */
.L_x_1941:
[----:B------:R-:W-:Y:S01]  /*1e850*/  BSSY.RECONVERGENT B4, `(.L_x_1943) ;  /* 0x0000005000047945 */ /* 0x000fe20003800200 */
.L_x_1944:
[----:B------:R-:W0:Y:S02]  /*1e860*/  LDS R24, [R36+0x8] ;  /* 0x0000080024187984 */ /* 0x000e240000000800 */
[----:B0-----:R-:W-:-:S05]  /*1e870*/  FADD R25, R57, R24 ;  /* 0x0000001839197221 */ /* 0x001fca0000000000 */
[----:B------:R-:W0:Y:S02]  /*1e880*/  ATOMS.CAST.SPIN P0, [R36+0x8], R24, R25 ;  /* 0x000008182400758d */ /* 0x000e240001800019 */
[----:B0-----:R-:W-:Y:S05]  /*1e890*/  @!P0 BRA `(.L_x_1944) ;  /* 0xfffffffc00f08947 */ /* 0x001fea000383ffff */
[----:B------:R-:W-:Y:S05]  /*1e8a0*/  BSYNC.RECONVERGENT B4 ;  /* 0x0000000000047941 */ /* 0x000fea0003800200 */
.L_x_1943:
[----:B------:R-:W-:Y:S01]  /*1e8b0*/  BSSY.RECONVERGENT B4, `(.L_x_1945) ;  /* 0x0000005000047945 */ /* 0x000fe20003800200 */
.L_x_1946:
[----:B------:R-:W0:Y:S02]  /*1e8c0*/  LDS R24, [R34+0x8] ;  /* 0x0000080022187984 */ /* 0x000e240000000800 */
[----:B0-----:R-:W-:-:S05]  /*1e8d0*/  FADD R25, R43, R24 ;  /* 0x000000182b197221 */ /* 0x001fca0000000000 */
[----:B------:R-:W0:Y:S02]  /*1e8e0*/  ATOMS.CAST.SPIN P0, [R34+0x8], R24, R25 ;  /* 0x000008182200758d */ /* 0x000e240001800019 */
[----:B0-----:R-:W-:Y:S05]  /*1e8f0*/  @!P0 BRA `(.L_x_1946) ;  /* 0xfffffffc00f08947 */ /* 0x001fea000383ffff */
[----:B------:R-:W-:Y:S05]  /*1e900*/  BSYNC.RECONVERGENT B4 ;  /* 0x0000000000047941 */ /* 0x000fea0003800200 */
.L_x_1945:
[----:B------:R-:W-:-:S04]  /*1e910*/  IADD3 R61, PT, PT, R61, 0x4, RZ ;  /* 0x000000043d3d7810 */ /* 0x000fc80007ffe0ff */
[----:B------:R-:W-:-:S13]  /*1e920*/  ISETP.NE.AND P0, PT, R61, R18, PT ;  /* 0x000000123d00720c */ /* 0x000fda0003f05270 */
[----:B------:R-:W-:Y:S05]  /*1e930*/  @P0 BRA `(.L_x_1947) ;  /* 0xfffffff400f80947 */ /* 0x000fea000383ffff */
.L_x_1758:
[----:B------:R-:W-:Y:S05]  /*1e940*/  BSYNC.RECONVERGENT B3 ;  /* 0x0000000000037941 */ /* 0x000fea0003800200 */
.L_x_1756:
[----:B------:R-:W0:Y:S01]  /*1e950*/  LDCU UR5, c[0x0][0x3f8] ;  /* 0x00007f00ff0577ac */ /* 0x000e220008000800 */
[----:B------:R-:W-:-:S04]  /*1e960*/  IADD3 R41, PT, PT, R41, 0x1, RZ ;  /* 0x0000000129297810 */ /* 0x000fc80007ffe0ff */
[----:B0-----:R-:W-:-:S13]  /*1e970*/  ISETP.NE.AND P0, PT, R41, UR5, PT ;  /* 0x0000000529007c0c */ /* 0x001fda000bf05270 */
[----:B------:R-:W-:Y:S05]  /*1e980*/  @P0 BRA `(.L_x_1948) ;  /* 0xffffffd000b40947 */ /* 0x000fea000383ffff */
.L_x_1480:
[----:B------:R-:W-:Y:S05]  /*1e990*/  BSYNC.RECONVERGENT B2 ;  /* 0x0000000000027941 */ /* 0x000fea0003800200 */
.L_x_1479:
[----:B------:R-:W0:Y:S01]  /*1e9a0*/  LDCU UR5, c[0x0][0x3f4] ;  /* 0x00007e80ff0577ac */ /* 0x000e220008000800 */
[----:B------:R-:W-:-:S04]  /*1e9b0*/  IADD3 R26, PT, PT, R26, 0x1, RZ ;  /* 0x000000011a1a7810 */ /* 0x000fc80007ffe0ff */
[----:B0-----:R-:W-:-:S13]  /*1e9c0*/  ISETP.NE.AND P0, PT, R26, UR5, PT ;  /* 0x000000051a007c0c */ /* 0x001fda000bf05270 */
[----:B------:R-:W-:Y:S05]  /*1e9d0*/  @P0 BRA `(.L_x_1949) ;  /* 0xffffff9000280947 */ /* 0x000fea000383ffff */
.L_x_498:
[----:B------:R-:W-:Y:S05]  /*1e9e0*/  BSYNC B1 ;  /* 0x0000000000017941 */ /* 0x000fea0003800000 */
.L_x_496:
[----:B------:R-:W0:Y:S02]  /*1e9f0*/  LDCU UR5, c[0x0][0x468] ;  /* 0x00008d00ff0577ac */ /* 0x000e240008000800 */
[----:B0-----:R-:W-:-:S04]  /*1ea00*/  IADD3 R9, PT, PT, R9, UR5, RZ ;  /* 0x0000000509097c10 */ /* 0x001fc8000fffe0ff */
[----:B------:R-:W-:-:S13]  /*1ea10*/  ISETP.GE.AND P0, PT, R9, UR4, PT ;  /* 0x0000000409007c0c */ /* 0x000fda000bf06270 */
[----:B------:R-:W-:Y:S05]  /*1ea20*/  @!P0 BRA `(.L_x_1950) ;  /* 0xfffffe1c00bc8947 */ /* 0x000fea000383ffff */
.L_x_8:
[----:B------:R-:W-:Y:S05]  /*1ea30*/  BSYNC B0 ;  /* 0x0000000000007941 */ /* 0x000fea0003800000 */
.L_x_7:
[----:B------:R-:W0:Y:S02]  /*1ea40*/  LDCU UR5, c[0x0][0x468] ;  /* 0x00008d00ff0577ac */ /* 0x000e240008000800 */
[----:B0-----:R-:W-:-:S04]  /*1ea50*/  IADD3 R2, PT, PT, R2, UR5, RZ ;  /* 0x0000000502027c10 */ /* 0x001fc8000fffe0ff */
[----:B------:R-:W-:-:S13]  /*1ea60*/  ISETP.GE.AND P0, PT, R2, UR4, PT ;  /* 0x0000000402007c0c */ /* 0x000fda000bf06270 */
[----:B------:R-:W-:Y:S05]  /*1ea70*/  @!P0 BRA `(.L_x_1951) ;  /* 0xfffffe1c00708947 */ /* 0x000fea000383ffff */
.L_x_6:
[----:B------:R-:W0:Y:S01]  /*1ea80*/  LDC R22, c[0x0][0x3b8] ;  /* 0x0000ee00ff167b82 */ /* 0x000e220000000800 */
[----:B------:R-:W-:Y:S07]  /*1ea90*/  WARPSYNC.ALL ;  /* 0x0000000000007948 */ /* 0x000fee0003800000 */
[----:B------:R-:W-:Y:S01]  /*1eaa0*/  BAR.SYNC.DEFER_BLOCKING 0x0 ;  /* 0x0000000000007b1d */ /* 0x000fe20000010000 */
[----:B0-----:R-:W-:-:S13]  /*1eab0*/  ISETP.GE.AND P0, PT, R0, R22, PT ;  /* 0x000000160000720c */ /* 0x001fda0003f06270 */
[----:B------:R-:W-:Y:S05]  /*1eac0*/  @P0 EXIT ;  /* 0x000000000000094d */ /* 0x000fea0003800000 */
[----:B------:R-:W0:Y:S01]  /*1ead0*/  S2UR UR6, SR_CgaCtaId ;  /* 0x00000000000679c3 */ /* 0x000e220000008800 */
[----:B------:R-:W-:Y:S01]  /*1eae0*/  UMOV UR5, 0x400 ;  /* 0x0000040000057882 */ /* 0x000fe20000000000 */
[----:B--2---:R-:W-:-:S04]  /*1eaf0*/  LEA R5, R0, UR7, 0x2 ;  /* 0x0000000700057c11 */ /* 0x004fc8000f8e10ff */
[C---:B------:R-:W-:Y:S01]  /*1eb00*/  LEA R16, R22.reuse, R5, 0x3 ;  /* 0x0000000516107211 */ /* 0x040fe200078e18ff */
[----:B------:R-:W-:Y:S01]  /*1eb10*/  IMAD R12, R22, 0xc, R5 ;  /* 0x0000000c160c7824 */ /* 0x000fe200078e0205 */
[----:B------:R-:W1:Y:S01]  /*1eb20*/  LDS R8, [R5] ;  /* 0x0000000005087984 */ /* 0x000e620000000800 */
[----:B------:R-:W2:Y:S03]  /*1eb30*/  LDC.64 R2, c[0x0][0x3c0] ;  /* 0x0000f000ff027b82 */ /* 0x000ea60000000a00 */
[----:B------:R-:W-:Y:S04]  /*1eb40*/  LDS R16, [R16] ;  /* 0x0000000010107984 */ /* 0x000fe80000000800 */
[----:B------:R-:W3:Y:S01]  /*1eb50*/  LDS R12, [R12] ;  /* 0x000000000c0c7984 */ /* 0x000ee20000000800 */
[----:B------:R-:W4:Y:S01]  /*1eb60*/  LDC.64 R6, c[0x0][0x3c8] ;  /* 0x0000f200ff067b82 */ /* 0x000f220000000a00 */
[----:B0-----:R-:W-:-:S07]  /*1eb70*/  ULEA UR5, UR6, UR5, 0x18 ;  /* 0x0000000506057291 */ /* 0x001fce000f8ec0ff */
[----:B------:R-:W0:Y:S01]  /*1eb80*/  LDC.64 R10, c[0x0][0x3e0] ;  /* 0x0000f800ff0a7b82 */ /* 0x000e220000000a00 */
[----:B------:R-:W-:-:S07]  /*1eb90*/  LEA R20, R0, UR5, 0x2 ;  /* 0x0000000500147c11 */ /* 0x000fce000f8e10ff */
[----:B------:R-:W5:Y:S01]  /*1eba0*/  LDC.64 R14, c[0x0][0x3d8] ;  /* 0x0000f600ff0e7b82 */ /* 0x000f620000000a00 */
[----:B------:R-:W-:Y:S01]  /*1ebb0*/  LEA R22, R22, R20, 0x3 ;  /* 0x0000001416167211 */ /* 0x000fe200078e18ff */
[----:B------:R-:W5:Y:S01]  /*1ebc0*/  LDS R4, [R20] ;  /* 0x0000000014047984 */ /* 0x000f620000000800 */
[----:B--2---:R-:W-:-:S03]  /*1ebd0*/  IMAD.WIDE.U32 R2, R0, 0x8, R2 ;  /* 0x0000000800027825 */ /* 0x004fc600078e0002 */
[----:B------:R-:W2:Y:S02]  /*1ebe0*/  LDS R21, [R22] ;  /* 0x0000000016157984 */ /* 0x000ea40000000800 */
[----:B------:R-:W2:Y:S01]  /*1ebf0*/  LDC.64 R18, c[0x0][0x3d0] ;  /* 0x0000f400ff127b82 */ /* 0x000ea20000000a00 */
[C---:B----4-:R-:W-:Y:S01]  /*1ec00*/  IMAD.WIDE.U32 R6, R0.reuse, 0x8, R6 ;  /* 0x0000000800067825 */ /* 0x050fe200078e0006 */
[----:B-1----:R-:W-:Y:S03]  /*1ec10*/  F2F.F64.F32 R8, R8 ;  /* 0x0000000800087310 */ /* 0x002fe60000201800 */
[----:B0-----:R-:W-:-:S05]  /*1ec20*/  IMAD.WIDE.U32 R10, R0, 0x8, R10 ;  /* 0x00000008000a7825 */ /* 0x001fca00078e000a */
[----:B---3--:R-:W-:Y:S01]  /*1ec30*/  F2F.F64.F32 R12, R12 ;  /* 0x0000000c000c7310 */ /* 0x008fe20000201800 */
[----:B-----5:R-:W-:-:S07]  /*1ec40*/  IMAD.WIDE.U32 R14, R0, 0x8, R14 ;  /* 0x00000008000e7825 */ /* 0x020fce00078e000e */
[----:B------:R-:W-:Y:S01]  /*1ec50*/  F2F.F64.F32 R16, R16 ;  /* 0x0000001000107310 */ /* 0x000fe20000201800 */
[----:B--2---:R-:W-:-:S07]  /*1ec60*/  IMAD.WIDE.U32 R18, R0, 0x8, R18 ;  /* 0x0000000800127825 */ /* 0x004fce00078e0012 */
[----:B------:R-:W0:Y:S08]  /*1ec70*/  F2F.F64.F32 R4, R4 ;  /* 0x0000000400047310 */ /* 0x000e300000201800 */
[----:B------:R-:W1:Y:S01]  /*1ec80*/  F2F.F64.F32 R20, R21 ;  /* 0x0000001500147310 */ /* 0x000e620000201800 */
[----:B0-----:R-:W-:Y:S04]  /*1ec90*/  REDG.E.ADD.F64.RN.STRONG.GPU desc[UR8][R2.64], R4 ;  /* 0x00000004020079a6 */ /* 0x001fe8000c12ff08 */
[----:B------:R-:W-:Y:S04]  /*1eca0*/  REDG.E.ADD.F64.RN.STRONG.GPU desc[UR8][R6.64], R8 ;  /* 0x00000008060079a6 */ /* 0x000fe8000c12ff08 */
[----:B------:R-:W-:Y:S04]  /*1ecb0*/  REDG.E.ADD.F64.RN.STRONG.GPU desc[UR8][R10.64], R12 ;  /* 0x0000000c0a0079a6 */ /* 0x000fe8000c12ff08 */
[----:B------:R-:W-:Y:S04]  /*1ecc0*/  REDG.E.ADD.F64.RN.STRONG.GPU desc[UR8][R14.64], R16 ;  /* 0x000000100e0079a6 */ /* 0x000fe8000c12ff08 */
[----:B-1----:R-:W-:Y:S01]  /*1ecd0*/  REDG.E.ADD.F64.RN.STRONG.GPU desc[UR8][R18.64], R20 ;  /* 0x00000014120079a6 */ /* 0x002fe2000c12ff08 */
[----:B------:R-:W-:Y:S05]  /*1ece0*/  EXIT ;  /* 0x000000000000794d */ /* 0x000fea0003800000 */
        .weak           $__internal_0_$__cuda_sm20_sqrt_rn_f32_slowpath
        .type           $__internal_0_$__cuda_sm20_sqrt_rn_f32_slowpath,@function
        .size           $__internal_0_$__cuda_sm20_sqrt_rn_f32_slowpath,($__internal_1_$__cuda_sm3x_div_rn_noftz_f32_slowpath - $__internal_0_$__cuda_sm20_sqrt_rn_f32_slowpath)
$__internal_0_$__cuda_sm20_sqrt_rn_f32_slowpath:
[----:B------:R-:W-:-:S13]  /*1ecf0*/  LOP3.LUT P0, RZ, R18, 0x7fffffff, RZ, 0xc0, !PT ;  /* 0x7fffffff12ff7812 */ /* 0x000fda000780c0ff */
[----:B------:R-:W-:Y:S01]  /*1ed00*/  @!P0 MOV R26, R18 ;  /* 0x00000012001a8202 */ /* 0x000fe20000000f00 */
[----:B------:R-:W-:Y:S06]  /*1ed10*/  @!P0 BRA `(.L_x_1952) ;  /* 0x0000000000408947 */ /* 0x000fec0003800000 */
[----:B------:R-:W-:-:S13]  /*1ed20*/  FSETP.GEU.FTZ.AND P0, PT, R18, RZ, PT ;  /* 0x000000ff1200720b */ /* 0x000fda0003f1e000 */
[----:B------:R-:W-:Y:S01]  /*1ed30*/  @!P0 MOV R26, 0x7fffffff ;  /* 0x7fffffff001a8802 */ /* 0x000fe20000000f00 */
[----:B------:R-:W-:Y:S06]  /*1ed40*/  @!P0 BRA `(.L_x_1952) ;  /* 0x0000000000348947 */ /* 0x000fec0003800000 */
[----:B------:R-:W-:-:S13]  /*1ed50*/  FSETP.GTU.FTZ.AND P0, PT, |R18|, +INF , PT ;  /* 0x7f8000001200780b */ /* 0x000fda0003f1c200 */
[----:B------:R-:W-:Y:S01]  /*1ed60*/  @P0 FADD.FTZ R26, R18, 1 ;  /* 0x3f800000121a0421 */ /* 0x000fe20000010000 */
[----:B------:R-:W-:Y:S06]  /*1ed70*/  @P0 BRA `(.L_x_1952) ;  /* 0x0000000000280947 */ /* 0x000fec0003800000 */
[----:B------:R-:W-:-:S13]  /*1ed80*/  FSETP.NEU.FTZ.AND P0, PT, |R18|, +INF , PT ;  /* 0x7f8000001200780b */ /* 0x000fda0003f1d200 */
[----:B------:R-:W-:-:S04]  /*1ed90*/  @P0 FFMA R25, R18, 1.84467440737095516160e+19, RZ ;  /* 0x5f80000012190823 */ /* 0x000fc800000000ff */
[----:B------:R-:W0:Y:S02]  /*1eda0*/  @P0 MUFU.RSQ R30, R25 ;  /* 0x00000019001e0308 */ /* 0x000e240000001400 */
[----:B0-----:R-:W-:Y:S01]  /*1edb0*/  @P0 FMUL.FTZ R20, R25, R30 ;  /* 0x0000001e19140220 */ /* 0x001fe20000410000 */
[----:B------:R-:W-:-:S03]  /*1edc0*/  @P0 FMUL.FTZ R23, R30, 0.5 ;  /* 0x3f0000001e170820 */ /* 0x000fc60000410000 */
[----:B------:R-:W-:-:S04]  /*1edd0*/  @P0 FADD.FTZ R26, -R20, -RZ ;  /* 0x800000ff141a0221 */ /* 0x000fc80000010100 */
[----:B------:R-:W-:Y:S01]  /*1ede0*/  @P0 FFMA R57, R20, R26, R25 ;  /* 0x0000001a14390223 */ /* 0x000fe20000000019 */
[----:B------:R-:W-:-:S03]  /*1edf0*/  @!P0 MOV R26, R18 ;  /* 0x00000012001a8202 */ /* 0x000fc60000000f00 */
[----:B------:R-:W-:-:S04]  /*1ee00*/  @P0 FFMA R23, R57, R23, R20 ;  /* 0x0000001739170223 */ /* 0x000fc80000000014 */
[----:B------:R-:W-:-:S07]  /*1ee10*/  @P0 FMUL.FTZ R26, R23, 2.3283064365386962891e-10 ;  /* 0x2f800000171a0820 */ /* 0x000fce0000410000 */
.L_x_1952:
[----:B------:R-:W-:-:S04]  /*1ee20*/  HFMA2 R23, -RZ, RZ, 0, 0 ;  /* 0x00000000ff177431 */ /* 0x000fc800000001ff */
[----:B------:R-:W-:Y:S05]  /*1ee30*/  RET.REL.NODEC R22 `(_Z15variogramKerneliiiiPfS_S_fiffiPdS0_S0_S0_S0_fffiiS_S_S_S_S_S_S_S_S_PiS1_S1_S_i) ;  /* 0xfffffe1016707950 */ /* 0x000fea0003c3ffff */
        .weak           $__internal_1_$__cuda_sm3x_div_rn_noftz_f32_slowpath
        .type           $__internal_1_$__cuda_sm3x_div_rn_noftz_f32_slowpath,@function
        .size           $__internal_1_$__cuda_sm3x_div_rn_noftz_f32_slowpath,(.L_x_3930 - $__internal_1_$__cuda_sm3x_div_rn_noftz_f32_slowpath)
$__internal_1_$__cuda_sm3x_div_rn_noftz_f32_slowpath:
[----:B------:R-:W-:Y:S01]  /*1ee40*/  SHF.R.U32.HI R32, RZ, 0x17, R57 ;  /* 0x00000017ff207819 */ /* 0x000fe20000011639 */
[----:B------:R-:W-:Y:S01]  /*1ee50*/  BSSY.RECONVERGENT B4, `(.L_x_1953) ;  /* 0x0000062000047945 */ /* 0x000fe20003800200 */
[----:B------:R-:W-:Y:S02]  /*1ee60*/  SHF.R.U32.HI R63, RZ, 0x17, R58 ;  /* 0x00000017ff3f7819 */ /* 0x000fe4000001163a */
[----:B------:R-:W-:Y:S02]  /*1ee70*/  LOP3.LUT R32, R32, 0xff, RZ, 0xc0, !PT ;  /* 0x000000ff20207812 */ /* 0x000fe400078ec0ff */
[----:B------:R-:W-:Y:S02]  /*1ee80*/  LOP3.LUT R63, R63, 0xff, RZ, 0xc0, !PT ;  /* 0x000000ff3f3f7812 */ /* 0x000fe400078ec0ff */
[----:B------:R-:W-:Y:S02]  /*1ee90*/  IADD3 R30, PT, PT, R32, -0x1, RZ ;  /* 0xffffffff201e7810 */ /* 0x000fe40007ffe0ff */
[----:B------:R-:W-:-:S02]  /*1eea0*/  IADD3 R40, PT, PT, R63, -0x1, RZ ;  /* 0xffffffff3f287810 */ /* 0x000fc40007ffe0ff */
[----:B------:R-:W-:-:S04]  /*1eeb0*/  ISETP.GT.U32.AND P0, PT, R30, 0xfd, PT ;  /* 0x000000fd1e00780c */ /* 0x000fc80003f04070 */
[----:B------:R-:W-:-:S13]  /*1eec0*/  ISETP.GT.U32.OR P0, PT, R40, 0xfd, P0 ;  /* 0x000000fd2800780c */ /* 0x000fda0000704470 */
[----:B------:R-:W-:Y:S01]  /*1eed0*/  @!P0 MOV R56, RZ ;  /* 0x000000ff00388202 */ /* 0x000fe20000000f00 */
[----:B------:R-:W-:Y:S06]  /*1eee0*/  @!P0 BRA `(.L_x_1954) ;  /* 0x00000000005c8947 */ /* 0x000fec0003800000 */
[----:B------:R-:W-:Y:S02]  /*1eef0*/  FSETP.GTU.FTZ.AND P0, PT, |R58|, +INF , PT ;  /* 0x7f8000003a00780b */ /* 0x000fe40003f1c200 */
[----:B------:R-:W-:-:S04]  /*1ef00*/  FSETP.GTU.FTZ.AND P1, PT, |R57|, +INF , PT ;  /* 0x7f8000003900780b */ /* 0x000fc80003f3c200 */
[----:B------:R-:W-:-:S13]  /*1ef10*/  PLOP3.LUT P0, PT, P0, P1, PT, 0xf8, 0x8f ;  /* 0x00000000008f781c */ /* 0x000fda0000703f70 */
[----:B------:R-:W-:Y:S05]  /*1ef20*/  @P0 BRA `(.L_x_1955) ;  /* 0x00000004004c0947 */ /* 0x000fea0003800000 */
[----:B------:R-:W-:-:S13]  /*1ef30*/  LOP3.LUT P0, RZ, R57, 0x7fffffff, R58, 0xc8, !PT ;  /* 0x7fffffff39ff7812 */ /* 0x000fda000780c83a */
[----:B------:R-:W-:Y:S05]  /*1ef40*/  @!P0 BRA `(.L_x_1956) ;  /* 0x00000004003c8947 */ /* 0x000fea0003800000 */
[C---:B------:R-:W-:Y:S02]  /*1ef50*/  FSETP.NEU.FTZ.AND P0, PT, |R58|.reuse, +INF , PT ;  /* 0x7f8000003a00780b */ /* 0x040fe40003f1d200 */
[----:B------:R-:W-:Y:S02]  /*1ef60*/  FSETP.NEU.FTZ.AND P2, PT, |R57|, +INF , PT ;  /* 0x7f8000003900780b */ /* 0x000fe40003f5d200 */
[----:B------:R-:W-:-:S11]  /*1ef70*/  FSETP.NEU.FTZ.AND P1, PT, |R58|, +INF , PT ;  /* 0x7f8000003a00780b */ /* 0x000fd60003f3d200 */
[----:B------:R-:W-:Y:S05]  /*1ef80*/  @!P2 BRA !P0, `(.L_x_1956) ;  /* 0x00000004002ca947 */ /* 0x000fea0004000000 */
[----:B------:R-:W-:-:S04]  /*1ef90*/  LOP3.LUT P0, RZ, R58, 0x7fffffff, RZ, 0xc0, !PT ;  /* 0x7fffffff3aff7812 */ /* 0x000fc8000780c0ff */
[----:B------:R-:W-:-:S13]  /*1efa0*/  PLOP3.LUT P0, PT, P2, P0, PT, 0x2f, 0xf2 ;  /* 0x0000000000f2781c */ /* 0x000fda0001700577 */
[----:B------:R-:W-:Y:S05]  /*1efb0*/  @P0 BRA `(.L_x_1957) ;  /* 0x0000000400180947 */ /* 0x000fea0003800000 */
[----:B------:R-:W-:-:S04]  /*1efc0*/  LOP3.LUT P0, RZ, R57, 0x7fffffff, RZ, 0xc0, !PT ;  /* 0x7fffffff39ff7812 */ /* 0x000fc8000780c0ff */
[----:B------:R-:W-:-:S13]  /*1efd0*/  PLOP3.LUT P0, PT, P1, P0, PT, 0x2f, 0xf2 ;  /* 0x0000000000f2781c */ /* 0x000fda0000f00577 */
[----:B------:R-:W-:Y:S05]  /*1efe0*/  @P0 BRA `(.L_x_1958) ;  /* 0x0000000400000947 */ /* 0x000fea0003800000 */
[----:B------:R-:W-:Y:S02]  /*1eff0*/  ISETP.GE.AND P0, PT, R40, RZ, PT ;  /* 0x000000ff2800720c */ /* 0x000fe40003f06270 */
[----:B------:R-:W-:-:S11]  /*1f000*/  ISETP.GE.AND P1, PT, R30, RZ, PT ;  /* 0x000000ff1e00720c */ /* 0x000fd60003f26270 */
[----:B------:R-:W-:Y:S01]  /*1f010*/  @P0 MOV R56, RZ ;  /* 0x000000ff00380202 */ /* 0x000fe20000000f00 */
[----:B------:R-:W-:Y:S01]  /*1f020*/  @!P0 FFMA R58, R58, 1.84467440737095516160e+19, RZ ;  /* 0x5f8000003a3a8823 */ /* 0x000fe200000000ff */
[----:B------:R-:W-:Y:S01]  /*1f030*/  @!P0 MOV R56, 0xffffffc0 ;  /* 0xffffffc000388802 */ /* 0x000fe20000000f00 */
[----:B------:R-:W-:-:S03]  /*1f040*/  @!P1 FFMA R57, R57, 1.84467440737095516160e+19, RZ ;  /* 0x5f80000039399823 */ /* 0x000fc600000000ff */
[----:B------:R-:W-:-:S07]  /*1f050*/  @!P1 IADD3 R56, PT, PT, R56, 0x40, RZ ;  /* 0x0000004038389810 */ /* 0x000fce0007ffe0ff */
.L_x_1954:
[----:B------:R-:W-:Y:S01]  /*1f060*/  LEA R60, R32, 0xc0800000, 0x17 ;  /* 0xc0800000203c7811 */ /* 0x000fe200078eb8ff */
[----:B------:R-:W-:Y:S01]  /*1f070*/  BSSY.RECONVERGENT B5, `(.L_x_1959) ;  /* 0x0000036000057945 */ /* 0x000fe20003800200 */
[----:B------:R-:W-:Y:S02]  /*1f080*/  IADD3 R63, PT, PT, R63, -0x7f, RZ ;  /* 0xffffff813f3f7810 */ /* 0x000fe40007ffe0ff */
[----:B------:R-:W-:-:S03]  /*1f090*/  IADD3 R60, PT, PT, -R60, R57, RZ ;  /* 0x000000393c3c7210 */ /* 0x000fc60007ffe1ff */
[----:B------:R-:W-:Y:S01]  /*1f0a0*/  IMAD R61, R63, -0x800000, R58 ;  /* 0xff8000003f3d7824 */ /* 0x000fe200078e023a */
[----:B------:R-:W0:Y:S01]  /*1f0b0*/  MUFU.RCP R57, R60 ;  /* 0x0000003c00397308 */ /* 0x000e220000001000 */
[----:B------:R-:W-:-:S04]  /*1f0c0*/  FADD.FTZ R40, -R60, -RZ ;  /* 0x800000ff3c287221 */ /* 0x000fc80000010100 */
[----:B0-----:R-:W-:-:S04]  /*1f0d0*/  FFMA R30, R57, R40, 1 ;  /* 0x3f800000391e7423 */ /* 0x001fc80000000028 */
[----:B------:R-:W-:-:S04]  /*1f0e0*/  FFMA R30, R57, R30, R57 ;  /* 0x0000001e391e7223 */ /* 0x000fc80000000039 */
[----:B------:R-:W-:-:S04]  /*1f0f0*/  FFMA R59, R61, R30, RZ ;  /* 0x0000001e3d3b7223 */ /* 0x000fc800000000ff */
[----:B------:R-:W-:-:S04]  /*1f100*/  FFMA R57, R40, R59, R61 ;  /* 0x0000003b28397223 */ /* 0x000fc8000000003d */
[----:B------:R-:W-:Y:S01]  /*1f110*/  FFMA R57, R30, R57, R59 ;  /* 0x000000391e397223 */ /* 0x000fe2000000003b */
[----:B------:R-:W-:-:S03]  /*1f120*/  IADD3 R59, PT, PT, R63, 0x7f, -R32 ;  /* 0x0000007f3f3b7810 */ /* 0x000fc60007ffe820 */
[----:B------:R-:W-:Y:S01]  /*1f130*/  FFMA R40, R40, R57, R61 ;  /* 0x0000003928287223 */ /* 0x000fe2000000003d */
[----:B------:R-:W-:-:S03]  /*1f140*/  IADD3 R59, PT, PT, R59, R56, RZ ;  /* 0x000000383b3b7210 */ /* 0x000fc60007ffe0ff */
[----:B------:R-:W-:-:S05]  /*1f150*/  FFMA R58, R30, R40, R57 ;  /* 0x000000281e3a7223 */ /* 0x000fca0000000039 */
[----:B------:R-:W-:-:S04]  /*1f160*/  SHF.R.U32.HI R32, RZ, 0x17, R58 ;  /* 0x00000017ff207819 */ /* 0x000fc8000001163a */
[----:B------:R-:W-:-:S04]  /*1f170*/  LOP3.LUT R32, R32, 0xff, RZ, 0xc0, !PT ;  /* 0x000000ff20207812 */ /* 0x000fc800078ec0ff */
[----:B------:R-:W-:-:S04]  /*1f180*/  IADD3 R32, PT, PT, R32, R59, RZ ;  /* 0x0000003b20207210 */ /* 0x000fc80007ffe0ff */
[----:B------:R-:W-:-:S04]  /*1f190*/  IADD3 R56, PT, PT, R32, -0x1, RZ ;  /* 0xffffffff20387810 */ /* 0x000fc80007ffe0ff */
[----:B------:R-:W-:-:S13]  /*1f1a0*/  ISETP.GE.U32.AND P0, PT, R56, 0xfe, PT ;  /* 0x000000fe3800780c */ /* 0x000fda0003f06070 */
[----:B------:R-:W-:Y:S05]  /*1f1b0*/  @!P0 BRA `(.L_x_1960) ;  /* 0x0000000000808947 */ /* 0x000fea0003800000 */
[----:B------:R-:W-:-:S13]  /*1f1c0*/  ISETP.GT.AND P0, PT, R32, 0xfe, PT ;  /* 0x000000fe2000780c */ /* 0x000fda0003f04270 */
[----:B------:R-:W-:Y:S05]  /*1f1d0*/  @P0 BRA `(.L_x_1961) ;  /* 0x00000000006c0947 */ /* 0x000fea0003800000 */
[----:B------:R-:W-:-:S13]  /*1f1e0*/  ISETP.GE.AND P0, PT, R32, 0x1, PT ;  /* 0x000000012000780c */ /* 0x000fda0003f06270 */
[----:B------:R-:W-:Y:S05]  /*1f1f0*/  @P0 BRA `(.L_x_1962) ;  /* 0x0000000000740947 */ /* 0x000fea0003800000 */
[----:B------:R-:W-:Y:S02]  /*1f200*/  ISETP.GE.AND P0, PT, R32, -0x18, PT ;  /* 0xffffffe82000780c */ /* 0x000fe40003f06270 */
[----:B------:R-:W-:-:S11]  /*1f210*/  LOP3.LUT R58, R58, 0x80000000, RZ, 0xc0, !PT ;  /* 0x800000003a3a7812 */ /* 0x000fd600078ec0ff */
[----:B------:R-:W-:Y:S05]  /*1f220*/  @!P0 BRA `(.L_x_1962) ;  /* 0x0000000000688947 */ /* 0x000fea0003800000 */
[CCC-:B------:R-:W-:Y:S01]  /*1f230*/  FFMA.RZ R56, R30.reuse, R40.reuse, R57.reuse ;  /* 0x000000281e387223 */ /* 0x1c0fe2000000c039 */
[CCC-:B------:R-:W-:Y:S01]  /*1f240*/  FFMA.RP R59, R30.reuse, R40.reuse, R57.reuse ;  /* 0x000000281e3b7223 */ /* 0x1c0fe20000008039 */
[----:B------:R-:W-:Y:S01]  /*1f250*/  FFMA.RM R40, R30, R40, R57 ;  /* 0x000000281e287223 */ /* 0x000fe20000004039 */
[----:B------:R-:W-:Y:S02]  /*1f260*/  IADD3 R30, PT, PT, R32, 0x20, RZ ;  /* 0x00000020201e7810 */ /* 0x000fe40007ffe0ff */
[----:B------:R-:W-:Y:S02]  /*1f270*/  LOP3.LUT R56, R56, 0x7fffff, RZ, 0xc0, !PT ;  /* 0x007fffff38387812 */ /* 0x000fe400078ec0ff */
[----:B------:R-:W-:Y:S02]  /*1f280*/  ISETP.NE.AND P2, PT, R32, RZ, PT ;  /* 0x000000ff2000720c */ /* 0x000fe40003f45270 */
[----:B------:R-:W-:Y:S02]  /*1f290*/  LOP3.LUT R57, R56, 0x800000, RZ, 0xfc, !PT ;  /* 0x0080000038397812 */ /* 0x000fe400078efcff */
[----:B------:R-:W-:-:S02]  /*1f2a0*/  ISETP.NE.AND P1, PT, R32, RZ, PT ;  /* 0x000000ff2000720c */ /* 0x000fc40003f25270 */
[----:B------:R-:W-:Y:S02]  /*1f2b0*/  IADD3 R32, PT, PT, -R32, RZ, RZ ;  /* 0x000000ff20207210 */ /* 0x000fe40007ffe1ff */
[----:B------:R-:W-:Y:S02]  /*1f2c0*/  SHF.L.U32 R30, R57, R30, RZ ;  /* 0x0000001e391e7219 */ /* 0x000fe400000006ff */
[----:B------:R-:W-:Y:S02]  /*1f2d0*/  FSETP.NEU.FTZ.AND P0, PT, R59, R40, PT ;  /* 0x000000283b00720b */ /* 0x000fe40003f1d000 */
[----:B------:R-:W-:Y:S02]  /*1f2e0*/  SEL R32, R32, RZ, P2 ;  /* 0x000000ff20207207 */ /* 0x000fe40001000000 */
[----:B------:R-:W-:Y:S02]  /*1f2f0*/  ISETP.NE.AND P1, PT, R30, RZ, P1 ;  /* 0x000000ff1e00720c */ /* 0x000fe40000f25270 */
[----:B------:R-:W-:-:S02]  /*1f300*/  SHF.R.U32.HI R57, RZ, R32, R57 ;  /* 0x00000020ff397219 */ /* 0x000fc40000011639 */
[----:B------:R-:W-:Y:S02]  /*1f310*/  PLOP3.LUT P0, PT, P0, P1, PT, 0xf8, 0x8f ;  /* 0x00000000008f781c */ /* 0x000fe40000703f70 */
[----:B------:R-:W-:Y:S02]  /*1f320*/  SHF.R.U32.HI R32, RZ, 0x1, R57 ;  /* 0x00000001ff207819 */ /* 0x000fe40000011639 */
[----:B------:R-:W-:-:S04]  /*1f330*/  SEL R59, RZ, 0x1, !P0 ;  /* 0x00000001ff3b7807 */ /* 0x000fc80004000000 */
[----:B------:R-:W-:-:S04]  /*1f340*/  LOP3.LUT R30, R59, 0x1, R32, 0xf8, !PT ;  /* 0x000000013b1e7812 */ /* 0x000fc800078ef820 */
[----:B------:R-:W-:-:S04]  /*1f350*/  LOP3.LUT R57, R30, R57, RZ, 0xc0, !PT ;  /* 0x000000391e397212 */ /* 0x000fc800078ec0ff */
[----:B------:R-:W-:-:S04]  /*1f360*/  IADD3 R57, PT, PT, R32, R57, RZ ;  /* 0x0000003920397210 */ /* 0x000fc80007ffe0ff */
[----:B------:R-:W-:Y:S01]  /*1f370*/  LOP3.LUT R58, R57, R58, RZ, 0xfc, !PT ;  /* 0x0000003a393a7212 */ /* 0x000fe200078efcff */
[----:B------:R-:W-:Y:S06]  /*1f380*/  BRA `(.L_x_1962) ;  /* 0x0000000000107947 */ /* 0x000fec0003800000 */
.L_x_1961:
[----:B------:R-:W-:-:S04]  /*1f390*/  LOP3.LUT R58, R58, 0x80000000, RZ, 0xc0, !PT ;  /* 0x800000003a3a7812 */ /* 0x000fc800078ec0ff */
[----:B------:R-:W-:Y:S01]  /*1f3a0*/  LOP3.LUT R58, R58, 0x7f800000, RZ, 0xfc, !PT ;  /* 0x7f8000003a3a7812 */ /* 0x000fe200078efcff */
[----:B------:R-:W-:Y:S06]  /*1f3b0*/  BRA `(.L_x_1962) ;  /* 0x0000000000047947 */ /* 0x000fec0003800000 */
.L_x_1960:
[----:B------:R-:W-:-:S07]  /*1f3c0*/  LEA R58, R59, R58, 0x17 ;  /* 0x0000003a3b3a7211 */ /* 0x000fce00078eb8ff */
.L_x_1962:
[----:B------:R-:W-:Y:S05]  /*1f3d0*/  BSYNC.RECONVERGENT B5 ;  /* 0x0000000000057941 */ /* 0x000fea0003800200 */
.L_x_1959:
[----:B------:R-:W-:Y:S05]  /*1f3e0*/  BRA `(.L_x_1963) ;  /* 0x0000000000207947 */ /* 0x000fea0003800000 */
.L_x_1958:
[----:B------:R-:W-:-:S04]  /*1f3f0*/  LOP3.LUT R57, R57, 0x80000000, R58, 0x48, !PT ;  /* 0x8000000039397812 */ /* 0x000fc800078e483a */
[----:B------:R-:W-:Y:S01]  /*1f400*/  LOP3.LUT R58, R57, 0x7f800000, RZ, 0xfc, !PT ;  /* 0x7f800000393a7812 */ /* 0x000fe200078efcff */
[----:B------:R-:W-:Y:S06]  /*1f410*/  BRA `(.L_x_1963) ;  /* 0x0000000000147947 */ /* 0x000fec0003800000 */
.L_x_1957:
[----:B------:R-:W-:Y:S01]  /*1f420*/  LOP3.LUT R58, R57, 0x80000000, R58, 0x48, !PT ;  /* 0x80000000393a7812 */ /* 0x000fe200078e483a */
[----:B------:R-:W-:Y:S06]  /*1f430*/  BRA `(.L_x_1963) ;  /* 0x00000000000c7947 */ /* 0x000fec0003800000 */
.L_x_1956:
[----:B------:R-:W0:Y:S01]  /*1f440*/  MUFU.RSQ R58, -QNAN ;  /* 0xffc00000003a7908 */ /* 0x000e220000001400 */
[----:B------:R-:W-:Y:S05]  /*1f450*/  BRA `(.L_x_1963) ;  /* 0x0000000000047947 */ /* 0x000fea0003800000 */
.L_x_1955:
[----:B------:R-:W-:-:S07]  /*1f460*/  FADD.FTZ R58, R58, R57 ;  /* 0x000000393a3a7221 */ /* 0x000fce0000010000 */
.L_x_1963:
[----:B------:R-:W-:Y:S05]  /*1f470*/  BSYNC.RECONVERGENT B4 ;  /* 0x0000000000047941 */ /* 0x000fea0003800200 */
.L_x_1953:
[----:B------:R-:W-:Y:S01]  /*1f480*/  HFMA2 R57, -RZ, RZ, 0, 0 ;  /* 0x00000000ff397431 */ /* 0x000fe200000001ff */
[----:B------:R-:W-:Y:S02]  /*1f490*/  MOV R56, R34 ;  /* 0x0000002200387202 */ /* 0x000fe40000000f00 */
[----:B0-----:R-:W-:Y:S02]  /*1f4a0*/  MOV R30, R58 ;  /* 0x0000003a001e7202 */ /* 0x001fe40000000f00 */
[----:B------:R-:W-:Y:S05]  /*1f4b0*/  RET.REL.NODEC R56 `(_Z15variogramKerneliiiiPfS_S_fiffiPdS0_S0_S0_S0_fffiiS_S_S_S_S_S_S_S_S_PiS1_S1_S_i) ;  /* 0xfffffe0838d07950 */ /* 0x000fea0003c3ffff */
.L_x_1964:
[----:B------:R-:W-:-:S00]  /*1f4c0*/  BRA `(.L_x_1964) ;  /* 0xfffffffc00fc7947 */ /* 0x000fc0000383ffff */
[----:B------:R-:W-:-:S00]  /*1f4d0*/  NOP ;  /* 0x0000000000007918 */ /* 0x000fc00000000000 */
        /* <DEDUP_REMOVED lines=10> */
.L_x_3930:


//--------------------- .text._Z30variogramKernelMemoryOptimizediiiiPfS_S_fiffiPdS0_S0_S0_S0_fffiiS_S_S_S_S_S_S_S_S_PiS1_S1_S_ii --------------------------
	.section	.text._Z30variogramKernelMemoryOptimizediiiiPfS_S_fiffiPdS0_S0_S0_S0_fffiiS_S_S_S_S_S_S_S_S_PiS1_S1_S_ii,"ax",@progbits
	.align	128
        .global         _Z30variogramKernelMemoryOptimizediiiiPfS_S_fiffiPdS0_S0_S0_S0_fffiiS_S_S_S_S_S_S_S_S_PiS1_S1_S_ii
        .type           _Z30variogramKernelMemoryOptimizediiiiPfS_S_fiffiPdS0_S0_S0_S0_fffiiS_S_S_S_S_S_S_S_S_PiS1_S1_S_ii,@function
        .size           _Z30variogramKernelMemoryOptimizediiiiPfS_S_fiffiPdS0_S0_S0_S0_fffiiS_S_S_S_S_S_S_S_S_PiS1_S1_S_ii,(.L_x_3932 - _Z30variogramKernelMemoryOptimizediiiiPfS_S_fiffiPdS0_S0_S0_S0_fffiiS_S_S_S_S_S_S_S_S_PiS1_S1_S_ii)
        .other          _Z30variogramKernelMemoryOptimizediiiiPfS_S_fiffiPdS0_S0_S0_S0_fffiiS_S_S_S_S_S_S_S_S_PiS1_S1_S_ii,@"STO_CUDA_ENTRY STV_DEFAULT"
_Z30variogramKernelMemoryOptimizediiiiPfS_S_fiffiPdS0_S0_S0_S0_fffiiS_S_S_S_S_S_S_S_S_PiS1_S1_S_ii:
.text._Z30variogramKernelMemoryOptimizediiiiPfS_S_fiffiPdS0_S0_S0_S0_fffiiS_S_S_S_S_S_S_S_S_PiS1_S1_S_ii:
[----:B------:R-:W-:Y:S01]  /*0000*/  LDC R1, c[0x0][0x37c] ;  /* 0x0000df00ff017b82 */ /* 0x000fe20000000800 */
[----:B------:R-:W0:Y:S01]  /*0010*/  LDCU UR9, c[0x0][0x468] ;  /* 0x00008d00ff0977ac */ /* 0x000e220008000800 */
[----:B------:R-:W1:Y:S06]  /*0020*/  S2R R4, SR_TID.Y ;  /* 0x0000000000047919 */ /* 0x000e6c0000002200 */
[----:B------:R-:W2:Y:S01]  /*0030*/  S2UR UR7, SR_CTAID.X ;  /* 0x00000000000779c3 */ /* 0x000ea20000002500 */
[----:B------:R-:W-:Y:S01]  /*0040*/  BSSY.RECONVERGENT B0, `(.L_x_1965) ;  /* 0x000008b000007945 */ /* 0x000fe20003800200 */
[----:B------:R-:W3:Y:S01]  /*0050*/  LDCU UR4, c[0x0][0x3b8] ;  /* 0x00007700ff0477ac */ /* 0x000ee20008000800 */
[----:B------:R-:W4:Y:S05]  /*0060*/  LDCU UR5, c[0x0][0x380] ;  /* 0x00007000ff0577ac */ /* 0x000f2a0008000800 */
[----:B------:R-:W5:Y:S01]  /*0070*/  S2UR UR8, SR_CTAID.Y ;  /* 0x00000000000879c3 */ /* 0x000f620000002600 */
[----:B------:R-:W1:Y:S01]  /*0080*/  LDCU.64 UR10, c[0x0][0x358] ;  /* 0x00006b00ff0a77ac */ /* 0x000e620008000a00 */
[----:B0-----:R-:W-:-:S04]  /*0090*/  MOV R5, UR9 ;  /* 0x0000000900057c02 */ /* 0x001fc80008000f00 */
[----:B------:R-:W-:Y:S01]  /*00a0*/  IABS R7, R5 ;  /* 0x0000000500077213 */ /* 0x000fe20000000000 */
[----:B---3--:R-:W-:Y:S02]  /*00b0*/  UIMAD UR6, UR9, UR4, URZ ;  /* 0x00000004090672a4 */ /* 0x008fe4000f8e02ff */
[----:B------:R-:W-:Y:S01]  /*00c0*/  USHF.L.U32 UR4, UR4, 0x2, URZ ;  /* 0x0000000204047899 */ /* 0x000fe200080006ff */
[----:B------:R-:W0:Y:S01]  /*00d0*/  I2F.RP R0, R7 ;  /* 0x0000000700007306 */ /* 0x000e220000209400 */
[----:B----4-:R-:W-:-:S04]  /*00e0*/  ULEA.HI UR5, UR5, UR5, URZ, 0x1 ;  /* 0x0000000505057291 */ /* 0x010fc8000f8f08ff */
[----:B------:R-:W-:Y:S01]  /*00f0*/  USHF.R.S32.HI UR5, URZ, 0x1, UR5 ;  /* 0x00000001ff057899 */ /* 0x000fe20008011405 */
[----:B-1----:R-:W-:Y:S02]  /*0100*/  ISETP.GE.AND P1, PT, R4, RZ, PT ;  /* 0x000000ff0400720c */ /* 0x002fe40003f26270 */
[----:B0-----:R-:W0:Y:S02]  /*0110*/  MUFU.RCP R0, R0 ;  /* 0x0000000000007308 */ /* 0x001e240000001000 */
[----:B0-----:R-:W-:-:S06]  /*0120*/  IADD3 R2, PT, PT, R0, 0xffffffe, RZ ;  /* 0x0ffffffe00027810 */ /* 0x001fcc0007ffe0ff */
[----:B------:R0:W1:Y:S02]  /*0130*/  F2I.FTZ.U32.TRUNC.NTZ R3, R2 ;  /* 0x0000000200037305 */ /* 0x000064000021f000 */
[----:B0-----:R-:W-:Y:S01]  /*0140*/  HFMA2 R2, -RZ, RZ, 0, 0 ;  /* 0x00000000ff027431 */ /* 0x001fe200000001ff */
[----:B-1----:R-:W-:-:S05]  /*0150*/  IADD3 R6, PT, PT, RZ, -R3, RZ ;  /* 0x80000003ff067210 */ /* 0x002fca0007ffe0ff */
[----:B------:R-:W-:Y:S01]  /*0160*/  IMAD R9, R6, R7, RZ ;  /* 0x0000000706097224 */ /* 0x000fe200078e02ff */
[----:B------:R-:W-:-:S03]  /*0170*/  IABS R6, R4 ;  /* 0x0000000400067213 */ /* 0x000fc60000000000 */
[----:B------:R-:W-:-:S06]  /*0180*/  IMAD.HI.U32 R3, R3, R9, R2 ;  /* 0x0000000903037227 */ /* 0x000fcc00078e0002 */
[----:B------:R-:W-:-:S05]  /*0190*/  IMAD.HI.U32 R3, R3, R6, RZ ;  /* 0x0000000603037227 */ /* 0x000fca00078e00ff */
[----:B------:R-:W-:-:S05]  /*01a0*/  IADD3 R3, PT, PT, -R3, RZ, RZ ;  /* 0x000000ff03037210 */ /* 0x000fca0007ffe1ff */
[C---:B------:R-:W-:Y:S02]  /*01b0*/  IMAD R2, R7.reuse, R3, R6 ;  /* 0x0000000307027224 */ /* 0x040fe400078e0206 */
[----:B------:R-:W0:Y:S01]  /*01c0*/  S2R R3, SR_TID.X ;  /* 0x0000000000037919 */ /* 0x000e220000002100 */
[----:B------:R-:W0:Y:S02]  /*01d0*/  LDC R6, c[0x0][0x360] ;  /* 0x0000d800ff067b82 */ /* 0x000e240000000800 */
[----:B------:R-:W-:-:S06]  /*01e0*/  ISETP.GT.U32.AND P0, PT, R7, R2, PT ;  /* 0x000000020700720c */ /* 0x000fcc0003f04070 */
[----:B------:R-:W5:Y:S07]  /*01f0*/  LDC R9, c[0x0][0x364] ;  /* 0x0000d900ff097b82 */ /* 0x000f6e0000000800 */
[----:B------:R-:W-:-:S04]  /*0200*/  @!P0 IADD3 R2, PT, PT, R2, -R7, RZ ;  /* 0x8000000702028210 */ /* 0x000fc80007ffe0ff */
[----:B------:R-:W-:Y:S01]  /*0210*/  ISETP.GT.U32.AND P0, PT, R7, R2, PT ;  /* 0x000000020700720c */ /* 0x000fe20003f04070 */
[----:B0-----:R-:W-:-:S12]  /*0220*/  IMAD R0, R4, R6, R3 ;  /* 0x0000000604007224 */ /* 0x001fd800078e0203 */
[----:B------:R-:W-:Y:S01]  /*0230*/  @!P0 IADD3 R2, PT, PT, R2, -R7, RZ ;  /* 0x8000000702028210 */ /* 0x000fe20007ffe0ff */
[----:B--2---:R-:W-:Y:S01]  /*0240*/  IMAD R3, R6, UR7, R3 ;  /* 0x0000000706037c24 */ /* 0x004fe2000f8e0203 */
[----:B------:R-:W-:Y:S01]  /*0250*/  ISETP.NE.AND P0, PT, RZ, UR9, PT ;  /* 0x00000009ff007c0c */ /* 0x000fe2000bf05270 */
[----:B-----5:R-:W-:Y:S01]  /*0260*/  IMAD R4, R9, UR8, R4 ;  /* 0x0000000809047c24 */ /* 0x020fe2000f8e0204 */
[----:B------:R-:W-:Y:S01]  /*0270*/  ISETP.GE.AND P2, PT, R0, UR6, PT ;  /* 0x0000000600007c0c */ /* 0x000fe2000bf46270 */
[----:B------:R-:W-:Y:S01]  /*0280*/  IMAD R9, R6, R9, RZ ;  /* 0x0000000906097224 */ /* 0x000fe200078e02ff */
[----:B------:R-:W-:-:S09]  /*0290*/  @!P1 IADD3 R2, PT, PT, -R2, RZ, RZ ;  /* 0x000000ff02029210 */ /* 0x000fd20007ffe1ff */
[----:B------:R-:W-:Y:S02]  /*02a0*/  @!P0 LOP3.LUT R2, RZ, UR9, RZ, 0x33, !PT ;  /* 0x00000009ff028c12 */ /* 0x000fe4000f8e33ff */
[----:B------:R-:W-:Y:S05]  /*02b0*/  @P2 BRA `(.L_x_1966) ;  /* 0x00000004008c2947 */ /* 0x000fea0003800000 */
        /* <DEDUP_REMOVED lines=12> */
[----:B0-----:R-:W-:Y:S01]  /*0380*/  MOV R6, RZ ;  /* 0x000000ff00067202 */ /* 0x001fe20000000f00 */
        /* <DEDUP_REMOVED lines=17> */
[----:B------:R-:W0:Y:S01]  /*04a0*/  S2R R11, SR_CgaCtaId ;  /* 0x00000000000b7919 */ /* 0x000e220000008800 */
[----:B------:R-:W-:Y:S02]  /*04b0*/  MOV R6, 0x400 ;  /* 0x0000040000067802 */ /* 0x000fe40000000f00 */
[----:B------:R-:W-:Y:S02]  /*04c0*/  IADD3 R7, PT, PT, R7, 0x1, RZ ;  /* 0x0000000107077810 */ /* 0x000fe40007ffe0ff */
[----:B------:R-:W-:Y:S02]  /*04d0*/  MOV R8, RZ ;  /* 0x000000ff00087202 */ /* 0x000fe40000000f00 */
[----:B------:R-:W-:Y:S02]  /*04e0*/  LOP3.LUT R7, R7, 0x3, RZ, 0xc0, !PT ;  /* 0x0000000307077812 */ /* 0x000fe400078ec0ff */
[----:B0-----:R-:W-:Y:S02]  /*04f0*/  LEA R11, R11, R6, 0x18 ;  /* 0x000000060b0b7211 */ /* 0x001fe400078ec0ff */
[----:B------:R-:W-:-:S07]  /*0500*/  MOV R6, R0 ;  /* 0x0000000000067202 */ /* 0x000fce0000000f00 */
.L_x_1969:
[----:B0-----:R-:W-:Y:S02]  /*0510*/  LEA R10, R6, R11, 0x2 ;  /* 0x0000000b060a7211 */ /* 0x001fe400078e10ff */
[----:B------:R-:W-:Y:S02]  /*0520*/  IADD3 R8, PT, PT, R8, 0x1, RZ ;  /* 0x0000000108087810 */ /* 0x000fe40007ffe0ff */
[----:B------:R-:W-:Y:S01]  /*0530*/  IADD3 R6, PT, PT, R9, R6, RZ ;  /* 0x0000000609067210 */ /* 0x000fe20007ffe0ff */
[C---:B------:R-:W-:Y:S01]  /*0540*/  IMAD R12, R5.reuse, UR4, R10 ;  /* 0x00000004050c7c24 */ /* 0x040fe2000f8e020a */
[----:B------:R0:W-:Y:S01]  /*0550*/  STS [R10], RZ ;  /* 0x000000ff0a007388 */ /* 0x0001e20000000800 */
[----:B------:R-:W-:Y:S02]  /*0560*/  ISETP.NE.AND P0, PT, R8, R7, PT ;  /* 0x000000070800720c */ /* 0x000fe40003f05270 */
[C---:B------:R-:W-:Y:S01]  /*0570*/  IMAD R14, R5.reuse, UR4, R12 ;  /* 0x00000004050e7c24 */ /* 0x040fe2000f8e020c */
[----:B------:R0:W-:Y:S03]  /*0580*/  STS [R12], RZ ;  /* 0x000000ff0c007388 */ /* 0x0001e60000000800 */
[C---:B------:R-:W-:Y:S01]  /*0590*/  IMAD R16, R5.reuse, UR4, R14 ;  /* 0x0000000405107c24 */ /* 0x040fe2000f8e020e */
[----:B------:R0:W-:Y:S03]  /*05a0*/  STS [R14], RZ ;  /* 0x000000ff0e007388 */ /* 0x0001e60000000800 */
[----:B------:R-:W-:Y:S01]  /*05b0*/  IMAD R13, R5, UR4, R16 ;  /* 0x00000004050d7c24 */ /* 0x000fe2000f8e0210 */
[----:B------:R0:W-:Y:S04]  /*05c0*/  STS [R16], RZ ;  /* 0x000000ff10007388 */ /* 0x0001e80000000800 */
[----:B------:R0:W-:Y:S01]  /*05d0*/  STS [R13], RZ ;  /* 0x000000ff0d007388 */ /* 0x0001e20000000800 */
[----:B------:R-:W-:Y:S05]  /*05e0*/  @P0 BRA `(.L_x_1969) ;  /* 0xfffffffc00c80947 */ /* 0x000fea000383ffff */
.L_x_1968:
[----:B------:R-:W-:Y:S05]  /*05f0*/  BSYNC.RECONVERGENT B1 ;  /* 0x0000000000017941 */ /* 0x000fea0003800200 */
.L_x_1967:
[----:B------:R-:W-:Y:S05]  /*0600*/  @!P1 BRA `(.L_x_1966) ;  /* 0x0000000000b89947 */ /* 0x000fea0003800000 */
[----:B------:R-:W0:Y:S01]  /*0610*/  S2R R8, SR_CgaCtaId ;  /* 0x0000000000087919 */ /* 0x000e220000008800 */
[----:B------:R-:W-:-:S04]  /*0620*/  MOV R7, 0x400 ;  /* 0x0000040000077802 */ /* 0x000fc80000000f00 */
[----:B0-----:R-:W-:-:S07]  /*0630*/  LEA R13, R8, R7, 0x18 ;  /* 0x00000007080d7211 */ /* 0x001fce00078ec0ff */
.L_x_1970:
[----:B--2---:R-:W-:Y:S02]  /*0640*/  LEA R14, R6, R13, 0x2 ;  /* 0x0000000d060e7211 */ /* 0x004fe400078e10ff */
[C---:B------:R-:W-:Y:S02]  /*0650*/  LEA R6, R9.reuse, R6, 0x2 ;  /* 0x0000000609067211 */ /* 0x040fe400078e10ff */
[----:B------:R-:W-:Y:S01]  /*0660*/  LEA R8, R9, R14, 0x2 ;  /* 0x0000000e09087211 */ /* 0x000fe200078e10ff */
[C---:B------:R-:W-:Y:S01]  /*0670*/  IMAD R20, R5.reuse, UR4, R14 ;  /* 0x0000000405147c24 */ /* 0x040fe2000f8e020e */
[----:B------:R0:W-:Y:S01]  /*0680*/  STS [R14], RZ ;  /* 0x000000ff0e007388 */ /* 0x0001e20000000800 */
[----:B------:R-:W-:Y:S02]  /*0690*/  ISETP.GE.AND P0, PT, R6, UR6, PT ;  /* 0x0000000606007c0c */ /* 0x000fe4000bf06270 */
[----:B------:R-:W-:Y:S01]  /*06a0*/  IMAD R22, R5, UR4, R20 ;  /* 0x0000000405167c24 */ /* 0x000fe2000f8e0214 */
[----:B------:R-:W-:Y:S01]  /*06b0*/  LEA R16, R9, R8, 0x2 ;  /* 0x0000000809107211 */ /* 0x000fe200078e10ff */
[C---:B------:R-:W-:Y:S01]  /*06c0*/  IMAD R10, R5.reuse, UR4, R8 ;  /* 0x00000004050a7c24 */ /* 0x040fe2000f8e0208 */
[----:B------:R1:W-:Y:S01]  /*06d0*/  STS [R20], RZ ;  /* 0x000000ff14007388 */ /* 0x0003e20000000800 */
[----:B------:R-:W-:Y:S01]  /*06e0*/  IMAD R30, R5, UR4, R22 ;  /* 0x00000004051e7c24 */ /* 0x000fe2000f8e0216 */
[----:B------:R-:W-:Y:S01]  /*06f0*/  LEA R24, R9, R16, 0x2 ;  /* 0x0000001009187211 */ /* 0x000fe200078e10ff */
[C---:B------:R-:W-:Y:S01]  /*0700*/  IMAD R12, R5.reuse, UR4, R10 ;  /* 0x00000004050c7c24 */ /* 0x040fe2000f8e020a */
[----:B------:R2:W-:Y:S01]  /*0710*/  STS [R22], RZ ;  /* 0x000000ff16007388 */ /* 0x0005e20000000800 */
[----:B------:R-:W-:-:S02]  /*0720*/  IMAD R18, R5, UR4, R16 ;  /* 0x0000000405127c24 */ /* 0x000fc4000f8e0210 */
[C---:B------:R-:W-:Y:S01]  /*0730*/  IMAD R11, R5.reuse, UR4, R30 ;  /* 0x00000004050b7c24 */ /* 0x040fe2000f8e021e */
[----:B------:R-:W-:Y:S01]  /*0740*/  STS [R30], RZ ;  /* 0x000000ff1e007388 */ /* 0x000fe20000000800 */
[C---:B0-----:R-:W-:Y:S02]  /*0750*/  IMAD R14, R5.reuse, UR4, R12 ;  /* 0x00000004050e7c24 */ /* 0x041fe4000f8e020c */
[C---:B-1----:R-:W-:Y:S01]  /*0760*/  IMAD R20, R5.reuse, UR4, R18 ;  /* 0x0000000405147c24 */ /* 0x042fe2000f8e0212 */
[----:B------:R0:W-:Y:S01]  /*0770*/  STS [R11], RZ ;  /* 0x000000ff0b007388 */ /* 0x0001e20000000800 */
[C---:B------:R-:W-:Y:S02]  /*0780*/  IMAD R26, R5.reuse, UR4, R24 ;  /* 0x00000004051a7c24 */ /* 0x040fe4000f8e0218 */
[C---:B------:R-:W-:Y:S01]  /*0790*/  IMAD R7, R5.reuse, UR4, R14 ;  /* 0x0000000405077c24 */ /* 0x040fe2000f8e020e */
[----:B------:R1:W-:Y:S01]  /*07a0*/  STS [R8], RZ ;  /* 0x000000ff08007388 */ /* 0x0003e20000000800 */
[----:B--2---:R-:W-:-:S02]  /*07b0*/  IMAD R22, R5, UR4, R20 ;  /* 0x0000000405167c24 */ /* 0x004fc4000f8e0214 */
[C---:B------:R-:W-:Y:S01]  /*07c0*/  IMAD R28, R5.reuse, UR4, R26 ;  /* 0x00000004051c7c24 */ /* 0x040fe2000f8e021a */
[----:B------:R2:W-:Y:S01]  /*07d0*/  STS [R10], RZ ;  /* 0x000000ff0a007388 */ /* 0x0005e20000000800 */
[C---:B0-----:R-:W-:Y:S02]  /*07e0*/  IMAD R11, R5.reuse, UR4, R22 ;  /* 0x00000004050b7c24 */ /* 0x041fe4000f8e0216 */
[C---:B------:R-:W-:Y:S01]  /*07f0*/  IMAD R30, R5.reuse, UR4, R28 ;  /* 0x00000004051e7c24 */ /* 0x040fe2000f8e021c */
[----:B------:R2:W-:Y:S03]  /*0800*/  STS [R12], RZ ;  /* 0x000000ff0c007388 */ /* 0x0005e60000000800 */
[----:B-1----:R-:W-:Y:S01]  /*0810*/  IMAD R8, R5, UR4, R30 ;  /* 0x0000000405087c24 */ /* 0x002fe2000f8e021e */
[----:B------:R2:W-:Y:S04]  /*0820*/  STS [R14], RZ ;  /* 0x000000ff0e007388 */ /* 0x0005e80000000800 */
        /* <DEDUP_REMOVED lines=12> */
.L_x_1966:
[----:B------:R-:W-:Y:S05]  /*08f0*/  BSYNC.RECONVERGENT B0 ;  /* 0x0000000000007941 */ /* 0x000fea0003800200 */
.L_x_1965:
[----:B------:R-:W1:Y:S01]  /*0900*/  S2UR UR9, SR_CgaCtaId ;  /* 0x00000000000979c3 */ /* 0x000e620000008800 */
[----:B------:R-:W3:Y:S07]  /*0910*/  LDCU UR12, c[0x0][0x46c] ;  /* 0x00008d80ff0c77ac */ /* 0x000eee0008000800 */
[----:B------:R-:W-:Y:S01]  /*0920*/  BAR.SYNC.DEFER_BLOCKING 0x0 ;  /* 0x0000000000007b1d */ /* 0x000fe20000010000 */
[----:B------:R-:W-:Y:S02]  /*0930*/  ISETP.GE.AND P0, PT, R3, UR5, PT ;  /* 0x0000000503007c0c */ /* 0x000fe4000bf06270 */
[----:B------:R-:W-:Y:S01]  /*0940*/  VIMNMX R5, PT, PT, R4, R3, !PT ;  /* 0x0000000304057248 */ /* 0x000fe20007fe0100 */
[----:B------:R-:W-:-:S02]  /*0950*/  USHF.L.U32 UR7, UR6, 0x2, URZ ;  /* 0x0000000206077899 */ /* 0x000fc400080006ff */
[----:B------:R-:W-:Y:S02]  /*0960*/  UMOV UR8, 0x400 ;  /* 0x0000040000087882 */ /* 0x000fe40000000000 */
[----:B------:R-:W-:Y:S01]  /*0970*/  UIADD3 UR6, UPT, UPT, UR7, UR7, URZ ;  /* 0x0000000707067290 */ /* 0x000fe2000fffe0ff */
[----:B---3--:R-:W-:Y:S01]  /*0980*/  ISETP.GE.OR P0, PT, R5, UR12, P0 ;  /* 0x0000000c05007c0c */ /* 0x008fe20008706670 */
[----:B-1----:R-:W-:-:S04]  /*0990*/  ULEA UR8, UR9, UR8, 0x18 ;  /* 0x0000000809087291 */ /* 0x002fc8000f8ec0ff */
[----:B------:R-:W-:-:S04]  /*09a0*/  UIADD3 UR6, UPT, UPT, UR6, UR8, UR7 ;  /* 0x0000000806067290 */ /* 0x000fc8000fffe007 */
[----:B------:R-:W-:-:S04]  /*09b0*/  UIADD3 UR7, UPT, UPT, UR7, UR6, URZ ;  /* 0x0000000607077290 */ /* 0x000fc8000fffe0ff */
[----:B------:R-:W-:Y:S08]  /*09c0*/  @P0 BRA `(.L_x_1971) ;  /* 0x000001e400a80947 */ /* 0x000ff00003800000 */
[----:B------:R-:W1:Y:S02]  /*09d0*/  LDC R5, c[0x0][0x3ac] ;  /* 0x0000eb00ff057b82 */ /* 0x000e640000000800 */
[----:B-1----:R-:W-:-:S04]  /*09e0*/  IADD3 R5, PT, PT, R5, 0x2, RZ ;  /* 0x0000000205057810 */ /* 0x002fc80007ffe0ff */
[----:B------:R-:W-:-:S04]  /*09f0*/  VIMNMX R6, PT, PT, R5, 0x2, !PT ;  /* 0x0000000205067848 */ /* 0x000fc80007fe0100 */
[----:B--2---:R-:W-:-:S04]  /*0a00*/  IADD3 R7, PT, PT, R6, -0x1, RZ ;  /* 0xffffffff06077810 */ /* 0x004fc80007ffe0ff */
[C---:B------:R-:W-:Y:S02]  /*0a10*/  LOP3.LUT R6, R7.reuse, 0xfffffffc, RZ, 0xc0, !PT ;  /* 0xfffffffc07067812 */ /* 0x040fe400078ec0ff */
[----:B------:R-:W-:Y:S02]  /*0a20*/  LOP3.LUT R7, R7, 0x3, RZ, 0xc0, !PT ;  /* 0x0000000307077812 */ /* 0x000fe400078ec0ff */
[----:B------:R-:W-:-:S07]  /*0a30*/  IADD3 R8, PT, PT, -R6, RZ, RZ ;  /* 0x000000ff06087210 */ /* 0x000fce0007ffe1ff */
.L_x_3915:
[----:B------:R-:W-:Y:S01]  /*0a40*/  ISETP.GE.U32.AND P0, PT, R4, UR5, PT ;  /* 0x0000000504007c0c */ /* 0x000fe2000bf06070 */
[----:B------:R-:W-:-:S12]  /*0a50*/  BSSY B0, `(.L_x_1972) ;  /* 0x0001e5d000007945 */ /* 0x000fd80003800000 */
[----:B0-----:R-:W-:Y:S05]  /*0a60*/  @P0 BRA `(.L_x_1973) ;  /* 0x000001e4006c0947 */ /* 0x001fea0003800000 */
[----:B------:R-:W1:Y:S01]  /*0a70*/  LDC.64 R54, c[0x0][0x390] ;  /* 0x0000e400ff367b82 */ /* 0x000e620000000a00 */
[----:B------:R-:W-:Y:S02]  /*0a80*/  IADD3 R9, PT, PT, R3, UR5, RZ ;  /* 0x0000000503097c10 */ /* 0x000fe4000fffe0ff */
[----:B0-----:R-:W-:-:S05]  /*0a90*/  MOV R10, R4 ;  /* 0x00000004000a7202 */ /* 0x001fca0000000f00 */
[----:B------:R-:W0:Y:S08]  /*0aa0*/  LDC.64 R46, c[0x0][0x398] ;  /* 0x0000e600ff2e7b82 */ /* 0x000e300000000a00 */
[----:B------:R-:W2:Y:S01]  /*0ab0*/  LDC.64 R44, c[0x0][0x3a0] ;  /* 0x0000e800ff2c7b82 */ /* 0x000ea20000000a00 */
[----:B-1----:R-:W-:-:S04]  /*0ac0*/  IMAD.WIDE R48, R3, 0x4, R54 ;  /* 0x0000000403307825 */ /* 0x002fc800078e0236 */
[----:B------:R-:W-:-:S04]  /*0ad0*/  IMAD.WIDE R54, R9, 0x4, R54 ;  /* 0x0000000409367825 */ /* 0x000fc800078e0236 */
[----:B0-----:R-:W-:-:S04]  /*0ae0*/  IMAD.WIDE R52, R9, 0x4, R46 ;  /* 0x0000000409347825 */ /* 0x001fc800078e022e */
[----:B------:R-:W-:-:S04]  /*0af0*/  IMAD.WIDE R46, R3, 0x4, R46 ;  /* 0x00000004032e7825 */ /* 0x000fc800078e022e */
[----:B--2---:R-:W-:-:S04]  /*0b00*/  IMAD.WIDE R50, R9, 0x4, R44 ;  /* 0x0000000409327825 */ /* 0x004fc800078e022c */
[----:B------:R-:W-:-:S07]  /*0b10*/  IMAD.WIDE R44, R3, 0x4, R44 ;  /* 0x00000004032c7825 */ /* 0x000fce00078e022c */
.L_x_3914:
[----:B0-----:R-:W0:Y:S01]  /*0b20*/  LDC.64 R40, c[0x0][0x398] ;  /* 0x0000e600ff287b82 */ /* 0x001e220000000a00 */
        /* <DEDUP_REMOVED lines=13> */
[----:B--2---:R-:W-:Y:S01]  /*0c00*/  FADD R24, R24, -R19 ;  /* 0x8000001318187221 */ /* 0x004fe20000000000 */
[----:B---3--:R-:W-:-:S03]  /*0c10*/  FADD R25, R25, -R12 ;  /* 0x8000000c19197221 */ /* 0x008fc60000000000 */
[----:B------:R-:W-:-:S04]  /*0c20*/  FMUL R12, R24, R24 ;  /* 0x00000018180c7220 */ /* 0x000fc80000400000 */
        /* <DEDUP_REMOVED lines=11> */
[----:B-1----:R-:W-:Y:S05]  /*0ce0*/  CALL.REL.NOINC `($__internal_2_$__cuda_sm20_sqrt_rn_f32_slowpath) ;  /* 0x000001e800547944 */ /* 0x002fea0003c00000 */
[----:B------:R-:W-:Y:S01]  /*0cf0*/  MOV R57, R27 ;  /* 0x0000001b00397202 */ /* 0x000fe20000000f00 */
[----:B------:R-:W-:Y:S06]  /*0d00*/  BRA `(.L_x_1978) ;  /* 0x0000000000107947 */ /* 0x000fec0003800000 */
.L_x_1977:
[----:B-1----:R-:W-:Y:S01]  /*0d10*/  FMUL.FTZ R57, R20, R19 ;  /* 0x0000001314397220 */ /* 0x002fe20000410000 */
[----:B------:R-:W-:-:S03]  /*0d20*/  FMUL.FTZ R16, R19, 0.5 ;  /* 0x3f00000013107820 */ /* 0x000fc60000410000 */
[----:B------:R-:W-:-:S04]  /*0d30*/  FFMA R14, -R57, R57, R20 ;  /* 0x00000039390e7223 */ /* 0x000fc80000000114 */
[----:B------:R-:W-:-:S07]  /*0d40*/  FFMA R57, R14, R16, R57 ;  /* 0x000000100e397223 */ /* 0x000fce0000000039 */
.L_x_1978:
[----:B------:R-:W-:Y:S05]  /*0d50*/  BSYNC.RECONVERGENT B1 ;  /* 0x0000000000017941 */ /* 0x000fea0003800200 */
.L_x_1976:
        /* <DEDUP_REMOVED lines=17> */
.L_x_1983:
[----:B------:R-:W0:Y:S01]  /*0e70*/  LDC.64 R18, c[0x0][0x3b0] ;  /* 0x0000ec00ff127b82 */ /* 0x000e220000000a00 */
[C---:B------:R-:W-:Y:S02]  /*0e80*/  IADD3 R20, PT, PT, R14.reuse, -0x5, RZ ;  /* 0xfffffffb0e147810 */ /* 0x040fe40007ffe0ff */
[C---:B------:R-:W-:Y:S02]  /*0e90*/  IADD3 R22, PT, PT, R14.reuse, -0x4, RZ ;  /* 0xfffffffc0e167810 */ /* 0x040fe40007ffe0ff */
[----:B------:R-:W-:Y:S02]  /*0ea0*/  I2FP.F32.S32 R20, R20 ;  /* 0x0000001400147245 */ /* 0x000fe40000201400 */
[----:B------:R-:W-:Y:S02]  /*0eb0*/  I2FP.F32.S32 R26, R22 ;  /* 0x00000016001a7245 */ /* 0x000fe40000201400 */
[----:B------:R-:W-:Y:S02]  /*0ec0*/  IADD3 R23, PT, PT, R14, -0x3, RZ ;  /* 0xfffffffd0e177810 */ /* 0x000fe40007ffe0ff */
[----:B------:R-:W-:-:S02]  /*0ed0*/  ISETP.GE.AND P3, PT, R39, RZ, PT ;  /* 0x000000ff2700720c */ /* 0x000fc40003f66270 */
[----:B------:R-:W-:Y:S01]  /*0ee0*/  IADD3 R16, PT, PT, R16, 0x4, RZ ;  /* 0x0000000410107810 */ /* 0x000fe20007ffe0ff */
[CCC-:B0-----:R-:W-:Y:S01]  /*0ef0*/  FFMA R22, R20.reuse, R18.reuse, R19.reuse ;  /* 0x0000001214167223 */ /* 0x1c1fe20000000013 */
[-CC-:B------:R-:W-:Y:S01]  /*0f00*/  FFMA R20, R20, R18.reuse, -R19.reuse ;  /* 0x0000001214147223 */ /* 0x180fe20000000813 */
[CCC-:B------:R-:W-:Y:S01]  /*0f10*/  FFMA R30, R26.reuse, R18.reuse, R19.reuse ;  /* 0x000000121a1e7223 */ /* 0x1c0fe20000000013 */
[----:B------:R-:W-:Y:S02]  /*0f20*/  FFMA R26, R26, R18, -R19 ;  /* 0x000000121a1a7223 */ /* 0x000fe40000000813 */
[C---:B------:R-:W-:Y:S02]  /*0f30*/  FSETP.GTU.AND P0, PT, R57.reuse, R22, PT ;  /* 0x000000163900720b */ /* 0x040fe40003f0c000 */
[C---:B------:R-:W-:Y:S02]  /*0f40*/  FSETP.GTU.AND P1, PT, R57.reuse, R30, PT ;  /* 0x0000001e3900720b */ /* 0x040fe40003f2c000 */
[----:B------:R-:W-:-:S02]  /*0f50*/  FSETP.LTU.OR P0, PT, R57, R20, P0 ;  /* 0x000000143900720b */ /* 0x000fc40000709400 */
[----:B------:R-:W-:Y:S02]  /*0f60*/  I2FP.F32.S32 R22, R23 ;  /* 0x0000001700167245 */ /* 0x000fe40000201400 */
[C---:B------:R-:W-:Y:S02]  /*0f70*/  FSETP.LTU.OR P1, PT, R57.reuse, R26, P1 ;  /* 0x0000001a3900720b */ /* 0x040fe40000f29400 */
[----:B------:R-:W-:Y:S01]  /*0f80*/  IADD3 R20, PT, PT, R14, -0x2, RZ ;  /* 0xfffffffe0e147810 */ /* 0x000fe20007ffe0ff */
[CCC-:B------:R-:W-:Y:S01]  /*0f90*/  FFMA R26, R22.reuse, R18.reuse, R19.reuse ;  /* 0x00000012161a7223 */ /* 0x1c0fe20000000013 */
[----:B------:R-:W-:Y:S02]  /*0fa0*/  FFMA R22, R22, R18, -R19 ;  /* 0x0000001216167223 */ /* 0x000fe40000000813 */
[----:B------:R-:W-:Y:S02]  /*0fb0*/  I2FP.F32.S32 R30, R20 ;  /* 0x00000014001e7245 */ /* 0x000fe40000201400 */
[----:B------:R-:W-:-:S02]  /*0fc0*/  FSETP.GTU.AND P2, PT, R57, R26, PT ;  /* 0x0000001a3900720b */ /* 0x000fc40003f4c000 */
[----:B------:R-:W-:Y:S01]  /*0fd0*/  @!P0 SEL R39, R23, R39, !P3 ;  /* 0x0000002717278207 */ /* 0x000fe20005800000 */
[C-C-:B------:R-:W-:Y:S01]  /*0fe0*/  FFMA R26, R30.reuse, R18, R19.reuse ;  /* 0x000000121e1a7223 */ /* 0x140fe20000000013 */
[----:B------:R-:W-:Y:S01]  /*0ff0*/  FSETP.LTU.OR P2, PT, R57, R22, P2 ;  /* 0x000000163900720b */ /* 0x000fe20001749400 */
[----:B------:R-:W-:Y:S01]  /*1000*/  FFMA R18, R30, R18, -R19 ;  /* 0x000000121e127223 */ /* 0x000fe20000000813 */
[----:B------:R-:W-:Y:S02]  /*1010*/  ISETP.GE.AND P4, PT, R39, RZ, PT ;  /* 0x000000ff2700720c */ /* 0x000fe40003f86270 */
[----:B------:R-:W-:Y:S02]  /*1020*/  IADD3 R19, PT, PT, R14, -0x1, RZ ;  /* 0xffffffff0e137810 */ /* 0x000fe40007ffe0ff */
[----:B------:R-:W-:Y:S02]  /*1030*/  @!P1 SEL R39, R20, R39, !P4 ;  /* 0x0000002714279207 */ /* 0x000fe40006000000 */
[----:B------:R-:W-:-:S02]  /*1040*/  SEL R23, R28, R23, P0 ;  /* 0x000000171c177207 */ /* 0x000fc40000000000 */
[----:B------:R-:W-:Y:S02]  /*1050*/  ISETP.GE.AND P4, PT, R39, RZ, PT ;  /* 0x000000ff2700720c */ /* 0x000fe40003f86270 */
[----:B------:R-:W-:Y:S02]  /*1060*/  FSETP.GTU.AND P3, PT, R57, R26, PT ;  /* 0x0000001a3900720b */ /* 0x000fe40003f6c000 */
[----:B------:R-:W-:Y:S02]  /*1070*/  @!P2 SEL R39, R19, R39, !P4 ;  /* 0x000000271327a207 */ /* 0x000fe40006000000 */
[----:B------:R-:W-:Y:S02]  /*1080*/  @P2 SEL R19, R23, R20, P1 ;  /* 0x0000001417132207 */ /* 0x000fe40000800000 */
[----:B------:R-:W-:Y:S02]  /*1090*/  ISETP.NE.AND P1, PT, R16, RZ, PT ;  /* 0x000000ff1000720c */ /* 0x000fe40003f25270 */
[----:B------:R-:W-:-:S02]  /*10a0*/  FSETP.LTU.OR P3, PT, R57, R18, P3 ;  /* 0x000000123900720b */ /* 0x000fc40001f69400 */
[----:B------:R-:W-:Y:S02]  /*10b0*/  ISETP.GE.AND P0, PT, R39, RZ, PT ;  /* 0x000000ff2700720c */ /* 0x000fe40003f06270 */
[----:B------:R-:W-:-:S09]  /*10c0*/  SEL R28, R19, R14, P3 ;  /* 0x0000000e131c7207 */ /* 0x000fd20001800000 */
[C---:B------:R-:W-:Y:S02]  /*10d0*/  @!P3 SEL R39, R14.reuse, R39, !P0 ;  /* 0x000000270e27b207 */ /* 0x040fe40004000000 */
[----:B------:R-:W-:Y:S01]  /*10e0*/  IADD3 R14, PT, PT, R14, 0x4, RZ ;  /* 0x000000040e0e7810 */ /* 0x000fe20007ffe0ff */
[----:B------:R-:W-:Y:S06]  /*10f0*/  @P1 BRA `(.L_x_1983) ;  /* 0xfffffffc005c1947 */ /* 0x000fec000383ffff */
[----:B------:R-:W-:Y:S05]  /*1100*/  BSYNC.RECONVERGENT B3 ;  /* 0x0000000000037941 */ /* 0x000fea0003800200 */
.L_x_1982:
[----:B------:R-:W-:-:S07]  /*1110*/  IADD3 R14, PT, PT, R14, -0x3, RZ ;  /* 0xfffffffd0e0e7810 */ /* 0x000fce0007ffe0ff */
.L_x_1981:
        /* <DEDUP_REMOVED lines=35> */
.L_x_1980:
[----:B------:R-:W-:Y:S05]  /*1350*/  BSYNC.RECONVERGENT B1 ;  /* 0x0000000000017941 */ /* 0x000fea0003800200 */
.L_x_1979:
        /* <DEDUP_REMOVED lines=12> */
[----:B-1----:R-:W-:Y:S05]  /*1420*/  CALL.REL.NOINC `($__internal_2_$__cuda_sm20_sqrt_rn_f32_slowpath) ;  /* 0x000001e000847944 */ /* 0x002fea0003c00000 */
[----:B------:R-:W-:Y:S05]  /*1430*/  BRA `(.L_x_1986) ;  /* 0x0000000000107947 */ /* 0x000fea0003800000 */
.L_x_1985:
[----:B-1----:R-:W-:Y:S01]  /*1440*/  FMUL.FTZ R27, R20, R19 ;  /* 0x00000013141b7220 */ /* 0x002fe20000410000 */
[----:B------:R-:W-:-:S03]  /*1450*/  FMUL.FTZ R14, R19, 0.5 ;  /* 0x3f000000130e7820 */ /* 0x000fc60000410000 */
[----:B------:R-:W-:-:S04]  /*1460*/  FFMA R12, -R27, R27, R20 ;  /* 0x0000001b1b0c7223 */ /* 0x000fc80000000114 */
[----:B------:R-:W-:-:S07]  /*1470*/  FFMA R27, R12, R14, R27 ;  /* 0x0000000e0c1b7223 */ /* 0x000fce000000001b */
.L_x_1986:
[----:B------:R-:W-:Y:S05]  /*1480*/  BSYNC.RECONVERGENT B1 ;  /* 0x0000000000017941 */ /* 0x000fea0003800200 */
.L_x_1984:
        /* <DEDUP_REMOVED lines=8> */
.L_x_2460:
        /* <DEDUP_REMOVED lines=24> */
[----:B------:R-:W-:Y:S05]  /*1690*/  CALL.REL.NOINC `($__internal_3_$__cuda_sm3x_div_rn_noftz_f32_slowpath) ;  /* 0x000001e0003c7944 */ /* 0x000fea0003c00000 */
.L_x_1990:
[----:B------:R-:W-:Y:S05]  /*16a0*/  BSYNC.RECONVERGENT B3 ;  /* 0x0000000000037941 */ /* 0x000fea0003800200 */
.L_x_1989:
[----:B------:R-:W-:-:S07]  /*16b0*/  MOV R64, R32 ;  /* 0x0000002000407202 */ /* 0x000fce0000000f00 */
.L_x_1988:
[----:B------:R-:W-:Y:S05]  /*16c0*/  BSYNC.RECONVERGENT B1 ;  /* 0x0000000000017941 */ /* 0x000fea0003800200 */
.L_x_1987:
        /* <DEDUP_REMOVED lines=44> */
[----:B------:R-:W-:Y:S05]  /*1990*/  CALL.REL.NOINC `($__internal_3_$__cuda_sm3x_div_rn_noftz_f32_slowpath) ;  /* 0x000001dc007c7944 */ /* 0x000fea0003c00000 */
.L_x_1995:
[----:B------:R-:W-:Y:S05]  /*19a0*/  BSYNC.RECONVERGENT B6 ;  /* 0x0000000000067941 */ /* 0x000fea0003800200 */
.L_x_1994:
[----:B------:R-:W-:Y:S05]  /*19b0*/  BSYNC.RECONVERGENT B3 ;  /* 0x0000000000037941 */ /* 0x000fea0003800200 */
.L_x_1993:
        /* <DEDUP_REMOVED lines=24> */
.L_x_2263:
        /* <DEDUP_REMOVED lines=21> */
[--C-:B------:R-:W-:Y:S02]  /*1c90*/  IMAD.WIDE R62, R65, 0x4, R22.reuse ;  /* 0x00000004413e7825 */ /* 0x100fe400078e0216 */
[----:B------:R0:W5:Y:S02]  /*1ca0*/  LDG.E R67, desc[UR10][R66.64] ;  /* 0x0000000a42437981 */ /* 0x000164000c1e1900 */
[----:B------:R-:W-:-:S04]  /*1cb0*/  IMAD.WIDE R60, R13, 0x4, R22 ;  /* 0x000000040d3c7825 */ /* 0x000fc800078e0216 */
[----:B------:R-:W-:Y:S01]  /*1cc0*/  IMAD.WIDE R22, R11, 0x4, R22 ;  /* 0x000000040b167825 */ /* 0x000fe200078e0216 */
[----:B------:R0:W5:Y:S04]  /*1cd0*/  LDG.E R65, desc[UR10][R60.64] ;  /* 0x0000000a3c417981 */ /* 0x000168000c1e1900 */
[----:B------:R0:W5:Y:S04]  /*1ce0*/  LDG.E R11, desc[UR10][R62.64] ;  /* 0x0000000a3e0b7981 */ /* 0x000168000c1e1900 */
[----:B------:R0:W5:Y:S01]  /*1cf0*/  LDG.E R13, desc[UR10][R22.64] ;  /* 0x0000000a160d7981 */ /* 0x000162000c1e1900 */
[----:B------:R-:W-:Y:S05]  /*1d00*/  BRA `(.L_x_2000) ;  /* 0x0000000000587947 */ /* 0x000fea0003800000 */
.L_x_1999:
        /* <DEDUP_REMOVED lines=21> */
[----:B------:R1:W5:Y:S02]  /*1e60*/  LDG.E R13, desc[UR10][R22.64] ;  /* 0x0000000a160d7981 */ /* 0x000364000c1e1900 */
.L_x_2000:
[----:B------:R-:W-:Y:S05]  /*1e70*/  BSYNC.RECONVERGENT B4 ;  /* 0x0000000000047941 */ /* 0x000fea0003800200 */
.L_x_1998:
        /* <DEDUP_REMOVED lines=15> */
.L_x_2002:
        /* <DEDUP_REMOVED lines=9> */
[----:B------:R-:W-:Y:S01]  /*2000*/  FADD R22, -R11, R67 ;  /* 0x000000430b167221 */ /* 0x000fe20000000100 */
[----:B------:R-:W-:Y:S01]  /*2010*/  FADD R61, R13, -R65 ;  /* 0x800000410d3d7221 */ /* 0x000fe20000000000 */
        /* <DEDUP_REMOVED lines=11> */
[----:B------:R-:W1:Y:S01]  /*20d0*/  LDCU UR8, c[0x0][0x3b8] ;  /* 0x00007700ff0877ac */ /* 0x000e620008000800 */
[----:B------:R-:W-:Y:S01]  /*20e0*/  BSSY.RECONVERGENT B7, `(.L_x_2009) ;  /* 0x000000b000077945 */ /* 0x000fe20003800200 */
[----:B------:R-:W-:Y:S01]  /*20f0*/  ISETP.NE.AND P0, PT, R20, 0x1, PT ;  /* 0x000000011400780c */ /* 0x000fe20003f05270 */
[----:B-1----:R-:W-:Y:S01]  /*2100*/  IMAD R22, R2, UR8, R69 ;  /* 0x0000000802167c24 */ /* 0x002fe2000f8e0245 */
[----:B------:R-:W-:Y:S02]  /*2110*/  UMOV UR8, 0x400 ;  /* 0x0000040000087882 */ /* 0x000fe40000000000 */
[----:B0-----:R-:W-:Y:S02]  /*2120*/  ULEA UR8, UR9, UR8, 0x18 ;  /* 0x0000000809087291 */ /* 0x001fe4000f8ec0ff */
[----:B------:R-:W-:-:S04]  /*2130*/  IADD3 R32, PT, PT, R22, R39, RZ ;  /* 0x0000002716207210 */ /* 0x000fc80007ffe0ff */
[----:B------:R-:W-:-:S07]  /*2140*/  LEA R56, R32, UR8, 0x2 ;  /* 0x0000000820387c11 */ /* 0x000fce000f8e10ff */
.L_x_2010:
[----:B------:R-:W0:Y:S02]  /*2150*/  LDS R22, [R56+-0x4] ;  /* 0xfffffc0038167984 */ /* 0x000e240000000800 */
[----:B0-----:R-:W-:-:S05]  /*2160*/  FADD R23, R22, 1 ;  /* 0x3f80000016177421 */ /* 0x001fca0000000000 */
[----:B------:R-:W0:Y:S02]  /*2170*/  ATOMS.CAST.SPIN P3, [R56+-0x4], R22, R23 ;  /* 0xfffffc163800758d */ /* 0x000e240001860017 */
[----:B0-----:R-:W-:Y:S05]  /*2180*/  @!P3 BRA `(.L_x_2010) ;  /* 0xfffffffc00f0b947 */ /* 0x001fea000383ffff */
[----:B------:R-:W-:Y:S05]  /*2190*/  BSYNC.RECONVERGENT B7 ;  /* 0x0000000000077941 */ /* 0x000fea0003800200 */
.L_x_2009:
[----:B------:R-:W0:Y:S01]  /*21a0*/  LDC R67, c[0x0][0x468] ;  /* 0x00011a00ff437b82 */ /* 0x000e220000000800 */
[----:B------:R-:W-:Y:S01]  /*21b0*/  BSSY.RECONVERGENT B7, `(.L_x_2011) ;  /* 0x0000006000077945 */ /* 0x000fe20003800200 */
[----:B0-----:R-:W-:-:S07]  /*21c0*/  IMAD R38, R67, UR4, R56 ;  /* 0x0000000443267c24 */ /* 0x001fce000f8e0238 */
.L_x_2012:
[----:B------:R-:W0:Y:S02]  /*21d0*/  LDS R22, [R38+-0x4] ;  /* 0xfffffc0026167984 */ /* 0x000e240000000800 */
[----:B0-----:R-:W-:-:S05]  /*21e0*/  FADD R23, R57, R22 ;  /* 0x0000001639177221 */ /* 0x001fca0000000000 */
[----:B------:R-:W0:Y:S02]  /*21f0*/  ATOMS.CAST.SPIN P3, [R38+-0x4], R22, R23 ;  /* 0xfffffc162600758d */ /* 0x000e240001860017 */
[----:B0-----:R-:W-:Y:S05]  /*2200*/  @!P3 BRA `(.L_x_2012) ;  /* 0xfffffffc00f0b947 */ /* 0x001fea000383ffff */
[----:B------:R-:W-:Y:S05]  /*2210*/  BSYNC.RECONVERGENT B7 ;  /* 0x0000000000077941 */ /* 0x000fea0003800200 */
.L_x_2011:
[----:B------:R-:W-:Y:S01]  /*2220*/  BSSY.RECONVERGENT B7, `(.L_x_2013) ;  /* 0x0000006000077945 */ /* 0x000fe20003800200 */
[----:B------:R-:W-:-:S07]  /*2230*/  LEA R34, R32, UR7, 0x2 ;  /* 0x0000000720227c11 */ /* 0x000fce000f8e10ff */
.L_x_2014:
[----:B------:R-:W0:Y:S02]  /*2240*/  LDS R22, [R34+-0x4] ;  /* 0xfffffc0022167984 */ /* 0x000e240000000800 */
[----:B0-----:R-:W-:-:S05]  /*2250*/  FADD R23, R65, R22 ;  /* 0x0000001641177221 */ /* 0x001fca0000000000 */
[----:B------:R-:W0:Y:S02]  /*2260*/  ATOMS.CAST.SPIN P3, [R34+-0x4], R22, R23 ;  /* 0xfffffc162200758d */ /* 0x000e240001860017 */
[----:B0-----:R-:W-:Y:S05]  /*2270*/  @!P3 BRA `(.L_x_2014) ;  /* 0xfffffffc00f0b947 */ /* 0x001fea000383ffff */
[----:B------:R-:W-:Y:S05]  /*2280*/  BSYNC.RECONVERGENT B7 ;  /* 0x0000000000077941 */ /* 0x000fea0003800200 */
.L_x_2013:
[----:B------:R-:W-:Y:S01]  /*2290*/  BSSY.RECONVERGENT B7, `(.L_x_2015) ;  /* 0x0000006000077945 */ /* 0x000fe20003800200 */
[----:B------:R-:W-:-:S07]  /*22a0*/  LEA R32, R32, UR6, 0x2 ;  /* 0x0000000620207c11 */ /* 0x000fce000f8e10ff */
.L_x_2016:
[----:B------:R-:W0:Y:S02]  /*22b0*/  LDS R22, [R32+-0x4] ;  /* 0xfffffc0020167984 */ /* 0x000e240000000800 */
[----:B0-----:R-:W-:-:S05]  /*22c0*/  FADD R23, R63, R22 ;  /* 0x000000163f177221 */ /* 0x001fca0000000000 */
[----:B------:R-:W0:Y:S02]  /*22d0*/  ATOMS.CAST.SPIN P3, [R32+-0x4], R22, R23 ;  /* 0xfffffc162000758d */ /* 0x000e240001860017 */
[----:B0-----:R-:W-:Y:S05]  /*22e0*/  @!P3 BRA `(.L_x_2016) ;  /* 0xfffffffc00f0b947 */ /* 0x001fea000383ffff */
[----:B------:R-:W-:Y:S05]  /*22f0*/  BSYNC.RECONVERGENT B7 ;  /* 0x0000000000077941 */ /* 0x000fea0003800200 */
.L_x_2015:
[----:B------:R-:W-:Y:S01]  /*2300*/  BSSY.RECONVERGENT B7, `(.L_x_2017) ;  /* 0x0000006000077945 */ /* 0x000fe20003800200 */
[----:B------:R-:W-:-:S07]  /*2310*/  IMAD R30, R67, UR4, R38 ;  /* 0x00000004431e7c24 */ /* 0x000fce000f8e0226 */
.L_x_2018:
[----:B------:R-:W0:Y:S02]  /*2320*/  LDS R22, [R30+-0x4] ;  /* 0xfffffc001e167984 */ /* 0x000e240000000800 */
[----:B0-----:R-:W-:-:S05]  /*2330*/  FADD R23, R61, R22 ;  /* 0x000000163d177221 */ /* 0x001fca0000000000 */
[----:B------:R-:W0:Y:S02]  /*2340*/  ATOMS.CAST.SPIN P3, [R30+-0x4], R22, R23 ;  /* 0xfffffc161e00758d */ /* 0x000e240001860017 */
[----:B0-----:R-:W-:Y:S05]  /*2350*/  @!P3 BRA `(.L_x_2018) ;  /* 0xfffffffc00f0b947 */ /* 0x001fea000383ffff */
[----:B------:R-:W-:Y:S05]  /*2360*/  BSYNC.RECONVERGENT B7 ;  /* 0x0000000000077941 */ /* 0x000fea0003800200 */
.L_x_2017:
[----:B------:R-:W-:Y:S01]  /*2370*/  MOV R67, R16 ;  /* 0x0000001000437202 */ /* 0x000fe20000000f00 */
[----:B------:R-:W-:Y:S06]  /*2380*/  @!P0 BRA `(.L_x_2008) ;  /* 0x0000000400008947 */ /* 0x000fec0003800000 */
[----:B------:R-:W-:Y:S01]  /*2390*/  BSSY.RECONVERGENT B7, `(.L_x_2019) ;  /* 0x0000006000077945 */ /* 0x000fe20003800200 */
[----:B------:R-:W-:-:S13]  /*23a0*/  ISETP.NE.AND P0, PT, R20, 0x2, PT ;  /* 0x000000021400780c */ /* 0x000fda0003f05270 */
.L_x_2020:
[----:B------:R-:W0:Y:S02]  /*23b0*/  LDS R22, [R56] ;  /* 0x0000000038167984 */ /* 0x000e240000000800 */
[----:B0-----:R-:W-:-:S05]  /*23c0*/  FADD R23, R22, 1 ;  /* 0x3f80000016177421 */ /* 0x001fca0000000000 */
[----:B------:R-:W0:Y:S02]  /*23d0*/  ATOMS.CAST.SPIN P3, [R56], R22, R23 ;  /* 0x000000163800758d */ /* 0x000e240001860017 */
[----:B0-----:R-:W-:Y:S05]  /*23e0*/  @!P3 BRA `(.L_x_2020) ;  /* 0xfffffffc00f0b947 */ /* 0x001fea000383ffff */
[----:B------:R-:W-:Y:S05]  /*23f0*/  BSYNC.RECONVERGENT B7 ;  /* 0x0000000000077941 */ /* 0x000fea0003800200 */
.L_x_2019:
[----:B------:R-:W-:Y:S01]  /*2400*/  BSSY.RECONVERGENT B7, `(.L_x_2021) ;  /* 0x0000005000077945 */ /* 0x000fe20003800200 */
.L_x_2022:
[----:B------:R-:W0:Y:S02]  /*2410*/  LDS R22, [R38] ;  /* 0x0000000026167984 */ /* 0x000e240000000800 */
[----:B0-----:R-:W-:-:S05]  /*2420*/  FADD R23, R57, R22 ;  /* 0x0000001639177221 */ /* 0x001fca0000000000 */
[----:B------:R-:W0:Y:S02]  /*2430*/  ATOMS.CAST.SPIN P3, [R38], R22, R23 ;  /* 0x000000162600758d */ /* 0x000e240001860017 */
[----:B0-----:R-:W-:Y:S05]  /*2440*/  @!P3 BRA `(.L_x_2022) ;  /* 0xfffffffc00f0b947 */ /* 0x001fea000383ffff */
[----:B------:R-:W-:Y:S05]  /*2450*/  BSYNC.RECONVERGENT B7 ;  /* 0x0000000000077941 */ /* 0x000fea0003800200 */
.L_x_2021:
[----:B------:R-:W-:Y:S01]  /*2460*/  BSSY.RECONVERGENT B7, `(.L_x_2023) ;  /* 0x0000005000077945 */ /* 0x000fe20003800200 */
.L_x_2024:
[----:B------:R-:W0:Y:S02]  /*2470*/  LDS R22, [R34] ;  /* 0x0000000022167984 */ /* 0x000e240000000800 */
[----:B0-----:R-:W-:-:S05]  /*2480*/  FADD R23, R65, R22 ;  /* 0x0000001641177221 */ /* 0x001fca0000000000 */
[----:B------:R-:W0:Y:S02]  /*2490*/  ATOMS.CAST.SPIN P3, [R34], R22, R23 ;  /* 0x000000162200758d */ /* 0x000e240001860017 */
[----:B0-----:R-:W-:Y:S05]  /*24a0*/  @!P3 BRA `(.L_x_2024) ;  /* 0xfffffffc00f0b947 */ /* 0x001fea000383ffff */
[----:B------:R-:W-:Y:S05]  /*24b0*/  BSYNC.RECONVERGENT B7 ;  /* 0x0000000000077941 */ /* 0x000fea0003800200 */
.L_x_2023:
[----:B------:R-:W-:Y:S01]  /*24c0*/  BSSY.RECONVERGENT B7, `(.L_x_2025) ;  /* 0x0000005000077945 */ /* 0x000fe20003800200 */
.L_x_2026:
[----:B------:R-:W0:Y:S02]  /*24d0*/  LDS R22, [R32] ;  /* 0x0000000020167984 */ /* 0x000e240000000800 */
[----:B0-----:R-:W-:-:S05]  /*24e0*/  FADD R23, R63, R22 ;  /* 0x000000163f177221 */ /* 0x001fca0000000000 */
[----:B------:R-:W0:Y:S02]  /*24f0*/  ATOMS.CAST.SPIN P3, [R32], R22, R23 ;  /* 0x000000162000758d */ /* 0x000e240001860017 */
[----:B0-----:R-:W-:Y:S05]  /*2500*/  @!P3 BRA `(.L_x_2026) ;  /* 0xfffffffc00f0b947 */ /* 0x001fea000383ffff */
[----:B------:R-:W-:Y:S05]  /*2510*/  BSYNC.RECONVERGENT B7 ;  /* 0x0000000000077941 */ /* 0x000fea0003800200 */
.L_x_2025:
[----:B------:R-:W-:Y:S01]  /*2520*/  BSSY.RECONVERGENT B7, `(.L_x_2027) ;  /* 0x0000005000077945 */ /* 0x000fe20003800200 */
.L_x_2028:
[----:B------:R-:W0:Y:S02]  /*2530*/  LDS R22, [R30] ;  /* 0x000000001e167984 */ /* 0x000e240000000800 */
[----:B0-----:R-:W-:-:S05]  /*2540*/  FADD R23, R61, R22 ;  /* 0x000000163d177221 */ /* 0x001fca0000000000 */
[----:B------:R-:W0:Y:S02]  /*2550*/  ATOMS.CAST.SPIN P3, [R30], R22, R23 ;  /* 0x000000161e00758d */ /* 0x000e240001860017 */
[----:B0-----:R-:W-:Y:S05]  /*2560*/  @!P3 BRA `(.L_x_2028) ;  /* 0xfffffffc00f0b947 */ /* 0x001fea000383ffff */
[----:B------:R-:W-:Y:S05]  /*2570*/  BSYNC.RECONVERGENT B7 ;  /* 0x0000000000077941 */ /* 0x000fea0003800200 */
.L_x_2027:
[----:B------:R-:W-:Y:S01]  /*2580*/  MOV R67, R18 ;  /* 0x0000001200437202 */ /* 0x000fe20000000f00 */
[----:B------:R-:W-:Y:S06]  /*2590*/  @!P0 BRA `(.L_x_2008) ;  /* 0x00000000007c8947 */ /* 0x000fec0003800000 */
[----:B------:R-:W-:Y:S01]  /*25a0*/  BSSY.RECONVERGENT B7, `(.L_x_2029) ;  /* 0x0000005000077945 */ /* 0x000fe20003800200 */
.L_x_2030:
[----:B------:R-:W0:Y:S02]  /*25b0*/  LDS R22, [R56+0x4] ;  /* 0x0000040038167984 */ /* 0x000e240000000800 */
[----:B0-----:R-:W-:-:S05]  /*25c0*/  FADD R23, R22, 1 ;  /* 0x3f80000016177421 */ /* 0x001fca0000000000 */
[----:B------:R-:W0:Y:S02]  /*25d0*/  ATOMS.CAST.SPIN P0, [R56+0x4], R22, R23 ;  /* 0x000004163800758d */ /* 0x000e240001800017 */
[----:B0-----:R-:W-:Y:S05]  /*25e0*/  @!P0 BRA `(.L_x_2030) ;  /* 0xfffffffc00f08947 */ /* 0x001fea000383ffff */
[----:B------:R-:W-:Y:S05]  /*25f0*/  BSYNC.RECONVERGENT B7 ;  /* 0x0000000000077941 */ /* 0x000fea0003800200 */
.L_x_2029:
[----:B------:R-:W-:Y:S01]  /*2600*/  BSSY.RECONVERGENT B7, `(.L_x_2031) ;  /* 0x0000005000077945 */ /* 0x000fe20003800200 */
.L_x_2032:
[----:B------:R-:W0:Y:S02]  /*2610*/  LDS R22, [R38+0x4] ;  /* 0x0000040026167984 */ /* 0x000e240000000800 */
[----:B0-----:R-:W-:-:S05]  /*2620*/  FADD R23, R57, R22 ;  /* 0x0000001639177221 */ /* 0x001fca0000000000 */
[----:B------:R-:W0:Y:S02]  /*2630*/  ATOMS.CAST.SPIN P0, [R38+0x4], R22, R23 ;  /* 0x000004162600758d */ /* 0x000e240001800017 */
[----:B0-----:R-:W-:Y:S05]  /*2640*/  @!P0 BRA `(.L_x_2032) ;  /* 0xfffffffc00f08947 */ /* 0x001fea000383ffff */
[----:B------:R-:W-:Y:S05]  /*2650*/  BSYNC.RECONVERGENT B7 ;  /* 0x0000000000077941 */ /* 0x000fea0003800200 */
.L_x_2031:
[----:B------:R-:W-:Y:S01]  /*2660*/  BSSY.RECONVERGENT B7, `(.L_x_2033) ;  /* 0x0000005000077945 */ /* 0x000fe20003800200 */
.L_x_2034:
[----:B------:R-:W0:Y:S02]  /*2670*/  LDS R22, [R34+0x4] ;  /* 0x0000040022167984 */ /* 0x000e240000000800 */
[----:B0-----:R-:W-:-:S05]  /*2680*/  FADD R23, R65, R22 ;  /* 0x0000001641177221 */ /* 0x001fca0000000000 */
[----:B------:R-:W0:Y:S02]  /*2690*/  ATOMS.CAST.SPIN P0, [R34+0x4], R22, R23 ;  /* 0x000004162200758d */ /* 0x000e240001800017 */
[----:B0-----:R-:W-:Y:S05]  /*26a0*/  @!P0 BRA `(.L_x_2034) ;  /* 0xfffffffc00f08947 */ /* 0x001fea000383ffff */
[----:B------:R-:W-:Y:S05]  /*26b0*/  BSYNC.RECONVERGENT B7 ;  /* 0x0000000000077941 */ /* 0x000fea0003800200 */
.L_x_2033:
[----:B------:R-:W-:Y:S01]  /*26c0*/  BSSY.RECONVERGENT B7, `(.L_x_2035) ;  /* 0x0000005000077945 */ /* 0x000fe20003800200 */
.L_x_2036:
[----:B------:R-:W0:Y:S02]  /*26d0*/  LDS R22, [R32+0x4] ;  /* 0x0000040020167984 */ /* 0x000e240000000800 */
[----:B0-----:R-:W-:-:S05]  /*26e0*/  FADD R23, R63, R22 ;  /* 0x000000163f177221 */ /* 0x001fca0000000000 */
[----:B------:R-:W0:Y:S02]  /*26f0*/  ATOMS.CAST.SPIN P0, [R32+0x4], R22, R23 ;  /* 0x000004162000758d */ /* 0x000e240001800017 */
[----:B0-----:R-:W-:Y:S05]  /*2700*/  @!P0 BRA `(.L_x_2036) ;  /* 0xfffffffc00f08947 */ /* 0x001fea000383ffff */
[----:B------:R-:W-:Y:S05]  /*2710*/  BSYNC.RECONVERGENT B7 ;  /* 0x0000000000077941 */ /* 0x000fea0003800200 */
.L_x_2035:
[----:B------:R-:W-:Y:S01]  /*2720*/  BSSY.RECONVERGENT B7, `(.L_x_2037) ;  /* 0x0000005000077945 */ /* 0x000fe20003800200 */
.L_x_2038:
[----:B------:R-:W0:Y:S02]  /*2730*/  LDS R22, [R30+0x4] ;  /* 0x000004001e167984 */ /* 0x000e240000000800 */
[----:B0-----:R-:W-:-:S05]  /*2740*/  FADD R23, R61, R22 ;  /* 0x000000163d177221 */ /* 0x001fca0000000000 */
[----:B------:R-:W0:Y:S02]  /*2750*/  ATOMS.CAST.SPIN P0, [R30+0x4], R22, R23 ;  /* 0x000004161e00758d */ /* 0x000e240001800017 */
[----:B0-----:R-:W-:Y:S05]  /*2760*/  @!P0 BRA `(.L_x_2038) ;  /* 0xfffffffc00f08947 */ /* 0x001fea000383ffff */
[----:B------:R-:W-:Y:S05]  /*2770*/  BSYNC.RECONVERGENT B7 ;  /* 0x0000000000077941 */ /* 0x000fea0003800200 */
.L_x_2037:
[----:B------:R-:W-:-:S07]  /*2780*/  MOV R67, R19 ;  /* 0x0000001300437202 */ /* 0x000fce0000000f00 */
.L_x_2008:
[----:B------:R-:W-:Y:S05]  /*2790*/  BSYNC.RECONVERGENT B5 ;  /* 0x0000000000057941 */ /* 0x000fea0003800200 */
.L_x_2007:
[----:B------:R-:W-:-:S13]  /*27a0*/  ISETP.GE.U32.AND P0, PT, R14, 0x3, PT ;  /* 0x000000030e00780c */ /* 0x000fda0003f06070 */
[----:B------:R-:W-:Y:S05]  /*27b0*/  @!P0 BRA `(.L_x_2006) ;  /* 0x0000001000288947 */ /* 0x000fea0003800000 */
[----:B------:R-:W0:Y:S01]  /*27c0*/  S2R R23, SR_CgaCtaId ;  /* 0x0000000000177919 */ /* 0x000e220000008800 */
[----:B------:R-:W1:Y:S01]  /*27d0*/  LDCU UR8, c[0x0][0x3b8] ;  /* 0x00007700ff0877ac */ /* 0x000e620008000800 */
[----:B------:R-:W-:Y:S01]  /*27e0*/  MOV R30, 0x400 ;  /* 0x00000400001e7802 */ /* 0x000fe20000000f00 */
[----:B------:R-:W-:Y:S01]  /*27f0*/  BSSY.RECONVERGENT B5, `(.L_x_2039) ;  /* 0x0000009000057945 */ /* 0x000fe20003800200 */
[----:B-1----:R-:W-:-:S05]  /*2800*/  IMAD R32, R2, UR8, R69 ;  /* 0x0000000802207c24 */ /* 0x002fca000f8e0245 */
[----:B------:R-:W-:Y:S02]  /*2810*/  IADD3 R69, PT, PT, R32, R67, RZ ;  /* 0x0000004320457210 */ /* 0x000fe40007ffe0ff */
[----:B0-----:R-:W-:-:S04]  /*2820*/  LEA R30, R23, R30, 0x18 ;  /* 0x0000001e171e7211 */ /* 0x001fc800078ec0ff */
[----:B------:R-:W-:-:S07]  /*2830*/  LEA R60, R69, R30, 0x2 ;  /* 0x0000001e453c7211 */ /* 0x000fce00078e10ff */
.L_x_2040:
[----:B------:R-:W0:Y:S02]  /*2840*/  LDS R22, [R60+-0x4] ;  /* 0xfffffc003c167984 */ /* 0x000e240000000800 */
[----:B0-----:R-:W-:-:S05]  /*2850*/  FADD R23, R22, 1 ;  /* 0x3f80000016177421 */ /* 0x001fca0000000000 */
[----:B------:R-:W0:Y:S02]  /*2860*/  ATOMS.CAST.SPIN P0, [R60+-0x4], R22, R23 ;  /* 0xfffffc163c00758d */ /* 0x000e240001800017 */
[----:B0-----:R-:W-:Y:S05]  /*2870*/  @!P0 BRA `(.L_x_2040) ;  /* 0xfffffffc00f08947 */ /* 0x001fea000383ffff */
[----:B------:R-:W-:Y:S05]  /*2880*/  BSYNC.RECONVERGENT B5 ;  /* 0x0000000000057941 */ /* 0x000fea0003800200 */
.L_x_2039:
[----:B------:R-:W0:Y:S01]  /*2890*/  LDC R34, c[0x0][0x468] ;  /* 0x00011a00ff227b82 */ /* 0x000e220000000800 */
[----:B------:R-:W-:Y:S01]  /*28a0*/  BSSY.RECONVERGENT B5, `(.L_x_2041) ;  /* 0x0000006000057945 */ /* 0x000fe20003800200 */
[----:B0-----:R-:W-:-:S07]  /*28b0*/  IMAD R58, R34, UR4, R60 ;  /* 0x00000004223a7c24 */ /* 0x001fce000f8e023c */
.L_x_2042:
[----:B------:R-:W0:Y:S02]  /*28c0*/  LDS R22, [R58+-0x4] ;  /* 0xfffffc003a167984 */ /* 0x000e240000000800 */
[----:B0-----:R-:W-:-:S05]  /*28d0*/  FADD R23, R57, R22 ;  /* 0x0000001639177221 */ /* 0x001fca0000000000 */
[----:B------:R-:W0:Y:S02]  /*28e0*/  ATOMS.CAST.SPIN P0, [R58+-0x4], R22, R23 ;  /* 0xfffffc163a00758d */ /* 0x000e240001800017 */
[----:B0-----:R-:W-:Y:S05]  /*28f0*/  @!P0 BRA `(.L_x_2042) ;  /* 0xfffffffc00f08947 */ /* 0x001fea000383ffff */
[----:B------:R-:W-:Y:S05]  /*2900*/  BSYNC.RECONVERGENT B5 ;  /* 0x0000000000057941 */ /* 0x000fea0003800200 */
.L_x_2041:
[----:B------:R-:W-:Y:S01]  /*2910*/  BSSY.RECONVERGENT B5, `(.L_x_2043) ;  /* 0x0000006000057945 */ /* 0x000fe20003800200 */
[----:B------:R-:W-:-:S07]  /*2920*/  LEA R56, R69, UR7, 0x2 ;  /* 0x0000000745387c11 */ /* 0x000fce000f8e10ff */
.L_x_2044:
[----:B------:R-:W0:Y:S02]  /*2930*/  LDS R22, [R56+-0x4] ;  /* 0xfffffc0038167984 */ /* 0x000e240000000800 */
[----:B0-----:R-:W-:-:S05]  /*2940*/  FADD R23, R65, R22 ;  /* 0x0000001641177221 */ /* 0x001fca0000000000 */
[----:B------:R-:W0:Y:S02]  /*2950*/  ATOMS.CAST.SPIN P0, [R56+-0x4], R22, R23 ;  /* 0xfffffc163800758d */ /* 0x000e240001800017 */
[----:B0-----:R-:W-:Y:S05]  /*2960*/  @!P0 BRA `(.L_x_2044) ;  /* 0xfffffffc00f08947 */ /* 0x001fea000383ffff */
[----:B------:R-:W-:Y:S05]  /*2970*/  BSYNC.RECONVERGENT B5 ;  /* 0x0000000000057941 */ /* 0x000fea0003800200 */
.L_x_2043:
[----:B------:R-:W-:Y:S01]  /*2980*/  BSSY.RECONVERGENT B5, `(.L_x_2045) ;  /* 0x0000006000057945 */ /* 0x000fe20003800200 */
[----:B------:R-:W-:-:S07]  /*2990*/  LEA R38, R69, UR6, 0x2 ;  /* 0x0000000645267c11 */ /* 0x000fce000f8e10ff */
.L_x_2046:
[----:B------:R-:W0:Y:S02]  /*29a0*/  LDS R22, [R38+-0x4] ;  /* 0xfffffc0026167984 */ /* 0x000e240000000800 */
[----:B0-----:R-:W-:-:S05]  /*29b0*/  FADD R23, R63, R22 ;  /* 0x000000163f177221 */ /* 0x001fca0000000000 */
[----:B------:R-:W0:Y:S02]  /*29c0*/  ATOMS.CAST.SPIN P0, [R38+-0x4], R22, R23 ;  /* 0xfffffc162600758d */ /* 0x000e240001800017 */
[----:B0-----:R-:W-:Y:S05]  /*29d0*/  @!P0 BRA `(.L_x_2046) ;  /* 0xfffffffc00f08947 */ /* 0x001fea000383ffff */
[----:B------:R-:W-:Y:S05]  /*29e0*/  BSYNC.RECONVERGENT B5 ;  /* 0x0000000000057941 */ /* 0x000fea0003800200 */
.L_x_2045:
[----:B------:R-:W-:Y:S01]  /*29f0*/  BSSY.RECONVERGENT B5, `(.L_x_2047) ;  /* 0x0000006000057945 */ /* 0x000fe20003800200 */
[----:B------:R-:W-:-:S07]  /*2a00*/  IMAD R34, R34, UR4, R58 ;  /* 0x0000000422227c24 */ /* 0x000fce000f8e023a */
.L_x_2048:
[----:B------:R-:W0:Y:S02]  /*2a10*/  LDS R22, [R34+-0x4] ;  /* 0xfffffc0022167984 */ /* 0x000e240000000800 */
[----:B0-----:R-:W-:-:S05]  /*2a20*/  FADD R23, R61, R22 ;  /* 0x000000163d177221 */ /* 0x001fca0000000000 */
[----:B------:R-:W0:Y:S02]  /*2a30*/  ATOMS.CAST.SPIN P0, [R34+-0x4], R22, R23 ;  /* 0xfffffc162200758d */ /* 0x000e240001800017 */
[----:B0-----:R-:W-:Y:S05]  /*2a40*/  @!P0 BRA `(.L_x_2048) ;  /* 0xfffffffc00f08947 */ /* 0x001fea000383ffff */
[----:B------:R-:W-:Y:S05]  /*2a50*/  BSYNC.RECONVERGENT B5 ;  /* 0x0000000000057941 */ /* 0x000fea0003800200 */
.L_x_2047:
[----:B------:R-:W-:Y:S01]  /*2a60*/  BSSY.RECONVERGENT B5, `(.L_x_2049) ;  /* 0x0000005000057945 */ /* 0x000fe20003800200 */
.L_x_2050:
[----:B------:R-:W0:Y:S02]  /*2a70*/  LDS R22, [R60] ;  /* 0x000000003c167984 */ /* 0x000e240000000800 */
[----:B0-----:R-:W-:-:S05]  /*2a80*/  FADD R23, R22, 1 ;  /* 0x3f80000016177421 */ /* 0x001fca0000000000 */
[----:B------:R-:W0:Y:S02]  /*2a90*/  ATOMS.CAST.SPIN P0, [R60], R22, R23 ;  /* 0x000000163c00758d */ /* 0x000e240001800017 */
[----:B0-----:R-:W-:Y:S05]  /*2aa0*/  @!P0 BRA `(.L_x_2050) ;  /* 0xfffffffc00f08947 */ /* 0x001fea000383ffff */
[----:B------:R-:W-:Y:S05]  /*2ab0*/  BSYNC.RECONVERGENT B5 ;  /* 0x0000000000057941 */ /* 0x000fea0003800200 */
.L_x_2049:
[----:B------:R-:W-:Y:S01]  /*2ac0*/  BSSY.RECONVERGENT B5, `(.L_x_2051) ;  /* 0x0000005000057945 */ /* 0x000fe20003800200 */
.L_x_2052:
[----:B------:R-:W0:Y:S02]  /*2ad0*/  LDS R22, [R58] ;  /* 0x000000003a167984 */ /* 0x000e240000000800 */
[----:B0-----:R-:W-:-:S05]  /*2ae0*/  FADD R23, R57, R22 ;  /* 0x0000001639177221 */ /* 0x001fca0000000000 */
[----:B------:R-:W0:Y:S02]  /*2af0*/  ATOMS.CAST.SPIN P0, [R58], R22, R23 ;  /* 0x000000163a00758d */ /* 0x000e240001800017 */
[----:B0-----:R-:W-:Y:S05]  /*2b00*/  @!P0 BRA `(.L_x_2052) ;  /* 0xfffffffc00f08947 */ /* 0x001fea000383ffff */
[----:B------:R-:W-:Y:S05]  /*2b10*/  BSYNC.RECONVERGENT B5 ;  /* 0x0000000000057941 */ /* 0x000fea0003800200 */
.L_x_2051:
[----:B------:R-:W-:Y:S01]  /*2b20*/  BSSY.RECONVERGENT B5, `(.L_x_2053) ;  /* 0x0000005000057945 */ /* 0x000fe20003800200 */
.L_x_2054:
[----:B------:R-:W0:Y:S02]  /*2b30*/  LDS R22, [R56] ;  /* 0x0000000038167984 */ /* 0x000e240000000800 */
[----:B0-----:R-:W-:-:S05]  /*2b40*/  FADD R23, R65, R22 ;  /* 0x0000001641177221 */ /* 0x001fca0000000000 */
[----:B------:R-:W0:Y:S02]  /*2b50*/  ATOMS.CAST.SPIN P0, [R56], R22, R23 ;  /* 0x000000163800758d */ /* 0x000e240001800017 */
[----:B0-----:R-:W-:Y:S05]  /*2b60*/  @!P0 BRA `(.L_x_2054) ;  /* 0xfffffffc00f08947 */ /* 0x001fea000383ffff */
[----:B------:R-:W-:Y:S05]  /*2b70*/  BSYNC.RECONVERGENT B5 ;  /* 0x0000000000057941 */ /* 0x000fea0003800200 */
.L_x_2053:
[----:B------:R-:W-:Y:S01]  /*2b80*/  BSSY.RECONVERGENT B5, `(.L_x_2055) ;  /* 0x0000005000057945 */ /* 0x000fe20003800200 */
.L_x_2056:
[----:B------:R-:W0:Y:S02]  /*2b90*/  LDS R22, [R38] ;  /* 0x0000000026167984 */ /* 0x000e240000000800 */
[----:B0-----:R-:W-:-:S05]  /*2ba0*/  FADD R23, R63, R22 ;  /* 0x000000163f177221 */ /* 0x001fca0000000000 */
[----:B------:R-:W0:Y:S02]  /*2bb0*/  ATOMS.CAST.SPIN P0, [R38], R22, R23 ;  /* 0x000000162600758d */ /* 0x000e240001800017 */
[----:B0-----:R-:W-:Y:S05]  /*2bc0*/  @!P0 BRA `(.L_x_2056) ;  /* 0xfffffffc00f08947 */ /* 0x001fea000383ffff */
[----:B------:R-:W-:Y:S05]  /*2bd0*/  BSYNC.RECONVERGENT B5 ;  /* 0x0000000000057941 */ /* 0x000fea0003800200 */
.L_x_2055:
[----:B------:R-:W-:Y:S01]  /*2be0*/  BSSY.RECONVERGENT B5, `(.L_x_2057) ;  /* 0x0000005000057945 */ /* 0x000fe20003800200 */
.L_x_2058:
[----:B------:R-:W0:Y:S02]  /*2bf0*/  LDS R22, [R34] ;  /* 0x0000000022167984 */ /* 0x000e240000000800 */
[----:B0-----:R-:W-:-:S05]  /*2c00*/  FADD R23, R61, R22 ;  /* 0x000000163d177221 */ /* 0x001fca0000000000 */
[----:B------:R-:W0:Y:S02]  /*2c10*/  ATOMS.CAST.SPIN P0, [R34], R22, R23 ;  /* 0x000000162200758d */ /* 0x000e240001800017 */
[----:B0-----:R-:W-:Y:S05]  /*2c20*/  @!P0 BRA `(.L_x_2058) ;  /* 0xfffffffc00f08947 */ /* 0x001fea000383ffff */
[----:B------:R-:W-:Y:S05]  /*2c30*/  BSYNC.RECONVERGENT B5 ;  /* 0x0000000000057941 */ /* 0x000fea0003800200 */
.L_x_2057:
[----:B------:R-:W-:Y:S01]  /*2c40*/  BSSY.RECONVERGENT B5, `(.L_x_2059) ;  /* 0x0000005000057945 */ /* 0x000fe20003800200 */
.L_x_2060:
[----:B------:R-:W0:Y:S02]  /*2c50*/  LDS R22, [R60+0x4] ;  /* 0x000004003c167984 */ /* 0x000e240000000800 */
[----:B0-----:R-:W-:-:S05]  /*2c60*/  FADD R23, R22, 1 ;  /* 0x3f80000016177421 */ /* 0x001fca0000000000 */
[----:B------:R-:W0:Y:S02]  /*2c70*/  ATOMS.CAST.SPIN P0, [R60+0x4], R22, R23 ;  /* 0x000004163c00758d */ /* 0x000e240001800017 */
[----:B0-----:R-:W-:Y:S05]  /*2c80*/  @!P0 BRA `(.L_x_2060) ;  /* 0xfffffffc00f08947 */ /* 0x001fea000383ffff */
[----:B------:R-:W-:Y:S05]  /*2c90*/  BSYNC.RECONVERGENT B5 ;  /* 0x0000000000057941 */ /* 0x000fea0003800200 */
.L_x_2059:
[----:B------:R-:W-:Y:S01]  /*2ca0*/  BSSY.RECONVERGENT B5, `(.L_x_2061) ;  /* 0x0000005000057945 */ /* 0x000fe20003800200 */
.L_x_2062:
[----:B------:R-:W0:Y:S02]  /*2cb0*/  LDS R22, [R58+0x4] ;  /* 0x000004003a167984 */ /* 0x000e240000000800 */
[----:B0-----:R-:W-:-:S05]  /*2cc0*/  FADD R23, R57, R22 ;  /* 0x0000001639177221 */ /* 0x001fca0000000000 */
[----:B------:R-:W0:Y:S02]  /*2cd0*/  ATOMS.CAST.SPIN P0, [R58+0x4], R22, R23 ;  /* 0x000004163a00758d */ /* 0x000e240001800017 */
[----:B0-----:R-:W-:Y:S05]  /*2ce0*/  @!P0 BRA `(.L_x_2062) ;  /* 0xfffffffc00f08947 */ /* 0x001fea000383ffff */
[----:B------:R-:W-:Y:S05]  /*2cf0*/  BSYNC.RECONVERGENT B5 ;  /* 0x0000000000057941 */ /* 0x000fea0003800200 */
.L_x_2061:
[----:B------:R-:W-:Y:S01]  /*2d00*/  BSSY.RECONVERGENT B5, `(.L_x_2063) ;  /* 0x0000005000057945 */ /* 0x000fe20003800200 */
.L_x_2064:
[----:B------:R-:W0:Y:S02]  /*2d10*/  LDS R22, [R56+0x4] ;  /* 0x0000040038167984 */ /* 0x000e240000000800 */
[----:B0-----:R-:W-:-:S05]  /*2d20*/  FADD R23, R65, R22 ;  /* 0x0000001641177221 */ /* 0x001fca0000000000 */
[----:B------:R-:W0:Y:S02]  /*2d30*/  ATOMS.CAST.SPIN P0, [R56+0x4], R22, R23 ;  /* 0x000004163800758d */ /* 0x000e240001800017 */
[----:B0-----:R-:W-:Y:S05]  /*2d40*/  @!P0 BRA `(.L_x_2064) ;  /* 0xfffffffc00f08947 */ /* 0x001fea000383ffff */
[----:B------:R-:W-:Y:S05]  /*2d50*/  BSYNC.RECONVERGENT B5 ;  /* 0x0000000000057941 */ /* 0x000fea0003800200 */
.L_x_2063:
[----:B------:R-:W-:Y:S01]  /*2d60*/  BSSY.RECONVERGENT B5, `(.L_x_2065) ;  /* 0x0000005000057945 */ /* 0x000fe20003800200 */
.L_x_2066:
[----:B------:R-:W0:Y:S02]  /*2d70*/  LDS R22, [R38+0x4] ;  /* 0x0000040026167984 */ /* 0x000e240000000800 */
[----:B0-----:R-:W-:-:S05]  /*2d80*/  FADD R23, R63, R22 ;  /* 0x000000163f177221 */ /* 0x001fca0000000000 */
[----:B------:R-:W0:Y:S02]  /*2d90*/  ATOMS.CAST.SPIN P0, [R38+0x4], R22, R23 ;  /* 0x000004162600758d */ /* 0x000e240001800017 */
[----:B0-----:R-:W-:Y:S05]  /*2da0*/  @!P0 BRA `(.L_x_2066) ;  /* 0xfffffffc00f08947 */ /* 0x001fea000383ffff */
[----:B------:R-:W-:Y:S05]  /*2db0*/  BSYNC.RECONVERGENT B5 ;  /* 0x0000000000057941 */ /* 0x000fea0003800200 */
.L_x_2065:
[----:B------:R-:W-:Y:S01]  /*2dc0*/  BSSY.RECONVERGENT B5, `(.L_x_2067) ;  /* 0x0000005000057945 */ /* 0x000fe20003800200 */
.L_x_2068:
[----:B------:R-:W0:Y:S02]  /*2dd0*/  LDS R22, [R34+0x4] ;  /* 0x0000040022167984 */ /* 0x000e240000000800 */
[----:B0-----:R-:W-:-:S05]  /*2de0*/  FADD R23, R61, R22 ;  /* 0x000000163d177221 */ /* 0x001fca0000000000 */
[----:B------:R-:W0:Y:S02]  /*2df0*/  ATOMS.CAST.SPIN P0, [R34+0x4], R22, R23 ;  /* 0x000004162200758d */ /* 0x000e240001800017 */
[----:B0-----:R-:W-:Y:S05]  /*2e00*/  @!P0 BRA `(.L_x_2068) ;  /* 0xfffffffc00f08947 */ /* 0x001fea000383ffff */
[----:B------:R-:W-:Y:S05]  /*2e10*/  BSYNC.RECONVERGENT B5 ;  /* 0x0000000000057941 */ /* 0x000fea0003800200 */
.L_x_2067:
[----:B------:R-:W-:Y:S01]  /*2e20*/  BSSY.RECONVERGENT B5, `(.L_x_2069) ;  /* 0x0000005000057945 */ /* 0x000fe20003800200 */
.L_x_2070:
[----:B------:R-:W0:Y:S02]  /*2e30*/  LDS R22, [R60+0x8] ;  /* 0x000008003c167984 */ /* 0x000e240000000800 */
[----:B0-----:R-:W-:-:S05]  /*2e40*/  FADD R23, R22, 1 ;  /* 0x3f80000016177421 */ /* 0x001fca0000000000 */
[----:B------:R-:W0:Y:S02]  /*2e50*/  ATOMS.CAST.SPIN P0, [R60+0x8], R22, R23 ;  /* 0x000008163c00758d */ /* 0x000e240001800017 */
[----:B0-----:R-:W-:Y:S05]  /*2e60*/  @!P0 BRA `(.L_x_2070) ;  /* 0xfffffffc00f08947 */ /* 0x001fea000383ffff */
[----:B------:R-:W-:Y:S05]  /*2e70*/  BSYNC.RECONVERGENT B5 ;  /* 0x0000000000057941 */ /* 0x000fea0003800200 */
.L_x_2069:
[----:B------:R-:W-:Y:S01]  /*2e80*/  BSSY.RECONVERGENT B5, `(.L_x_2071) ;  /* 0x0000005000057945 */ /* 0x000fe20003800200 */
.L_x_2072:
[----:B------:R-:W0:Y:S02]  /*2e90*/  LDS R22, [R58+0x8] ;  /* 0x000008003a167984 */ /* 0x000e240000000800 */
[----:B0-----:R-:W-:-:S05]  /*2ea0*/  FADD R23, R57, R22 ;  /* 0x0000001639177221 */ /* 0x001fca0000000000 */
[----:B------:R-:W0:Y:S02]  /*2eb0*/  ATOMS.CAST.SPIN P0, [R58+0x8], R22, R23 ;  /* 0x000008163a00758d */ /* 0x000e240001800017 */
[----:B0-----:R-:W-:Y:S05]  /*2ec0*/  @!P0 BRA `(.L_x_2072) ;  /* 0xfffffffc00f08947 */ /* 0x001fea000383ffff */
[----:B------:R-:W-:Y:S05]  /*2ed0*/  BSYNC.RECONVERGENT B5 ;  /* 0x0000000000057941 */ /* 0x000fea0003800200 */
.L_x_2071:
[----:B------:R-:W-:Y:S01]  /*2ee0*/  BSSY.RECONVERGENT B5, `(.L_x_2073) ;  /* 0x0000005000057945 */ /* 0x000fe20003800200 */
.L_x_2074:
[----:B------:R-:W0:Y:S02]  /*2ef0*/  LDS R22, [R56+0x8] ;  /* 0x0000080038167984 */ /* 0x000e240000000800 */
[----:B0-----:R-:W-:-:S05]  /*2f00*/  FADD R23, R65, R22 ;  /* 0x0000001641177221 */ /* 0x001fca0000000000 */
[----:B------:R-:W0:Y:S02]  /*2f10*/  ATOMS.CAST.SPIN P0, [R56+0x8], R22, R23 ;  /* 0x000008163800758d */ /* 0x000e240001800017 */
[----:B0-----:R-:W-:Y:S05]  /*2f20*/  @!P0 BRA `(.L_x_2074) ;  /* 0xfffffffc00f08947 */ /* 0x001fea000383ffff */
[----:B------:R-:W-:Y:S05]  /*2f30*/  BSYNC.RECONVERGENT B5 ;  /* 0x0000000000057941 */ /* 0x000fea0003800200 */
.L_x_2073:
[----:B------:R-:W-:Y:S01]  /*2f40*/  BSSY.RECONVERGENT B5, `(.L_x_2075) ;  /* 0x0000005000057945 */ /* 0x000fe20003800200 */
.L_x_2076:
[----:B------:R-:W0:Y:S02]  /*2f50*/  LDS R22, [R38+0x8] ;  /* 0x0000080026167984 */ /* 0x000e240000000800 */
[----:B0-----:R-:W-:-:S05]  /*2f60*/  FADD R23, R63, R22 ;  /* 0x000000163f177221 */ /* 0x001fca0000000000 */
[----:B------:R-:W0:Y:S02]  /*2f70*/  ATOMS.CAST.SPIN P0, [R38+0x8], R22, R23 ;  /* 0x000008162600758d */ /* 0x000e240001800017 */
[----:B0-----:R-:W-:Y:S05]  /*2f80*/  @!P0 BRA `(.L_x_2076) ;  /* 0xfffffffc00f08947 */ /* 0x001fea000383ffff */
[----:B------:R-:W-:Y:S05]  /*2f90*/  BSYNC.RECONVERGENT B5 ;  /* 0x0000000000057941 */ /* 0x000fea0003800200 */
.L_x_2075:
[----:B------:R-:W-:Y:S01]  /*2fa0*/  BSSY.RECONVERGENT B5, `(.L_x_2077) ;  /* 0x0000005000057945 */ /* 0x000fe20003800200 */
.L_x_2078:
[----:B------:R-:W0:Y:S02]  /*2fb0*/  LDS R22, [R34+0x8] ;  /* 0x0000080022167984 */ /* 0x000e240000000800 */
[----:B0-----:R-:W-:-:S05]  /*2fc0*/  FADD R23, R61, R22 ;  /* 0x000000163d177221 */ /* 0x001fca0000000000 */
[----:B------:R-:W0:Y:S02]  /*2fd0*/  ATOMS.CAST.SPIN P0, [R34+0x8], R22, R23 ;  /* 0x000008162200758d */ /* 0x000e240001800017 */
[----:B0-----:R-:W-:Y:S05]  /*2fe0*/  @!P0 BRA `(.L_x_2078) ;  /* 0xfffffffc00f08947 */ /* 0x001fea000383ffff */
[----:B------:R-:W-:Y:S05]  /*2ff0*/  BSYNC.RECONVERGENT B5 ;  /* 0x0000000000057941 */ /* 0x000fea0003800200 */
.L_x_2077:
[----:B------:R-:W-:-:S04]  /*3000*/  IADD3 R67, PT, PT, R67, 0x4, RZ ;  /* 0x0000000443437810 */ /* 0x000fc80007ffe0ff */
[----:B------:R-:W-:-:S13]  /*3010*/  ISETP.NE.AND P0, PT, R67, R12, PT ;  /* 0x0000000c4300720c */ /* 0x000fda0003f05270 */
[----:B------:R-:W-:Y:S05]  /*3020*/  @!P0 BRA `(.L_x_2006) ;  /* 0x00000008000c8947 */ /* 0x000fea0003800000 */
.L_x_2119:
[----:B------:R-:W-:Y:S01]  /*3030*/  IADD3 R69, PT, PT, R32, R67, RZ ;  /* 0x0000004320457210 */ /* 0x000fe20007ffe0ff */
[----:B------:R-:W-:Y:S05]  /*3040*/  YIELD ;  /* 0x0000000000007946 */ /* 0x000fea0003800000 */
[----:B------:R-:W-:Y:S01]  /*3050*/  BSSY.RECONVERGENT B5, `(.L_x_2079) ;  /* 0x0000006000057945 */ /* 0x000fe20003800200 */
[----:B------:R-:W-:-:S07]  /*3060*/  LEA R60, R69, R30, 0x2 ;  /* 0x0000001e453c7211 */ /* 0x000fce00078e10ff */
.L_x_2080:
[----:B------:R-:W0:Y:S02]  /*3070*/  LDS R22, [R60+-0x4] ;  /* 0xfffffc003c167984 */ /* 0x000e240000000800 */
[----:B0-----:R-:W-:-:S05]  /*3080*/  FADD R23, R22, 1 ;  /* 0x3f80000016177421 */ /* 0x001fca0000000000 */
[----:B------:R-:W0:Y:S02]  /*3090*/  ATOMS.CAST.SPIN P0, [R60+-0x4], R22, R23 ;  /* 0xfffffc163c00758d */ /* 0x000e240001800017 */
[----:B0-----:R-:W-:Y:S05]  /*30a0*/  @!P0 BRA `(.L_x_2080) ;  /* 0xfffffffc00f08947 */ /* 0x001fea000383ffff */
[----:B------:R-:W-:Y:S05]  /*30b0*/  BSYNC.RECONVERGENT B5 ;  /* 0x0000000000057941 */ /* 0x000fea0003800200 */
.L_x_2079:
[----:B------:R-:W0:Y:S01]  /*30c0*/  LDC R34, c[0x0][0x468] ;  /* 0x00011a00ff227b82 */ /* 0x000e220000000800 */
[----:B------:R-:W-:Y:S01]  /*30d0*/  BSSY.RECONVERGENT B5, `(.L_x_2081) ;  /* 0x0000006000057945 */ /* 0x000fe20003800200 */
[----:B0-----:R-:W-:-:S07]  /*30e0*/  IMAD R58, R34, UR4, R60 ;  /* 0x00000004223a7c24 */ /* 0x001fce000f8e023c */
.L_x_2082:
[----:B------:R-:W0:Y:S02]  /*30f0*/  LDS R22, [R58+-0x4] ;  /* 0xfffffc003a167984 */ /* 0x000e240000000800 */
[----:B0-----:R-:W-:-:S05]  /*3100*/  FADD R23, R57, R22 ;  /* 0x0000001639177221 */ /* 0x001fca0000000000 */
[----:B------:R-:W0:Y:S02]  /*3110*/  ATOMS.CAST.SPIN P0, [R58+-0x4], R22, R23 ;  /* 0xfffffc163a00758d */ /* 0x000e240001800017 */
[----:B0-----:R-:W-:Y:S05]  /*3120*/  @!P0 BRA `(.L_x_2082) ;  /* 0xfffffffc00f08947 */ /* 0x001fea000383ffff */
[----:B------:R-:W-:Y:S05]  /*3130*/  BSYNC.RECONVERGENT B5 ;  /* 0x0000000000057941 */ /* 0x000fea0003800200 */
.L_x_2081:
[----:B------:R-:W-:Y:S01]  /*3140*/  BSSY.RECONVERGENT B5, `(.L_x_2083) ;  /* 0x0000006000057945 */ /* 0x000fe20003800200 */
[----:B------:R-:W-:-:S07]  /*3150*/  LEA R56, R69, UR7, 0x2 ;  /* 0x0000000745387c11 */ /* 0x000fce000f8e10ff */
.L_x_2084:
[----:B------:R-:W0:Y:S02]  /*3160*/  LDS R22, [R56+-0x4] ;  /* 0xfffffc0038167984 */ /* 0x000e240000000800 */
[----:B0-----:R-:W-:-:S05]  /*3170*/  FADD R23, R65, R22 ;  /* 0x0000001641177221 */ /* 0x001fca0000000000 */
[----:B------:R-:W0:Y:S02]  /*3180*/  ATOMS.CAST.SPIN P0, [R56+-0x4], R22, R23 ;  /* 0xfffffc163800758d */ /* 0x000e240001800017 */
[----:B0-----:R-:W-:Y:S05]  /*3190*/  @!P0 BRA `(.L_x_2084) ;  /* 0xfffffffc00f08947 */ /* 0x001fea000383ffff */
[----:B------:R-:W-:Y:S05]  /*31a0*/  BSYNC.RECONVERGENT B5 ;  /* 0x0000000000057941 */ /* 0x000fea0003800200 */
.L_x_2083:
[----:B------:R-:W-:Y:S01]  /*31b0*/  BSSY.RECONVERGENT B5, `(.L_x_2085) ;  /* 0x0000006000057945 */ /* 0x000fe20003800200 */
[----:B------:R-:W-:-:S07]  /*31c0*/  LEA R38, R69, UR6, 0x2 ;  /* 0x0000000645267c11 */ /* 0x000fce000f8e10ff */
.L_x_2086:
[----:B------:R-:W0:Y:S02]  /*31d0*/  LDS R22, [R38+-0x4] ;  /* 0xfffffc0026167984 */ /* 0x000e240000000800 */
[----:B0-----:R-:W-:-:S05]  /*31e0*/  FADD R23, R63, R22 ;  /* 0x000000163f177221 */ /* 0x001fca0000000000 */
[----:B------:R-:W0:Y:S02]  /*31f0*/  ATOMS.CAST.SPIN P0, [R38+-0x4], R22, R23 ;  /* 0xfffffc162600758d */ /* 0x000e240001800017 */
[----:B0-----:R-:W-:Y:S05]  /*3200*/  @!P0 BRA `(.L_x_2086) ;  /* 0xfffffffc00f08947 */ /* 0x001fea000383ffff */
[----:B------:R-:W-:Y:S05]  /*3210*/  BSYNC.RECONVERGENT B5 ;  /* 0x0000000000057941 */ /* 0x000fea0003800200 */
.L_x_2085:
[----:B------:R-:W-:Y:S01]  /*3220*/  BSSY.RECONVERGENT B5, `(.L_x_2087) ;  /* 0x0000006000057945 */ /* 0x000fe20003800200 */
[----:B------:R-:W-:-:S07]  /*3230*/  IMAD R34, R34, UR4, R58 ;  /* 0x0000000422227c24 */ /* 0x000fce000f8e023a */
.L_x_2088:
[----:B------:R-:W0:Y:S02]  /*3240*/  LDS R22, [R34+-0x4] ;  /* 0xfffffc0022167984 */ /* 0x000e240000000800 */
[----:B0-----:R-:W-:-:S05]  /*3250*/  FADD R23, R61, R22 ;  /* 0x000000163d177221 */ /* 0x001fca0000000000 */
[----:B------:R-:W0:Y:S02]  /*3260*/  ATOMS.CAST.SPIN P0, [R34+-0x4], R22, R23 ;  /* 0xfffffc162200758d */ /* 0x000e240001800017 */
[----:B0-----:R-:W-:Y:S05]  /*3270*/  @!P0 BRA `(.L_x_2088) ;  /* 0xfffffffc00f08947 */ /* 0x001fea000383ffff */
[----:B------:R-:W-:Y:S05]  /*3280*/  BSYNC.RECONVERGENT B5 ;  /* 0x0000000000057941 */ /* 0x000fea0003800200 */
.L_x_2087:
[----:B------:R-:W-:Y:S01]  /*3290*/  BSSY.RECONVERGENT B5, `(.L_x_2089) ;  /* 0x0000005000057945 */ /* 0x000fe20003800200 */
.L_x_2090:
[----:B------:R-:W0:Y:S02]  /*32a0*/  LDS R22, [R60] ;  /* 0x000000003c167984 */ /* 0x000e240000000800 */
[----:B0-----:R-:W-:-:S05]  /*32b0*/  FADD R23, R22, 1 ;  /* 0x3f80000016177421 */ /* 0x001fca0000000000 */
[----:B------:R-:W0:Y:S02]  /*32c0*/  ATOMS.CAST.SPIN P0, [R60], R22, R23 ;  /* 0x000000163c00758d */ /* 0x000e240001800017 */
[----:B0-----:R-:W-:Y:S05]  /*32d0*/  @!P0 BRA `(.L_x_2090) ;  /* 0xfffffffc00f08947 */ /* 0x001fea000383ffff */
[----:B------:R-:W-:Y:S05]  /*32e0*/  BSYNC.RECONVERGENT B5 ;  /* 0x0000000000057941 */ /* 0x000fea0003800200 */
.L_x_2089:
[----:B------:R-:W-:Y:S01]  /*32f0*/  BSSY.RECONVERGENT B5, `(.L_x_2091) ;  /* 0x0000005000057945 */ /* 0x000fe20003800200 */
.L_x_2092:
[----:B------:R-:W0:Y:S02]  /*3300*/  LDS R22, [R58] ;  /* 0x000000003a167984 */ /* 0x000e240000000800 */
[----:B0-----:R-:W-:-:S05]  /*3310*/  FADD R23, R57, R22 ;  /* 0x0000001639177221 */ /* 0x001fca0000000000 */
[----:B------:R-:W0:Y:S02]  /*3320*/  ATOMS.CAST.SPIN P0, [R58], R22, R23 ;  /* 0x000000163a00758d */ /* 0x000e240001800017 */
[----:B0-----:R-:W-:Y:S05]  /*3330*/  @!P0 BRA `(.L_x_2092) ;  /* 0xfffffffc00f08947 */ /* 0x001fea000383ffff */
[----:B------:R-:W-:Y:S05]  /*3340*/  BSYNC.RECONVERGENT B5 ;  /* 0x0000000000057941 */ /* 0x000fea0003800200 */
.L_x_2091:
[----:B------:R-:W-:Y:S01]  /*3350*/  BSSY.RECONVERGENT B5, `(.L_x_2093) ;  /* 0x0000005000057945 */ /* 0x000fe20003800200 */
.L_x_2094:
[----:B------:R-:W0:Y:S02]  /*3360*/  LDS R22, [R56] ;  /* 0x0000000038167984 */ /* 0x000e240000000800 */
[----:B0-----:R-:W-:-:S05]  /*3370*/  FADD R23, R65, R22 ;  /* 0x0000001641177221 */ /* 0x001fca0000000000 */
[----:B------:R-:W0:Y:S02]  /*3380*/  ATOMS.CAST.SPIN P0, [R56], R22, R23 ;  /* 0x000000163800758d */ /* 0x000e240001800017 */
[----:B0-----:R-:W-:Y:S05]  /*3390*/  @!P0 BRA `(.L_x_2094) ;  /* 0xfffffffc00f08947 */ /* 0x001fea000383ffff */
[----:B------:R-:W-:Y:S05]  /*33a0*/  BSYNC.RECONVERGENT B5 ;  /* 0x0000000000057941 */ /* 0x000fea0003800200 */
.L_x_2093:
[----:B------:R-:W-:Y:S01]  /*33b0*/  BSSY.RECONVERGENT B5, `(.L_x_2095) ;  /* 0x0000005000057945 */ /* 0x000fe20003800200 */
.L_x_2096:
[----:B------:R-:W0:Y:S02]  /*33c0*/  LDS R22, [R38] ;  /* 0x0000000026167984 */ /* 0x000e240000000800 */
[----:B0-----:R-:W-:-:S05]  /*33d0*/  FADD R23, R63, R22 ;  /* 0x000000163f177221 */ /* 0x001fca0000000000 */
[----:B------:R-:W0:Y:S02]  /*33e0*/  ATOMS.CAST.SPIN P0, [R38], R22, R23 ;  /* 0x000000162600758d */ /* 0x000e240001800017 */
[----:B0-----:R-:W-:Y:S05]  /*33f0*/  @!P0 BRA `(.L_x_2096) ;  /* 0xfffffffc00f08947 */ /* 0x001fea000383ffff */
[----:B------:R-:W-:Y:S05]  /*3400*/  BSYNC.RECONVERGENT B5 ;  /* 0x0000000000057941 */ /* 0x000fea0003800200 */
.L_x_2095:
[----:B------:R-:W-:Y:S01]  /*3410*/  BSSY.RECONVERGENT B5, `(.L_x_2097) ;  /* 0x0000005000057945 */ /* 0x000fe20003800200 */
.L_x_2098:
[----:B------:R-:W0:Y:S02]  /*3420*/  LDS R22, [R34] ;  /* 0x0000000022167984 */ /* 0x000e240000000800 */
[----:B0-----:R-:W-:-:S05]  /*3430*/  FADD R23, R61, R22 ;  /* 0x000000163d177221 */ /* 0x001fca0000000000 */
[----:B------:R-:W0:Y:S02]  /*3440*/  ATOMS.CAST.SPIN P0, [R34], R22, R23 ;  /* 0x000000162200758d */ /* 0x000e240001800017 */
[----:B0-----:R-:W-:Y:S05]  /*3450*/  @!P0 BRA `(.L_x_2098) ;  /* 0xfffffffc00f08947 */ /* 0x001fea000383ffff */
[----:B------:R-:W-:Y:S05]  /*3460*/  BSYNC.RECONVERGENT B5 ;  /* 0x0000000000057941 */ /* 0x000fea0003800200 */
.L_x_2097:
[----:B------:R-:W-:Y:S01]  /*3470*/  BSSY.RECONVERGENT B5, `(.L_x_2099) ;  /* 0x0000005000057945 */ /* 0x000fe20003800200 */
.L_x_2100:
[----:B------:R-:W0:Y:S02]  /*3480*/  LDS R22, [R60+0x4] ;  /* 0x000004003c167984 */ /* 0x000e240000000800 */
[----:B0-----:R-:W-:-:S05]  /*3490*/  FADD R23, R22, 1 ;  /* 0x3f80000016177421 */ /* 0x001fca0000000000 */
[----:B------:R-:W0:Y:S02]  /*34a0*/  ATOMS.CAST.SPIN P0, [R60+0x4], R22, R23 ;  /* 0x000004163c00758d */ /* 0x000e240001800017 */
[----:B0-----:R-:W-:Y:S05]  /*34b0*/  @!P0 BRA `(.L_x_2100) ;  /* 0xfffffffc00f08947 */ /* 0x001fea000383ffff */
[----:B------:R-:W-:Y:S05]  /*34c0*/  BSYNC.RECONVERGENT B5 ;  /* 0x0000000000057941 */ /* 0x000fea0003800200 */
.L_x_2099:
[----:B------:R-:W-:Y:S01]  /*34d0*/  BSSY.RECONVERGENT B5, `(.L_x_2101) ;  /* 0x0000005000057945 */ /* 0x000fe20003800200 */
.L_x_2102:
[----:B------:R-:W0:Y:S02]  /*34e0*/  LDS R22, [R58+0x4] ;  /* 0x000004003a167984 */ /* 0x000e240000000800 */
[----:B0-----:R-:W-:-:S05]  /*34f0*/  FADD R23, R57, R22 ;  /* 0x0000001639177221 */ /* 0x001fca0000000000 */
[----:B------:R-:W0:Y:S02]  /*3500*/  ATOMS.CAST.SPIN P0, [R58+0x4], R22, R23 ;  /* 0x000004163a00758d */ /* 0x000e240001800017 */
[----:B0-----:R-:W-:Y:S05]  /*3510*/  @!P0 BRA `(.L_x_2102) ;  /* 0xfffffffc00f08947 */ /* 0x001fea000383ffff */
[----:B------:R-:W-:Y:S05]  /*3520*/  BSYNC.RECONVERGENT B5 ;  /* 0x0000000000057941 */ /* 0x000fea0003800200 */
.L_x_2101:
[----:B------:R-:W-:Y:S01]  /*3530*/  BSSY.RECONVERGENT B5, `(.L_x_2103) ;  /* 0x0000005000057945 */ /* 0x000fe20003800200 */
.L_x_2104:
[----:B------:R-:W0:Y:S02]  /*3540*/  LDS R22, [R56+0x4] ;  /* 0x0000040038167984 */ /* 0x000e240000000800 */
[----:B0-----:R-:W-:-:S05]  /*3550*/  FADD R23, R65, R22 ;  /* 0x0000001641177221 */ /* 0x001fca0000000000 */
[----:B------:R-:W0:Y:S02]  /*3560*/  ATOMS.CAST.SPIN P0, [R56+0x4], R22, R23 ;  /* 0x000004163800758d */ /* 0x000e240001800017 */
[----:B0-----:R-:W-:Y:S05]  /*3570*/  @!P0 BRA `(.L_x_2104) ;  /* 0xfffffffc00f08947 */ /* 0x001fea000383ffff */
[----:B------:R-:W-:Y:S05]  /*3580*/  BSYNC.RECONVERGENT B5 ;  /* 0x0000000000057941 */ /* 0x000fea0003800200 */
.L_x_2103:
[----:B------:R-:W-:Y:S01]  /*3590*/  BSSY.RECONVERGENT B5, `(.L_x_2105) ;  /* 0x0000005000057945 */ /* 0x000fe20003800200 */
.L_x_2106:
[----:B------:R-:W0:Y:S02]  /*35a0*/  LDS R22, [R38+0x4] ;  /* 0x0000040026167984 */ /* 0x000e240000000800 */
[----:B0-----:R-:W-:-:S05]  /*35b0*/  FADD R23, R63, R22 ;  /* 0x000000163f177221 */ /* 0x001fca0000000000 */
[----:B------:R-:W0:Y:S02]  /*35c0*/  ATOMS.CAST.SPIN P0, [R38+0x4], R22, R23 ;  /* 0x000004162600758d */ /* 0x000e240001800017 */
[----:B0-----:R-:W-:Y:S05]  /*35d0*/  @!P0 BRA `(.L_x_2106) ;  /* 0xfffffffc00f08947 */ /* 0x001fea000383ffff */
[----:B------:R-:W-:Y:S05]  /*35e0*/  BSYNC.RECONVERGENT B5 ;  /* 0x0000000000057941 */ /* 0x000fea0003800200 */
.L_x_2105:
[----:B------:R-:W-:Y:S01]  /*35f0*/  BSSY.RECONVERGENT B5, `(.L_x_2107) ;  /* 0x0000005000057945 */ /* 0x000fe20003800200 */
.L_x_2108:
[----:B------:R-:W0:Y:S02]  /*3600*/  LDS R22, [R34+0x4] ;  /* 0x0000040022167984 */ /* 0x000e240000000800 */
[----:B0-----:R-:W-:-:S05]  /*3610*/  FADD R23, R61, R22 ;  /* 0x000000163d177221 */ /* 0x001fca0000000000 */
[----:B------:R-:W0:Y:S02]  /*3620*/  ATOMS.CAST.SPIN P0, [R34+0x4], R22, R23 ;  /* 0x000004162200758d */ /* 0x000e240001800017 */
[----:B0-----:R-:W-:Y:S05]  /*3630*/  @!P0 BRA `(.L_x_2108) ;  /* 0xfffffffc00f08947 */ /* 0x001fea000383ffff */
[----:B------:R-:W-:Y:S05]  /*3640*/  BSYNC.RECONVERGENT B5 ;  /* 0x0000000000057941 */ /* 0x000fea0003800200 */
.L_x_2107:
[----:B------:R-:W-:Y:S01]  /*3650*/  BSSY.RECONVERGENT B5, `(.L_x_2109) ;  /* 0x0000005000057945 */ /* 0x000fe20003800200 */
.L_x_2110:
[----:B------:R-:W0:Y:S02]  /*3660*/  LDS R22, [R60+0x8] ;  /* 0x000008003c167984 */ /* 0x000e240000000800 */
[----:B0-----:R-:W-:-:S05]  /*3670*/  FADD R23, R22, 1 ;  /* 0x3f80000016177421 */ /* 0x001fca0000000000 */
[----:B------:R-:W0:Y:S02]  /*3680*/  ATOMS.CAST.SPIN P0, [R60+0x8], R22, R23 ;  /* 0x000008163c00758d */ /* 0x000e240001800017 */
[----:B0-----:R-:W-:Y:S05]  /*3690*/  @!P0 BRA `(.L_x_2110) ;  /* 0xfffffffc00f08947 */ /* 0x001fea000383ffff */
[----:B------:R-:W-:Y:S05]  /*36a0*/  BSYNC.RECONVERGENT B5 ;  /* 0x0000000000057941 */ /* 0x000fea0003800200 */
.L_x_2109:
[----:B------:R-:W-:Y:S01]  /*36b0*/  BSSY.RECONVERGENT B5, `(.L_x_2111) ;  /* 0x0000005000057945 */ /* 0x000fe20003800200 */
.L_x_2112:
[----:B------:R-:W0:Y:S02]  /*36c0*/  LDS R22, [R58+0x8] ;  /* 0x000008003a167984 */ /* 0x000e240000000800 */
[----:B0-----:R-:W-:-:S05]  /*36d0*/  FADD R23, R57, R22 ;  /* 0x0000001639177221 */ /* 0x001fca0000000000 */
[----:B------:R-:W0:Y:S02]  /*36e0*/  ATOMS.CAST.SPIN P0, [R58+0x8], R22, R23 ;  /* 0x000008163a00758d */ /* 0x000e240001800017 */
[----:B0-----:R-:W-:Y:S05]  /*36f0*/  @!P0 BRA `(.L_x_2112) ;  /* 0xfffffffc00f08947 */ /* 0x001fea000383ffff */
[----:B------:R-:W-:Y:S05]  /*3700*/  BSYNC.RECONVERGENT B5 ;  /* 0x0000000000057941 */ /* 0x000fea0003800200 */
.L_x_2111:
[----:B------:R-:W-:Y:S01]  /*3710*/  BSSY.RECONVERGENT B5, `(.L_x_2113) ;  /* 0x0000005000057945 */ /* 0x000fe20003800200 */
.L_x_2114:
[----:B------:R-:W0:Y:S02]  /*3720*/  LDS R22, [R56+0x8] ;  /* 0x0000080038167984 */ /* 0x000e240000000800 */
[----:B0-----:R-:W-:-:S05]  /*3730*/  FADD R23, R65, R22 ;  /* 0x0000001641177221 */ /* 0x001fca0000000000 */
[----:B------:R-:W0:Y:S02]  /*3740*/  ATOMS.CAST.SPIN P0, [R56+0x8], R22, R23 ;  /* 0x000008163800758d */ /* 0x000e240001800017 */
[----:B0-----:R-:W-:Y:S05]  /*3750*/  @!P0 BRA `(.L_x_2114) ;  /* 0xfffffffc00f08947 */ /* 0x001fea000383ffff */
[----:B------:R-:W-:Y:S05]  /*3760*/  BSYNC.RECONVERGENT B5 ;  /* 0x0000000000057941 */ /* 0x000fea0003800200 */
.L_x_2113:
[----:B------:R-:W-:Y:S01]  /*3770*/  BSSY.RECONVERGENT B5, `(.L_x_2115) ;  /* 0x0000005000057945 */ /* 0x000fe20003800200 */
.L_x_2116:
[----:B------:R-:W0:Y:S02]  /*3780*/  LDS R22, [R38+0x8] ;  /* 0x0000080026167984 */ /* 0x000e240000000800 */
[----:B0-----:R-:W-:-:S05]  /*3790*/  FADD R23, R63, R22 ;  /* 0x000000163f177221 */ /* 0x001fca0000000000 */
[----:B------:R-:W0:Y:S02]  /*37a0*/  ATOMS.CAST.SPIN P0, [R38+0x8], R22, R23 ;  /* 0x000008162600758d */ /* 0x000e240001800017 */
[----:B0-----:R-:W-:Y:S05]  /*37b0*/  @!P0 BRA `(.L_x_2116) ;  /* 0xfffffffc00f08947 */ /* 0x001fea000383ffff */
[----:B------:R-:W-:Y:S05]  /*37c0*/  BSYNC.RECONVERGENT B5 ;  /* 0x0000000000057941 */ /* 0x000fea0003800200 */
.L_x_2115:
[----:B------:R-:W-:Y:S01]  /*37d0*/  BSSY.RECONVERGENT B5, `(.L_x_2117) ;  /* 0x0000005000057945 */ /* 0x000fe20003800200 */
.L_x_2118:
[----:B------:R-:W0:Y:S02]  /*37e0*/  LDS R22, [R34+0x8] ;  /* 0x0000080022167984 */ /* 0x000e240000000800 */
[----:B0-----:R-:W-:-:S05]  /*37f0*/  FADD R23, R61, R22 ;  /* 0x000000163d177221 */ /* 0x001fca0000000000 */
[----:B------:R-:W0:Y:S02]  /*3800*/  ATOMS.CAST.SPIN P0, [R34+0x8], R22, R23 ;  /* 0x000008162200758d */ /* 0x000e240001800017 */
[----:B0-----:R-:W-:Y:S05]  /*3810*/  @!P0 BRA `(.L_x_2118) ;  /* 0xfffffffc00f08947 */ /* 0x001fea000383ffff */
[----:B------:R-:W-:Y:S05]  /*3820*/  BSYNC.RECONVERGENT B5 ;  /* 0x0000000000057941 */ /* 0x000fea0003800200 */
.L_x_2117:
[----:B------:R-:W-:-:S04]  /*3830*/  IADD3 R67, PT, PT, R67, 0x4, RZ ;  /* 0x0000000443437810 */ /* 0x000fc80007ffe0ff */
[----:B------:R-:W-:-:S13]  /*3840*/  ISETP.NE.AND P0, PT, R67, R12, PT ;  /* 0x0000000c4300720c */ /* 0x000fda0003f05270 */
[----:B------:R-:W-:Y:S05]  /*3850*/  @P0 BRA `(.L_x_2119) ;  /* 0xfffffff400f40947 */ /* 0x000fea000383ffff */
.L_x_2006:
[----:B------:R-:W-:Y:S05]  /*3860*/  BSYNC B6 ;  /* 0x0000000000067941 */ /* 0x000fea0003800000 */
.L_x_2005:
[----:B------:R-:W-:Y:S05]  /*3870*/  BRA `(.L_x_2003) ;  /* 0x0000001c008c7947 */ /* 0x000fea0003800000 */
.L_x_2004:
[----:B------:R-:W-:-:S13]  /*3880*/  ISETP.GE.AND P0, PT, R28, R39, PT ;  /* 0x000000271c00720c */ /* 0x000fda0003f06270 */
[----:B------:R-:W-:Y:S05]  /*3890*/  @!P0 BRA `(.L_x_2003) ;  /* 0x0000001c00848947 */ /* 0x000fea0003800000 */
[----:B------:R-:W0:Y:S01]  /*38a0*/  LDCU UR8, c[0x0][0x3f8] ;  /* 0x00007f00ff0877ac */ /* 0x000e220008000800 */
[-C--:B------:R-:W-:Y:S01]  /*38b0*/  FSETP.GE.AND P0, PT, R13, R22.reuse, PT ;  /* 0x000000160d00720b */ /* 0x080fe20003f06000 */
[----:B------:R-:W-:Y:S01]  /*38c0*/  FADD R63, R65, -R67 ;  /* 0x80000043413f7221 */ /* 0x000fe20000000000 */
[----:B------:R-:W-:Y:S01]  /*38d0*/  ISETP.NE.AND P3, PT, R20, RZ, PT ;  /* 0x000000ff1400720c */ /* 0x000fe20003f65270 */
[C---:B------:R-:W-:Y:S01]  /*38e0*/  FADD R61, -R11.reuse, R13 ;  /* 0x0000000d0b3d7221 */ /* 0x040fe20000000100 */
[----:B------:R-:W-:Y:S01]  /*38f0*/  FSETP.GE.AND P0, PT, R11, R22, P0 ;  /* 0x000000160b00720b */ /* 0x000fe20000706000 */
[----:B------:R-:W-:Y:S01]  /*3900*/  BSSY.RECONVERGENT B5, `(.L_x_2120) ;  /* 0x00000d4000057945 */ /* 0x000fe20003800200 */
[----:B------:R-:W-:Y:S01]  /*3910*/  MOV R69, R39 ;  /* 0x0000002700457202 */ /* 0x000fe20000000f00 */
[----:B------:R-:W-:Y:S01]  /*3920*/  FMUL R63, R63, R63 ;  /* 0x0000003f3f3f7220 */ /* 0x000fe20000400000 */
[----:B------:R-:W-:Y:S01]  /*3930*/  FSETP.LT.AND P0, PT, R11, R32, P0 ;  /* 0x000000200b00720b */ /* 0x000fe20000701000 */
[----:B------:R-:W-:-:S03]  /*3940*/  FMUL R61, R61, R61 ;  /* 0x0000003d3d3d7220 */ /* 0x000fc60000400000 */
[----:B------:R-:W-:Y:S01]  /*3950*/  FSETP.LT.AND P0, PT, R13, R32, P0 ;  /* 0x000000200d00720b */ /* 0x000fe20000701000 */
[----:B0-----:R-:W-:-:S04]  /*3960*/  IMAD R32, R26, UR8, R59 ;  /* 0x000000081a207c24 */ /* 0x001fc8000f8e023b */
[----:B------:R-:W-:Y:S01]  /*3970*/  IMAD R32, R5, R32, RZ ;  /* 0x0000002005207224 */ /* 0x000fe200078e02ff */
[----:B------:R-:W-:Y:S07]  /*3980*/  @!P3 BRA `(.L_x_2121) ;  /* 0x0000000c002cb947 */ /* 0x000fee0003800000 */
[----:B------:R-:W0:Y:S01]  /*3990*/  S2UR UR9, SR_CgaCtaId ;  /* 0x00000000000979c3 */ /* 0x000e220000008800 */
[----:B------:R-:W1:Y:S01]  /*39a0*/  LDCU UR8, c[0x0][0x3b8] ;  /* 0x00007700ff0877ac */ /* 0x000e620008000800 */
[----:B------:R-:W-:Y:S01]  /*39b0*/  BSSY.RECONVERGENT B6, `(.L_x_2122) ;  /* 0x000000a000067945 */ /* 0x000fe20003800200 */
[----:B-1----:R-:W-:Y:S01]  /*39c0*/  IMAD R22, R2, UR8, R32 ;  /* 0x0000000802167c24 */ /* 0x002fe2000f8e0220 */
[----:B------:R-:W-:Y:S02]  /*39d0*/  UMOV UR8, 0x400 ;  /* 0x0000040000087882 */ /* 0x000fe40000000000 */
[----:B0-----:R-:W-:Y:S02]  /*39e0*/  ULEA UR8, UR9, UR8, 0x18 ;  /* 0x0000000809087291 */ /* 0x001fe4000f8ec0ff */
[----:B------:R-:W-:-:S04]  /*39f0*/  IADD3 R34, PT, PT, R22, R39, RZ ;  /* 0x0000002716227210 */ /* 0x000fc80007ffe0ff */
[----:B------:R-:W-:-:S07]  /*3a00*/  LEA R58, R34, UR8, 0x2 ;  /* 0x00000008223a7c11 */ /* 0x000fce000f8e10ff */
.L_x_2123:
[----:B------:R-:W0:Y:S02]  /*3a10*/  LDS R22, [R58+-0x4] ;  /* 0xfffffc003a167984 */ /* 0x000e240000000800 */
[----:B0-----:R-:W-:-:S05]  /*3a20*/  FADD R23, R22, 1 ;  /* 0x3f80000016177421 */ /* 0x001fca0000000000 */
[----:B------:R-:W0:Y:S02]  /*3a30*/  ATOMS.CAST.SPIN P3, [R58+-0x4], R22, R23 ;  /* 0xfffffc163a00758d */ /* 0x000e240001860017 */
[----:B0-----:R-:W-:Y:S05]  /*3a40*/  @!P3 BRA `(.L_x_2123) ;  /* 0xfffffffc00f0b947 */ /* 0x001fea000383ffff */
[----:B------:R-:W-:Y:S05]  /*3a50*/  BSYNC.RECONVERGENT B6 ;  /* 0x0000000000067941 */ /* 0x000fea0003800200 */
.L_x_2122:
[----:B------:R-:W0:Y:S01]  /*3a60*/  LDC R69, c[0x0][0x468] ;  /* 0x00011a00ff457b82 */ /* 0x000e220000000800 */
[----:B------:R-:W-:Y:S01]  /*3a70*/  BSSY.RECONVERGENT B6, `(.L_x_2124) ;  /* 0x0000006000067945 */ /* 0x000fe20003800200 */
[----:B0-----:R-:W-:-:S07]  /*3a80*/  IMAD R56, R69, UR4, R58 ;  /* 0x0000000445387c24 */ /* 0x001fce000f8e023a */
.L_x_2125:
[----:B------:R-:W0:Y:S02]  /*3a90*/  LDS R22, [R56+-0x4] ;  /* 0xfffffc0038167984 */ /* 0x000e240000000800 */
[----:B0-----:R-:W-:-:S05]  /*3aa0*/  FADD R23, R57, R22 ;  /* 0x0000001639177221 */ /* 0x001fca0000000000 */
[----:B------:R-:W0:Y:S02]  /*3ab0*/  ATOMS.CAST.SPIN P3, [R56+-0x4], R22, R23 ;  /* 0xfffffc163800758d */ /* 0x000e240001860017 */
[----:B0-----:R-:W-:Y:S05]  /*3ac0*/  @!P3 BRA `(.L_x_2125) ;  /* 0xfffffffc00f0b947 */ /* 0x001fea000383ffff */
[----:B------:R-:W-:Y:S05]  /*3ad0*/  BSYNC.RECONVERGENT B6 ;  /* 0x0000000000067941 */ /* 0x000fea0003800200 */
.L_x_2124:
[----:B------:R-:W-:Y:S01]  /*3ae0*/  BSSY.RECONVERGENT B6, `(.L_x_2126) ;  /* 0x0000006000067945 */ /* 0x000fe20003800200 */
[----:B------:R-:W-:-:S07]  /*3af0*/  LEA R38, R34, UR7, 0x2 ;  /* 0x0000000722267c11 */ /* 0x000fce000f8e10ff */
.L_x_2127:
[----:B------:R-:W0:Y:S02]  /*3b00*/  LDS R22, [R38+-0x4] ;  /* 0xfffffc0026167984 */ /* 0x000e240000000800 */
[----:B0-----:R-:W-:-:S05]  /*3b10*/  FADD R23, R67, R22 ;  /* 0x0000001643177221 */ /* 0x001fca0000000000 */
[----:B------:R-:W0:Y:S02]  /*3b20*/  ATOMS.CAST.SPIN P3, [R38+-0x4], R22, R23 ;  /* 0xfffffc162600758d */ /* 0x000e240001860017 */
[----:B0-----:R-:W-:Y:S05]  /*3b30*/  @!P3 BRA `(.L_x_2127) ;  /* 0xfffffffc00f0b947 */ /* 0x001fea000383ffff */
[----:B------:R-:W-:Y:S05]  /*3b40*/  BSYNC.RECONVERGENT B6 ;  /* 0x0000000000067941 */ /* 0x000fea0003800200 */
.L_x_2126:
[----:B------:R-:W-:Y:S01]  /*3b50*/  BSSY.RECONVERGENT B6, `(.L_x_2128) ;  /* 0x0000006000067945 */ /* 0x000fe20003800200 */
[----:B------:R-:W-:-:S07]  /*3b60*/  LEA R34, R34, UR6, 0x2 ;  /* 0x0000000622227c11 */ /* 0x000fce000f8e10ff */
.L_x_2129:
[----:B------:R-:W0:Y:S02]  /*3b70*/  LDS R22, [R34+-0x4] ;  /* 0xfffffc0022167984 */ /* 0x000e240000000800 */
[----:B0-----:R-:W-:-:S05]  /*3b80*/  FADD R23, R65, R22 ;  /* 0x0000001641177221 */ /* 0x001fca0000000000 */
[----:B------:R-:W0:Y:S02]  /*3b90*/  ATOMS.CAST.SPIN P3, [R34+-0x4], R22, R23 ;  /* 0xfffffc162200758d */ /* 0x000e240001860017 */
[----:B0-----:R-:W-:Y:S05]  /*3ba0*/  @!P3 BRA `(.L_x_2129) ;  /* 0xfffffffc00f0b947 */ /* 0x001fea000383ffff */
[----:B------:R-:W-:Y:S05]  /*3bb0*/  BSYNC.RECONVERGENT B6 ;  /* 0x0000000000067941 */ /* 0x000fea0003800200 */
.L_x_2128:
[----:B------:R-:W-:Y:S01]  /*3bc0*/  BSSY.RECONVERGENT B6, `(.L_x_2130) ;  /* 0x0000006000067945 */ /* 0x000fe20003800200 */
[----:B------:R-:W-:-:S07]  /*3bd0*/  IMAD R30, R69, UR4, R56 ;  /* 0x00000004451e7c24 */ /* 0x000fce000f8e0238 */
.L_x_2131:
[----:B------:R-:W0:Y:S02]  /*3be0*/  LDS R22, [R30+-0x4] ;  /* 0xfffffc001e167984 */ /* 0x000e240000000800 */
[----:B0-----:R-:W-:-:S05]  /*3bf0*/  FADD R23, R63, R22 ;  /* 0x000000163f177221 */ /* 0x001fca0000000000 */
[----:B------:R-:W0:Y:S02]  /*3c00*/  ATOMS.CAST.SPIN P3, [R30+-0x4], R22, R23 ;  /* 0xfffffc161e00758d */ /* 0x000e240001860017 */
[----:B0-----:R-:W-:Y:S05]  /*3c10*/  @!P3 BRA `(.L_x_2131) ;  /* 0xfffffffc00f0b947 */ /* 0x001fea000383ffff */
[----:B------:R-:W-:Y:S05]  /*3c20*/  BSYNC.RECONVERGENT B6 ;  /* 0x0000000000067941 */ /* 0x000fea0003800200 */
.L_x_2130:
[----:B------:R-:W-:Y:S04]  /*3c30*/  BSSY.RECONVERGENT B6, `(.L_x_2132) ;  /* 0x000001e000067945 */ /* 0x000fe80003800200 */
[----:B------:R-:W-:Y:S05]  /*3c40*/  @!P0 BRA `(.L_x_2133) ;  /* 0x0000000000708947 */ /* 0x000fea0003800000 */
[----:B------:R-:W-:Y:S01]  /*3c50*/  BSSY.RECONVERGENT B7, `(.L_x_2134) ;  /* 0x0000005000077945 */ /* 0x000fe20003800200 */
.L_x_2135:
[----:B------:R-:W0:Y:S02]  /*3c60*/  LDS R22, [R58+-0x4] ;  /* 0xfffffc003a167984 */ /* 0x000e240000000800 */
[----:B0-----:R-:W-:-:S05]  /*3c70*/  FADD R23, R22, 1 ;  /* 0x3f80000016177421 */ /* 0x001fca0000000000 */
[----:B------:R-:W0:Y:S02]  /*3c80*/  ATOMS.CAST.SPIN P3, [R58+-0x4], R22, R23 ;  /* 0xfffffc163a00758d */ /* 0x000e240001860017 */
[----:B0-----:R-:W-:Y:S05]  /*3c90*/  @!P3 BRA `(.L_x_2135) ;  /* 0xfffffffc00f0b947 */ /* 0x001fea000383ffff */
[----:B------:R-:W-:Y:S05]  /*3ca0*/  BSYNC.RECONVERGENT B7 ;  /* 0x0000000000077941 */ /* 0x000fea0003800200 */
.L_x_2134:
[----:B------:R-:W-:Y:S01]  /*3cb0*/  BSSY.RECONVERGENT B7, `(.L_x_2136) ;  /* 0x0000005000077945 */ /* 0x000fe20003800200 */
.L_x_2137:
[----:B------:R-:W0:Y:S02]  /*3cc0*/  LDS R22, [R56+-0x4] ;  /* 0xfffffc0038167984 */ /* 0x000e240000000800 */
[----:B0-----:R-:W-:-:S05]  /*3cd0*/  FADD R23, R57, R22 ;  /* 0x0000001639177221 */ /* 0x001fca0000000000 */
[----:B------:R-:W0:Y:S02]  /*3ce0*/  ATOMS.CAST.SPIN P3, [R56+-0x4], R22, R23 ;  /* 0xfffffc163800758d */ /* 0x000e240001860017 */
[----:B0-----:R-:W-:Y:S05]  /*3cf0*/  @!P3 BRA `(.L_x_2137) ;  /* 0xfffffffc00f0b947 */ /* 0x001fea000383ffff */
[----:B------:R-:W-:Y:S05]  /*3d00*/  BSYNC.RECONVERGENT B7 ;  /* 0x0000000000077941 */ /* 0x000fea0003800200 */
.L_x_2136:
[----:B------:R-:W-:Y:S01]  /*3d10*/  BSSY.RECONVERGENT B7, `(.L_x_2138) ;  /* 0x0000005000077945 */ /* 0x000fe20003800200 */
.L_x_2139:
[----:B------:R-:W0:Y:S02]  /*3d20*/  LDS R22, [R38+-0x4] ;  /* 0xfffffc0026167984 */ /* 0x000e240000000800 */
[----:B0-----:R-:W-:-:S05]  /*3d30*/  FADD R23, R11, R22 ;  /* 0x000000160b177221 */ /* 0x001fca0000000000 */
[----:B------:R-:W0:Y:S02]  /*3d40*/  ATOMS.CAST.SPIN P3, [R38+-0x4], R22, R23 ;  /* 0xfffffc162600758d */ /* 0x000e240001860017 */
[----:B0-----:R-:W-:Y:S05]  /*3d50*/  @!P3 BRA `(.L_x_2139) ;  /* 0xfffffffc00f0b947 */ /* 0x001fea000383ffff */
[----:B------:R-:W-:Y:S05]  /*3d60*/  BSYNC.RECONVERGENT B7 ;  /* 0x0000000000077941 */ /* 0x000fea0003800200 */
.L_x_2138:
[----:B------:R-:W-:Y:S01]  /*3d70*/  BSSY.RECONVERGENT B7, `(.L_x_2140) ;  /* 0x0000005000077945 */ /* 0x000fe20003800200 */
.L_x_2141:
[----:B------:R-:W0:Y:S02]  /*3d80*/  LDS R22, [R34+-0x4] ;  /* 0xfffffc0022167984 */ /* 0x000e240000000800 */
[----:B0-----:R-:W-:-:S05]  /*3d90*/  FADD R23, R13, R22 ;  /* 0x000000160d177221 */ /* 0x001fca0000000000 */
[----:B------:R-:W0:Y:S02]  /*3da0*/  ATOMS.CAST.SPIN P3, [R34+-0x4], R22, R23 ;  /* 0xfffffc162200758d */ /* 0x000e240001860017 */
[----:B0-----:R-:W-:Y:S05]  /*3db0*/  @!P3 BRA `(.L_x_2141) ;  /* 0xfffffffc00f0b947 */ /* 0x001fea000383ffff */
[----:B------:R-:W-:Y:S05]  /*3dc0*/  BSYNC.RECONVERGENT B7 ;  /* 0x0000000000077941 */ /* 0x000fea0003800200 */
.L_x_2140:
[----:B------:R-:W0:Y:S02]  /*3dd0*/  LDS R22, [R30+-0x4] ;  /* 0xfffffc001e167984 */ /* 0x000e240000000800 */
[----:B0-----:R-:W-:-:S05]  /*3de0*/  FADD R23, R61, R22 ;  /* 0x000000163d177221 */ /* 0x001fca0000000000 */
[----:B------:R-:W0:Y:S02]  /*3df0*/  ATOMS.CAST.SPIN P3, [R30+-0x4], R22, R23 ;  /* 0xfffffc161e00758d */ /* 0x000e240001860017 */
[----:B0-----:R-:W-:Y:S05]  /*3e00*/  @!P3 BRA `(.L_x_2140) ;  /* 0xfffffffc00f0b947 */ /* 0x001fea000383ffff */
.L_x_2133:
[----:B------:R-:W-:Y:S05]  /*3e10*/  BSYNC.RECONVERGENT B6 ;  /* 0x0000000000067941 */ /* 0x000fea0003800200 */
.L_x_2132:
[----:B------:R-:W-:Y:S02]  /*3e20*/  ISETP.NE.AND P3, PT, R20, 0x1, PT ;  /* 0x000000011400780c */ /* 0x000fe40003f65270 */
[----:B------:R-:W-:-:S11]  /*3e30*/  MOV R69, R16 ;  /* 0x0000001000457202 */ /* 0x000fd60000000f00 */
[----:B------:R-:W-:Y:S05]  /*3e40*/  @!P3 BRA `(.L_x_2121) ;  /* 0x0000000400fcb947 */ /* 0x000fea0003800000 */
[----:B------:R-:W-:Y:S01]  /*3e50*/  BSSY.RECONVERGENT B6, `(.L_x_2142) ;  /* 0x0000005000067945 */ /* 0x000fe20003800200 */
.L_x_2143:
[----:B------:R-:W0:Y:S02]  /*3e60*/  LDS R22, [R58] ;  /* 0x000000003a167984 */ /* 0x000e240000000800 */
[----:B0-----:R-:W-:-:S05]  /*3e70*/  FADD R23, R22, 1 ;  /* 0x3f80000016177421 */ /* 0x001fca0000000000 */
[----:B------:R-:W0:Y:S02]  /*3e80*/  ATOMS.CAST.SPIN P3, [R58], R22, R23 ;  /* 0x000000163a00758d */ /* 0x000e240001860017 */
[----:B0-----:R-:W-:Y:S05]  /*3e90*/  @!P3 BRA `(.L_x_2143) ;  /* 0xfffffffc00f0b947 */ /* 0x001fea000383ffff */
[----:B------:R-:W-:Y:S05]  /*3ea0*/  BSYNC.RECONVERGENT B6 ;  /* 0x0000000000067941 */ /* 0x000fea0003800200 */
.L_x_2142:
[----:B------:R-:W-:Y:S01]  /*3eb0*/  BSSY.RECONVERGENT B6, `(.L_x_2144) ;  /* 0x0000005000067945 */ /* 0x000fe20003800200 */
.L_x_2145:
[----:B------:R-:W0:Y:S02]  /*3ec0*/  LDS R22, [R56] ;  /* 0x0000000038167984 */ /* 0x000e240000000800 */
[----:B0-----:R-:W-:-:S05]  /*3ed0*/  FADD R23, R57, R22 ;  /* 0x0000001639177221 */ /* 0x001fca0000000000 */
[----:B------:R-:W0:Y:S02]  /*3ee0*/  ATOMS.CAST.SPIN P3, [R56], R22, R23 ;  /* 0x000000163800758d */ /* 0x000e240001860017 */
[----:B0-----:R-:W-:Y:S05]  /*3ef0*/  @!P3 BRA `(.L_x_2145) ;  /* 0xfffffffc00f0b947 */ /* 0x001fea000383ffff */
[----:B------:R-:W-:Y:S05]  /*3f00*/  BSYNC.RECONVERGENT B6 ;  /* 0x0000000000067941 */ /* 0x000fea0003800200 */
.L_x_2144:
[----:B------:R-:W-:Y:S01]  /*3f10*/  BSSY.RECONVERGENT B6, `(.L_x_2146) ;  /* 0x0000005000067945 */ /* 0x000fe20003800200 */
.L_x_2147:
[----:B------:R-:W0:Y:S02]  /*3f20*/  LDS R22, [R38] ;  /* 0x0000000026167984 */ /* 0x000e240000000800 */
[----:B0-----:R-:W-:-:S05]  /*3f30*/  FADD R23, R67, R22 ;  /* 0x0000001643177221 */ /* 0x001fca0000000000 */
[----:B------:R-:W0:Y:S02]  /*3f40*/  ATOMS.CAST.SPIN P3, [R38], R22, R23 ;  /* 0x000000162600758d */ /* 0x000e240001860017 */
[----:B0-----:R-:W-:Y:S05]  /*3f50*/  @!P3 BRA `(.L_x_2147) ;  /* 0xfffffffc00f0b947 */ /* 0x001fea000383ffff */
[----:B------:R-:W-:Y:S05]  /*3f60*/  BSYNC.RECONVERGENT B6 ;  /* 0x0000000000067941 */ /* 0x000fea0003800200 */
.L_x_2146:
[----:B------:R-:W-:Y:S01]  /*3f70*/  BSSY.RECONVERGENT B6, `(.L_x_2148) ;  /* 0x0000005000067945 */ /* 0x000fe20003800200 */
.L_x_2149:
[----:B------:R-:W0:Y:S02]  /*3f80*/  LDS R22, [R34] ;  /* 0x0000000022167984 */ /* 0x000e240000000800 */
[----:B0-----:R-:W-:-:S05]  /*3f90*/  FADD R23, R65, R22 ;  /* 0x0000001641177221 */ /* 0x001fca0000000000 */
[----:B------:R-:W0:Y:S02]  /*3fa0*/  ATOMS.CAST.SPIN P3, [R34], R22, R23 ;  /* 0x000000162200758d */ /* 0x000e240001860017 */
[----:B0-----:R-:W-:Y:S05]  /*3fb0*/  @!P3 BRA `(.L_x_2149) ;  /* 0xfffffffc00f0b947 */ /* 0x001fea000383ffff */
[----:B------:R-:W-:Y:S05]  /*3fc0*/  BSYNC.RECONVERGENT B6 ;  /* 0x0000000000067941 */ /* 0x000fea0003800200 */
.L_x_2148:
[----:B------:R-:W-:Y:S01]  /*3fd0*/  BSSY.RECONVERGENT B6, `(.L_x_2150) ;  /* 0x0000005000067945 */ /* 0x000fe20003800200 */
.L_x_2151:
[----:B------:R-:W0:Y:S02]  /*3fe0*/  LDS R22, [R30] ;  /* 0x000000001e167984 */ /* 0x000e240000000800 */
[----:B0-----:R-:W-:-:S05]  /*3ff0*/  FADD R23, R63, R22 ;  /* 0x000000163f177221 */ /* 0x001fca0000000000 */
[----:B------:R-:W0:Y:S02]  /*4000*/  ATOMS.CAST.SPIN P3, [R30], R22, R23 ;  /* 0x000000161e00758d */ /* 0x000e240001860017 */
[----:B0-----:R-:W-:Y:S05]  /*4010*/  @!P3 BRA `(.L_x_2151) ;  /* 0xfffffffc00f0b947 */ /* 0x001fea000383ffff */
[----:B------:R-:W-:Y:S05]  /*4020*/  BSYNC.RECONVERGENT B6 ;  /* 0x0000000000067941 */ /* 0x000fea0003800200 */
.L_x_2150:
[----:B------:R-:W-:Y:S04]  /*4030*/  BSSY.RECONVERGENT B6, `(.L_x_2152) ;  /* 0x000001e000067945 */ /* 0x000fe80003800200 */
[----:B------:R-:W-:Y:S05]  /*4040*/  @!P0 BRA `(.L_x_2153) ;  /* 0x0000000000708947 */ /* 0x000fea0003800000 */
[----:B------:R-:W-:Y:S01]  /*4050*/  BSSY.RECONVERGENT B7, `(.L_x_2154) ;  /* 0x0000005000077945 */ /* 0x000fe20003800200 */
.L_x_2155:
[----:B------:R-:W0:Y:S02]  /*4060*/  LDS R22, [R58] ;  /* 0x000000003a167984 */ /* 0x000e240000000800 */
[----:B0-----:R-:W-:-:S05]  /*4070*/  FADD R23, R22, 1 ;  /* 0x3f80000016177421 */ /* 0x001fca0000000000 */
[----:B------:R-:W0:Y:S02]  /*4080*/  ATOMS.CAST.SPIN P3, [R58], R22, R23 ;  /* 0x000000163a00758d */ /* 0x000e240001860017 */
[----:B0-----:R-:W-:Y:S05]  /*4090*/  @!P3 BRA `(.L_x_2155) ;  /* 0xfffffffc00f0b947 */ /* 0x001fea000383ffff */
[----:B------:R-:W-:Y:S05]  /*40a0*/  BSYNC.RECONVERGENT B7 ;  /* 0x0000000000077941 */ /* 0x000fea0003800200 */
.L_x_2154:
[----:B------:R-:W-:Y:S01]  /*40b0*/  BSSY.RECONVERGENT B7, `(.L_x_2156) ;  /* 0x0000005000077945 */ /* 0x000fe20003800200 */
.L_x_2157:
[----:B------:R-:W0:Y:S02]  /*40c0*/  LDS R22, [R56] ;  /* 0x0000000038167984 */ /* 0x000e240000000800 */
[----:B0-----:R-:W-:-:S05]  /*40d0*/  FADD R23, R57, R22 ;  /* 0x0000001639177221 */ /* 0x001fca0000000000 */
[----:B------:R-:W0:Y:S02]  /*40e0*/  ATOMS.CAST.SPIN P3, [R56], R22, R23 ;  /* 0x000000163800758d */ /* 0x000e240001860017 */
[----:B0-----:R-:W-:Y:S05]  /*40f0*/  @!P3 BRA `(.L_x_2157) ;  /* 0xfffffffc00f0b947 */ /* 0x001fea000383ffff */
[----:B------:R-:W-:Y:S05]  /*4100*/  BSYNC.RECONVERGENT B7 ;  /* 0x0000000000077941 */ /* 0x000fea0003800200 */
.L_x_2156:
[----:B------:R-:W-:Y:S01]  /*4110*/  BSSY.RECONVERGENT B7, `(.L_x_2158) ;  /* 0x0000005000077945 */ /* 0x000fe20003800200 */
.L_x_2159:
[----:B------:R-:W0:Y:S02]  /*4120*/  LDS R22, [R38] ;  /* 0x0000000026167984 */ /* 0x000e240000000800 */
[----:B0-----:R-:W-:-:S05]  /*4130*/  FADD R23, R11, R22 ;  /* 0x000000160b177221 */ /* 0x001fca0000000000 */
[----:B------:R-:W0:Y:S02]  /*4140*/  ATOMS.CAST.SPIN P3, [R38], R22, R23 ;  /* 0x000000162600758d */ /* 0x000e240001860017 */
[----:B0-----:R-:W-:Y:S05]  /*4150*/  @!P3 BRA `(.L_x_2159) ;  /* 0xfffffffc00f0b947 */ /* 0x001fea000383ffff */
[----:B------:R-:W-:Y:S05]  /*4160*/  BSYNC.RECONVERGENT B7 ;  /* 0x0000000000077941 */ /* 0x000fea0003800200 */
.L_x_2158:
[----:B------:R-:W-:Y:S01]  /*4170*/  BSSY.RECONVERGENT B7, `(.L_x_2160) ;  /* 0x0000005000077945 */ /* 0x000fe20003800200 */
.L_x_2161:
[----:B------:R-:W0:Y:S02]  /*4180*/  LDS R22, [R34] ;  /* 0x0000000022167984 */ /* 0x000e240000000800 */
[----:B0-----:R-:W-:-:S05]  /*4190*/  FADD R23, R13, R22 ;  /* 0x000000160d177221 */ /* 0x001fca0000000000 */
[----:B------:R-:W0:Y:S02]  /*41a0*/  ATOMS.CAST.SPIN P3, [R34], R22, R23 ;  /* 0x000000162200758d */ /* 0x000e240001860017 */
[----:B0-----:R-:W-:Y:S05]  /*41b0*/  @!P3 BRA `(.L_x_2161) ;  /* 0xfffffffc00f0b947 */ /* 0x001fea000383ffff */
[----:B------:R-:W-:Y:S05]  /*41c0*/  BSYNC.RECONVERGENT B7 ;  /* 0x0000000000077941 */ /* 0x000fea0003800200 */
.L_x_2160:
[----:B------:R-:W0:Y:S02]  /*41d0*/  LDS R22, [R30] ;  /* 0x000000001e167984 */ /* 0x000e240000000800 */
[----:B0-----:R-:W-:-:S05]  /*41e0*/  FADD R23, R61, R22 ;  /* 0x000000163d177221 */ /* 0x001fca0000000000 */
[----:B------:R-:W0:Y:S02]  /*41f0*/  ATOMS.CAST.SPIN P3, [R30], R22, R23 ;  /* 0x000000161e00758d */ /* 0x000e240001860017 */
[----:B0-----:R-:W-:Y:S05]  /*4200*/  @!P3 BRA `(.L_x_2160) ;  /* 0xfffffffc00f0b947 */ /* 0x001fea000383ffff */
.L_x_2153:
[----:B------:R-:W-:Y:S05]  /*4210*/  BSYNC.RECONVERGENT B6 ;  /* 0x0000000000067941 */ /* 0x000fea0003800200 */
.L_x_2152:
[----:B------:R-:W-:Y:S02]  /*4220*/  ISETP.NE.AND P3, PT, R20, 0x2, PT ;  /* 0x000000021400780c */ /* 0x000fe40003f65270 */
[----:B------:R-:W-:-:S11]  /*4230*/  MOV R69, R18 ;  /* 0x0000001200457202 */ /* 0x000fd60000000f00 */
[----:B------:R-:W-:Y:S05]  /*4240*/  @!P3 BRA `(.L_x_2121) ;  /* 0x0000000000fcb947 */ /* 0x000fea0003800000 */
[----:B------:R-:W-:Y:S01]  /*4250*/  BSSY.RECONVERGENT B6, `(.L_x_2162) ;  /* 0x0000005000067945 */ /* 0x000fe20003800200 */
.L_x_2163:
[----:B------:R-:W0:Y:S02]  /*4260*/  LDS R22, [R58+0x4] ;  /* 0x000004003a167984 */ /* 0x000e240000000800 */
[----:B0-----:R-:W-:-:S05]  /*4270*/  FADD R23, R22, 1 ;  /* 0x3f80000016177421 */ /* 0x001fca0000000000 */
[----:B------:R-:W0:Y:S02]  /*4280*/  ATOMS.CAST.SPIN P3, [R58+0x4], R22, R23 ;  /* 0x000004163a00758d */ /* 0x000e240001860017 */
[----:B0-----:R-:W-:Y:S05]  /*4290*/  @!P3 BRA `(.L_x_2163) ;  /* 0xfffffffc00f0b947 */ /* 0x001fea000383ffff */
[----:B------:R-:W-:Y:S05]  /*42a0*/  BSYNC.RECONVERGENT B6 ;  /* 0x0000000000067941 */ /* 0x000fea0003800200 */
.L_x_2162:
[----:B------:R-:W-:Y:S01]  /*42b0*/  BSSY.RECONVERGENT B6, `(.L_x_2164) ;  /* 0x0000005000067945 */ /* 0x000fe20003800200 */
.L_x_2165:
[----:B------:R-:W0:Y:S02]  /*42c0*/  LDS R22, [R56+0x4] ;  /* 0x0000040038167984 */ /* 0x000e240000000800 */
[----:B0-----:R-:W-:-:S05]  /*42d0*/  FADD R23, R57, R22 ;  /* 0x0000001639177221 */ /* 0x001fca0000000000 */
[----:B------:R-:W0:Y:S02]  /*42e0*/  ATOMS.CAST.SPIN P3, [R56+0x4], R22, R23 ;  /* 0x000004163800758d */ /* 0x000e240001860017 */
[----:B0-----:R-:W-:Y:S05]  /*42f0*/  @!P3 BRA `(.L_x_2165) ;  /* 0xfffffffc00f0b947 */ /* 0x001fea000383ffff */
[----:B------:R-:W-:Y:S05]  /*4300*/  BSYNC.RECONVERGENT B6 ;  /* 0x0000000000067941 */ /* 0x000fea0003800200 */
.L_x_2164:
[----:B------:R-:W-:Y:S01]  /*4310*/  BSSY.RECONVERGENT B6, `(.L_x_2166) ;  /* 0x0000005000067945 */ /* 0x000fe20003800200 */
.L_x_2167:
[----:B------:R-:W0:Y:S02]  /*4320*/  LDS R22, [R38+0x4] ;  /* 0x0000040026167984 */ /* 0x000e240000000800 */
[----:B0-----:R-:W-:-:S05]  /*4330*/  FADD R23, R67, R22 ;  /* 0x0000001643177221 */ /* 0x001fca0000000000 */
[----:B------:R-:W0:Y:S02]  /*4340*/  ATOMS.CAST.SPIN P3, [R38+0x4], R22, R23 ;  /* 0x000004162600758d */ /* 0x000e240001860017 */
[----:B0-----:R-:W-:Y:S05]  /*4350*/  @!P3 BRA `(.L_x_2167) ;  /* 0xfffffffc00f0b947 */ /* 0x001fea000383ffff */
[----:B------:R-:W-:Y:S05]  /*4360*/  BSYNC.RECONVERGENT B6 ;  /* 0x0000000000067941 */ /* 0x000fea0003800200 */
.L_x_2166:
[----:B------:R-:W-:Y:S01]  /*4370*/  BSSY.RECONVERGENT B6, `(.L_x_2168) ;  /* 0x0000005000067945 */ /* 0x000fe20003800200 */
.L_x_2169:
[----:B------:R-:W0:Y:S02]  /*4380*/  LDS R22, [R34+0x4] ;  /* 0x0000040022167984 */ /* 0x000e240000000800 */
[----:B0-----:R-:W-:-:S05]  /*4390*/  FADD R23, R65, R22 ;  /* 0x0000001641177221 */ /* 0x001fca0000000000 */
[----:B------:R-:W0:Y:S02]  /*43a0*/  ATOMS.CAST.SPIN P3, [R34+0x4], R22, R23 ;  /* 0x000004162200758d */ /* 0x000e240001860017 */
[----:B0-----:R-:W-:Y:S05]  /*43b0*/  @!P3 BRA `(.L_x_2169) ;  /* 0xfffffffc00f0b947 */ /* 0x001fea000383ffff */
[----:B------:R-:W-:Y:S05]  /*43c0*/  BSYNC.RECONVERGENT B6 ;  /* 0x0000000000067941 */ /* 0x000fea0003800200 */
.L_x_2168:
[----:B------:R-:W-:Y:S01]  /*43d0*/  BSSY.RECONVERGENT B6, `(.L_x_2170) ;  /* 0x0000005000067945 */ /* 0x000fe20003800200 */
.L_x_2171:
[----:B------:R-:W0:Y:S02]  /*43e0*/  LDS R22, [R30+0x4] ;  /* 0x000004001e167984 */ /* 0x000e240000000800 */
[----:B0-----:R-:W-:-:S05]  /*43f0*/  FADD R23, R63, R22 ;  /* 0x000000163f177221 */ /* 0x001fca0000000000 */
[----:B------:R-:W0:Y:S02]  /*4400*/  ATOMS.CAST.SPIN P3, [R30+0x4], R22, R23 ;  /* 0x000004161e00758d */ /* 0x000e240001860017 */
[----:B0-----:R-:W-:Y:S05]  /*4410*/  @!P3 BRA `(.L_x_2171) ;  /* 0xfffffffc00f0b947 */ /* 0x001fea000383ffff */
[----:B------:R-:W-:Y:S05]  /*4420*/  BSYNC.RECONVERGENT B6 ;  /* 0x0000000000067941 */ /* 0x000fea0003800200 */
.L_x_2170:
[----:B------:R-:W-:Y:S01]  /*4430*/  MOV R69, R19 ;  /* 0x0000001300457202 */ /* 0x000fe20000000f00 */
[----:B------:R-:W-:Y:S06]  /*4440*/  @!P0 BRA `(.L_x_2121) ;  /* 0x00000000007c8947 */ /* 0x000fec0003800000 */
[----:B------:R-:W-:Y:S01]  /*4450*/  BSSY.RECONVERGENT B6, `(.L_x_2172) ;  /* 0x0000005000067945 */ /* 0x000fe20003800200 */
.L_x_2173:
[----:B------:R-:W0:Y:S02]  /*4460*/  LDS R22, [R58+0x4] ;  /* 0x000004003a167984 */ /* 0x000e240000000800 */
[----:B0-----:R-:W-:-:S05]  /*4470*/  FADD R23, R22, 1 ;  /* 0x3f80000016177421 */ /* 0x001fca0000000000 */
[----:B------:R-:W0:Y:S02]  /*4480*/  ATOMS.CAST.SPIN P3, [R58+0x4], R22, R23 ;  /* 0x000004163a00758d */ /* 0x000e240001860017 */
[----:B0-----:R-:W-:Y:S05]  /*4490*/  @!P3 BRA `(.L_x_2173) ;  /* 0xfffffffc00f0b947 */ /* 0x001fea000383ffff */
[----:B------:R-:W-:Y:S05]  /*44a0*/  BSYNC.RECONVERGENT B6 ;  /* 0x0000000000067941 */ /* 0x000fea0003800200 */
.L_x_2172:
[----:B------:R-:W-:Y:S01]  /*44b0*/  BSSY.RECONVERGENT B6, `(.L_x_2174) ;  /* 0x0000005000067945 */ /* 0x000fe20003800200 */
.L_x_2175:
[----:B------:R-:W0:Y:S02]  /*44c0*/  LDS R22, [R56+0x4] ;  /* 0x0000040038167984 */ /* 0x000e240000000800 */
[----:B0-----:R-:W-:-:S05]  /*44d0*/  FADD R23, R57, R22 ;  /* 0x0000001639177221 */ /* 0x001fca0000000000 */
[----:B------:R-:W0:Y:S02]  /*44e0*/  ATOMS.CAST.SPIN P3, [R56+0x4], R22, R23 ;  /* 0x000004163800758d */ /* 0x000e240001860017 */
[----:B0-----:R-:W-:Y:S05]  /*44f0*/  @!P3 BRA `(.L_x_2175) ;  /* 0xfffffffc00f0b947 */ /* 0x001fea000383ffff */
[----:B------:R-:W-:Y:S05]  /*4500*/  BSYNC.RECONVERGENT B6 ;  /* 0x0000000000067941 */ /* 0x000fea0003800200 */
.L_x_2174:
[----:B------:R-:W-:Y:S01]  /*4510*/  BSSY.RECONVERGENT B6, `(.L_x_2176) ;  /* 0x0000005000067945 */ /* 0x000fe20003800200 */
.L_x_2177:
[----:B------:R-:W0:Y:S02]  /*4520*/  LDS R22, [R38+0x4] ;  /* 0x0000040026167984 */ /* 0x000e240000000800 */
[----:B0-----:R-:W-:-:S05]  /*4530*/  FADD R23, R11, R22 ;  /* 0x000000160b177221 */ /* 0x001fca0000000000 */
[----:B------:R-:W0:Y:S02]  /*4540*/  ATOMS.CAST.SPIN P3, [R38+0x4], R22, R23 ;  /* 0x000004162600758d */ /* 0x000e240001860017 */
[----:B0-----:R-:W-:Y:S05]  /*4550*/  @!P3 BRA `(.L_x_2177) ;  /* 0xfffffffc00f0b947 */ /* 0x001fea000383ffff */
[----:B------:R-:W-:Y:S05]  /*4560*/  BSYNC.RECONVERGENT B6 ;  /* 0x0000000000067941 */ /* 0x000fea0003800200 */
.L_x_2176:
[----:B------:R-:W-:Y:S01]  /*4570*/  BSSY.RECONVERGENT B6, `(.L_x_2178) ;  /* 0x0000005000067945 */ /* 0x000fe20003800200 */
.L_x_2179:
[----:B------:R-:W0:Y:S02]  /*4580*/  LDS R22, [R34+0x4] ;  /* 0x0000040022167984 */ /* 0x000e240000000800 */
[----:B0-----:R-:W-:-:S05]  /*4590*/  FADD R23, R13, R22 ;  /* 0x000000160d177221 */ /* 0x001fca0000000000 */
[----:B------:R-:W0:Y:S02]  /*45a0*/  ATOMS.CAST.SPIN P3, [R34+0x4], R22, R23 ;  /* 0x000004162200758d */ /* 0x000e240001860017 */
[----:B0-----:R-:W-:Y:S05]  /*45b0*/  @!P3 BRA `(.L_x_2179) ;  /* 0xfffffffc00f0b947 */ /* 0x001fea000383ffff */
[----:B------:R-:W-:Y:S05]  /*45c0*/  BSYNC.RECONVERGENT B6 ;  /* 0x0000000000067941 */ /* 0x000fea0003800200 */
.L_x_2178:
[----:B------:R-:W-:Y:S01]  /*45d0*/  BSSY.RECONVERGENT B6, `(.L_x_2180) ;  /* 0x0000005000067945 */ /* 0x000fe20003800200 */
.L_x_2181:
[----:B------:R-:W0:Y:S02]  /*45e0*/  LDS R22, [R30+0x4] ;  /* 0x000004001e167984 */ /* 0x000e240000000800 */
[----:B0-----:R-:W-:-:S05]  /*45f0*/  FADD R23, R61, R22 ;  /* 0x000000163d177221 */ /* 0x001fca0000000000 */
[----:B------:R-:W0:Y:S02]  /*4600*/  ATOMS.CAST.SPIN P3, [R30+0x4], R22, R23 ;  /* 0x000004161e00758d */ /* 0x000e240001860017 */
[----:B0-----:R-:W-:Y:S05]  /*4610*/  @!P3 BRA `(.L_x_2181) ;  /* 0xfffffffc00f0b947 */ /* 0x001fea000383ffff */
[----:B------:R-:W-:Y:S05]  /*4620*/  BSYNC.RECONVERGENT B6 ;  /* 0x0000000000067941 */ /* 0x000fea0003800200 */
.L_x_2180:
[----:B------:R-:W-:-:S07]  /*4630*/  MOV R69, R19 ;  /* 0x0000001300457202 */ /* 0x000fce0000000f00 */
.L_x_2121:
[----:B------:R-:W-:Y:S05]  /*4640*/  BSYNC.RECONVERGENT B5 ;  /* 0x0000000000057941 */ /* 0x000fea0003800200 */
.L_x_2120:
[----:B------:R-:W-:-:S13]  /*4650*/  ISETP.GE.U32.AND P3, PT, R14, 0x3, PT ;  /* 0x000000030e00780c */ /* 0x000fda0003f66070 */
[----:B------:R-:W-:Y:S05]  /*4660*/  @!P3 BRA `(.L_x_2003) ;  /* 0x000000100010b947 */ /* 0x000fea0003800000 */
[----:B------:R-:W0:Y:S01]  /*4670*/  S2R R23, SR_CgaCtaId ;  /* 0x0000000000177919 */ /* 0x000e220000008800 */
[----:B------:R-:W1:Y:S01]  /*4680*/  LDCU UR8, c[0x0][0x3b8] ;  /* 0x00007700ff0877ac */ /* 0x000e620008000800 */
[----:B------:R-:W-:Y:S01]  /*4690*/  MOV R30, 0x400 ;  /* 0x00000400001e7802 */ /* 0x000fe20000000f00 */
[----:B-1----:R-:W-:-:S03]  /*46a0*/  IMAD R32, R2, UR8, R32 ;  /* 0x0000000802207c24 */ /* 0x002fc6000f8e0220 */
[----:B0-----:R-:W-:-:S07]  /*46b0*/  LEA R30, R23, R30, 0x18 ;  /* 0x0000001e171e7211 */ /* 0x001fce00078ec0ff */
.L_x_2262:
[----:B------:R-:W-:Y:S01]  /*46c0*/  IADD3 R38, PT, PT, R32, R69, RZ ;  /* 0x0000004520267210 */ /* 0x000fe20007ffe0ff */
[----:B------:R-:W-:Y:S05]  /*46d0*/  YIELD ;  /* 0x0000000000007946 */ /* 0x000fea0003800000 */
[----:B------:R-:W-:Y:S01]  /*46e0*/  BSSY.RECONVERGENT B5, `(.L_x_2182) ;  /* 0x0000006000057945 */ /* 0x000fe20003800200 */
[----:B------:R-:W-:-:S07]  /*46f0*/  LEA R60, R38, R30, 0x2 ;  /* 0x0000001e263c7211 */ /* 0x000fce00078e10ff */
.L_x_2183:
[----:B------:R-:W0:Y:S02]  /*4700*/  LDS R22, [R60+-0x4] ;  /* 0xfffffc003c167984 */ /* 0x000e240000000800 */
[----:B0-----:R-:W-:-:S05]  /*4710*/  FADD R23, R22, 1 ;  /* 0x3f80000016177421 */ /* 0x001fca0000000000 */
[----:B------:R-:W0:Y:S02]  /*4720*/  ATOMS.CAST.SPIN P3, [R60+-0x4], R22, R23 ;  /* 0xfffffc163c00758d */ /* 0x000e240001860017 */
[----:B0-----:R-:W-:Y:S05]  /*4730*/  @!P3 BRA `(.L_x_2183) ;  /* 0xfffffffc00f0b947 */ /* 0x001fea000383ffff */
[----:B------:R-:W-:Y:S05]  /*4740*/  BSYNC.RECONVERGENT B5 ;  /* 0x0000000000057941 */ /* 0x000fea0003800200 */
.L_x_2182:
[----:B------:R-:W0:Y:S01]  /*4750*/  LDC R34, c[0x0][0x468] ;  /* 0x00011a00ff227b82 */ /* 0x000e220000000800 */
[----:B------:R-:W-:Y:S01]  /*4760*/  BSSY.RECONVERGENT B5, `(.L_x_2184) ;  /* 0x0000006000057945 */ /* 0x000fe20003800200 */
[----:B0-----:R-:W-:-:S07]  /*4770*/  IMAD R58, R34, UR4, R60 ;  /* 0x00000004223a7c24 */ /* 0x001fce000f8e023c */
.L_x_2185:
[----:B------:R-:W0:Y:S02]  /*4780*/  LDS R22, [R58+-0x4] ;  /* 0xfffffc003a167984 */ /* 0x000e240000000800 */
[----:B0-----:R-:W-:-:S05]  /*4790*/  FADD R23, R57, R22 ;  /* 0x0000001639177221 */ /* 0x001fca0000000000 */
[----:B------:R-:W0:Y:S02]  /*47a0*/  ATOMS.CAST.SPIN P3, [R58+-0x4], R22, R23 ;  /* 0xfffffc163a00758d */ /* 0x000e240001860017 */
[----:B0-----:R-:W-:Y:S05]  /*47b0*/  @!P3 BRA `(.L_x_2185) ;  /* 0xfffffffc00f0b947 */ /* 0x001fea000383ffff */
[----:B------:R-:W-:Y:S05]  /*47c0*/  BSYNC.RECONVERGENT B5 ;  /* 0x0000000000057941 */ /* 0x000fea0003800200 */
.L_x_2184:
[----:B------:R-:W-:Y:S01]  /*47d0*/  BSSY.RECONVERGENT B5, `(.L_x_2186) ;  /* 0x0000006000057945 */ /* 0x000fe20003800200 */
[----:B------:R-:W-:-:S07]  /*47e0*/  LEA R56, R38, UR7, 0x2 ;  /* 0x0000000726387c11 */ /* 0x000fce000f8e10ff */
.L_x_2187:
[----:B------:R-:W0:Y:S02]  /*47f0*/  LDS R22, [R56+-0x4] ;  /* 0xfffffc0038167984 */ /* 0x000e240000000800 */
[----:B0-----:R-:W-:-:S05]  /*4800*/  FADD R23, R67, R22 ;  /* 0x0000001643177221 */ /* 0x001fca0000000000 */
[----:B------:R-:W0:Y:S02]  /*4810*/  ATOMS.CAST.SPIN P3, [R56+-0x4], R22, R23 ;  /* 0xfffffc163800758d */ /* 0x000e240001860017 */
[----:B0-----:R-:W-:Y:S05]  /*4820*/  @!P3 BRA `(.L_x_2187) ;  /* 0xfffffffc00f0b947 */ /* 0x001fea000383ffff */
[----:B------:R-:W-:Y:S05]  /*4830*/  BSYNC.RECONVERGENT B5 ;  /* 0x0000000000057941 */ /* 0x000fea0003800200 */
.L_x_2186:
[----:B------:R-:W-:Y:S01]  /*4840*/  BSSY.RECONVERGENT B5, `(.L_x_2188) ;  /* 0x0000006000057945 */ /* 0x000fe20003800200 */
[----:B------:R-:W-:-:S07]  /*4850*/  LEA R38, R38, UR6, 0x2 ;  /* 0x0000000626267c11 */ /* 0x000fce000f8e10ff */
.L_x_2189:
[----:B------:R-:W0:Y:S02]  /*4860*/  LDS R22, [R38+-0x4] ;  /* 0xfffffc0026167984 */ /* 0x000e240000000800 */
[----:B0-----:R-:W-:-:S05]  /*4870*/  FADD R23, R65, R22 ;  /* 0x0000001641177221 */ /* 0x001fca0000000000 */
[----:B------:R-:W0:Y:S02]  /*4880*/  ATOMS.CAST.SPIN P3, [R38+-0x4], R22, R23 ;  /* 0xfffffc162600758d */ /* 0x000e240001860017 */
[----:B0-----:R-:W-:Y:S05]  /*4890*/  @!P3 BRA `(.L_x_2189) ;  /* 0xfffffffc00f0b947 */ /* 0x001fea000383ffff */
[----:B------:R-:W-:Y:S05]  /*48a0*/  BSYNC.RECONVERGENT B5 ;  /* 0x0000000000057941 */ /* 0x000fea0003800200 */
.L_x_2188:
[----:B------:R-:W-:Y:S01]  /*48b0*/  BSSY.RECONVERGENT B5, `(.L_x_2190) ;  /* 0x0000006000057945 */ /* 0x000fe20003800200 */
[----:B------:R-:W-:-:S07]  /*48c0*/  IMAD R34, R34, UR4, R58 ;  /* 0x0000000422227c24 */ /* 0x000fce000f8e023a */
.L_x_2191:
[----:B------:R-:W0:Y:S02]  /*48d0*/  LDS R22, [R34+-0x4] ;  /* 0xfffffc0022167984 */ /* 0x000e240000000800 */
[----:B0-----:R-:W-:-:S05]  /*48e0*/  FADD R23, R63, R22 ;  /* 0x000000163f177221 */ /* 0x001fca0000000000 */
[----:B------:R-:W0:Y:S02]  /*48f0*/  ATOMS.CAST.SPIN P3, [R34+-0x4], R22, R23 ;  /* 0xfffffc162200758d */ /* 0x000e240001860017 */
[----:B0-----:R-:W-:Y:S05]  /*4900*/  @!P3 BRA `(.L_x_2191) ;  /* 0xfffffffc00f0b947 */ /* 0x001fea000383ffff */
[----:B------:R-:W-:Y:S05]  /*4910*/  BSYNC.RECONVERGENT B5 ;  /* 0x0000000000057941 */ /* 0x000fea0003800200 */
.L_x_2190:
[----:B------:R-:W-:Y:S01]  /*4920*/  IADD3 R69, PT, PT, R69, 0x4, RZ ;  /* 0x0000000445457810 */ /* 0x000fe20007ffe0ff */
[----:B------:R-:W-:Y:S03]  /*4930*/  BSSY.RECONVERGENT B5, `(.L_x_2192) ;  /* 0x000001f000057945 */ /* 0x000fe60003800200 */
[----:B------:R-:W-:Y:S01]  /*4940*/  ISETP.NE.AND P3, PT, R69, R12, PT ;  /* 0x0000000c4500720c */ /* 0x000fe20003f65270 */
[----:B------:R-:W-:-:S12]  /*4950*/  @!P0 BRA `(.L_x_2193) ;  /* 0x0000000000708947 */ /* 0x000fd80003800000 */
[----:B------:R-:W-:Y:S01]  /*4960*/  BSSY.RECONVERGENT B6, `(.L_x_2194) ;  /* 0x0000005000067945 */ /* 0x000fe20003800200 */
.L_x_2195:
[----:B------:R-:W0:Y:S02]  /*4970*/  LDS R22, [R60+-0x4] ;  /* 0xfffffc003c167984 */ /* 0x000e240000000800 */
[----:B0-----:R-:W-:-:S05]  /*4980*/  FADD R23, R22, 1 ;  /* 0x3f80000016177421 */ /* 0x001fca0000000000 */
[----:B------:R-:W0:Y:S02]  /*4990*/  ATOMS.CAST.SPIN P4, [R60+-0x4], R22, R23 ;  /* 0xfffffc163c00758d */ /* 0x000e240001880017 */
[----:B0-----:R-:W-:Y:S05]  /*49a0*/  @!P4 BRA `(.L_x_2195) ;  /* 0xfffffffc00f0c947 */ /* 0x001fea000383ffff */
[----:B------:R-:W-:Y:S05]  /*49b0*/  BSYNC.RECONVERGENT B6 ;  /* 0x0000000000067941 */ /* 0x000fea0003800200 */
.L_x_2194:
[----:B------:R-:W-:Y:S01]  /*49c0*/  BSSY.RECONVERGENT B6, `(.L_x_2196) ;  /* 0x0000005000067945 */ /* 0x000fe20003800200 */
.L_x_2197:
[----:B------:R-:W0:Y:S02]  /*49d0*/  LDS R22, [R58+-0x4] ;  /* 0xfffffc003a167984 */ /* 0x000e240000000800 */
[----:B0-----:R-:W-:-:S05]  /*49e0*/  FADD R23, R57, R22 ;  /* 0x0000001639177221 */ /* 0x001fca0000000000 */
[----:B------:R-:W0:Y:S02]  /*49f0*/  ATOMS.CAST.SPIN P4, [R58+-0x4], R22, R23 ;  /* 0xfffffc163a00758d */ /* 0x000e240001880017 */
[----:B0-----:R-:W-:Y:S05]  /*4a00*/  @!P4 BRA `(.L_x_2197) ;  /* 0xfffffffc00f0c947 */ /* 0x001fea000383ffff */
[----:B------:R-:W-:Y:S05]  /*4a10*/  BSYNC.RECONVERGENT B6 ;  /* 0x0000000000067941 */ /* 0x000fea0003800200 */
.L_x_2196:
[----:B------:R-:W-:Y:S01]  /*4a20*/  BSSY.RECONVERGENT B6, `(.L_x_2198) ;  /* 0x0000005000067945 */ /* 0x000fe20003800200 */
.L_x_2199:
[----:B------:R-:W0:Y:S02]  /*4a30*/  LDS R22, [R56+-0x4] ;  /* 0xfffffc0038167984 */ /* 0x000e240000000800 */
[----:B0-----:R-:W-:-:S05]  /*4a40*/  FADD R23, R11, R22 ;  /* 0x000000160b177221 */ /* 0x001fca0000000000 */
[----:B------:R-:W0:Y:S02]  /*4a50*/  ATOMS.CAST.SPIN P4, [R56+-0x4], R22, R23 ;  /* 0xfffffc163800758d */ /* 0x000e240001880017 */
[----:B0-----:R-:W-:Y:S05]  /*4a60*/  @!P4 BRA `(.L_x_2199) ;  /* 0xfffffffc00f0c947 */ /* 0x001fea000383ffff */
[----:B------:R-:W-:Y:S05]  /*4a70*/  BSYNC.RECONVERGENT B6 ;  /* 0x0000000000067941 */ /* 0x000fea0003800200 */
.L_x_2198:
[----:B------:R-:W-:Y:S01]  /*4a80*/  BSSY.RECONVERGENT B6, `(.L_x_2200) ;  /* 0x0000005000067945 */ /* 0x000fe20003800200 */
.L_x_2201:
[----:B------:R-:W0:Y:S02]  /*4a90*/  LDS R22, [R38+-0x4] ;  /* 0xfffffc0026167984 */ /* 0x000e240000000800 */
[----:B0-----:R-:W-:-:S05]  /*4aa0*/  FADD R23, R13, R22 ;  /* 0x000000160d177221 */ /* 0x001fca0000000000 */
[----:B------:R-:W0:Y:S02]  /*4ab0*/  ATOMS.CAST.SPIN P4, [R38+-0x4], R22, R23 ;  /* 0xfffffc162600758d */ /* 0x000e240001880017 */
[----:B0-----:R-:W-:Y:S05]  /*4ac0*/  @!P4 BRA `(.L_x_2201) ;  /* 0xfffffffc00f0c947 */ /* 0x001fea000383ffff */
[----:B------:R-:W-:Y:S05]  /*4ad0*/  BSYNC.RECONVERGENT B6 ;  /* 0x0000000000067941 */ /* 0x000fea0003800200 */
.L_x_2200:
[----:B------:R-:W0:Y:S02]  /*4ae0*/  LDS R22, [R34+-0x4] ;  /* 0xfffffc0022167984 */ /* 0x000e240000000800 */
[----:B0-----:R-:W-:-:S05]  /*4af0*/  FADD R23, R61, R22 ;  /* 0x000000163d177221 */ /* 0x001fca0000000000 */
[----:B------:R-:W0:Y:S02]  /*4b00*/  ATOMS.CAST.SPIN P4, [R34+-0x4], R22, R23 ;  /* 0xfffffc162200758d */ /* 0x000e240001880017 */
[----:B0-----:R-:W-:Y:S05]  /*4b10*/  @!P4 BRA `(.L_x_2200) ;  /* 0xfffffffc00f0c947 */ /* 0x001fea000383ffff */
.L_x_2193:
[----:B------:R-:W-:Y:S05]  /*4b20*/  BSYNC.RECONVERGENT B5 ;  /* 0x0000000000057941 */ /* 0x000fea0003800200 */
.L_x_2192:
[----:B------:R-:W-:Y:S01]  /*4b30*/  BSSY.RECONVERGENT B5, `(.L_x_2202) ;  /* 0x0000005000057945 */ /* 0x000fe20003800200 */
.L_x_2203:
[----:B------:R-:W0:Y:S02]  /*4b40*/  LDS R22, [R60] ;  /* 0x000000003c167984 */ /* 0x000e240000000800 */
[----:B0-----:R-:W-:-:S05]  /*4b50*/  FADD R23, R22, 1 ;  /* 0x3f80000016177421 */ /* 0x001fca0000000000 */
[----:B------:R-:W0:Y:S02]  /*4b60*/  ATOMS.CAST.SPIN P4, [R60], R22, R23 ;  /* 0x000000163c00758d */ /* 0x000e240001880017 */
[----:B0-----:R-:W-:Y:S05]  /*4b70*/  @!P4 BRA `(.L_x_2203) ;  /* 0xfffffffc00f0c947 */ /* 0x001fea000383ffff */
[----:B------:R-:W-:Y:S05]  /*4b80*/  BSYNC.RECONVERGENT B5 ;  /* 0x0000000000057941 */ /* 0x000fea0003800200 */
.L_x_2202:
[----:B------:R-:W-:Y:S01]  /*4b90*/  BSSY.RECONVERGENT B5, `(.L_x_2204) ;  /* 0x0000005000057945 */ /* 0x000fe20003800200 */
.L_x_2205:
[----:B------:R-:W0:Y:S02]  /*4ba0*/  LDS R22, [R58] ;  /* 0x000000003a167984 */ /* 0x000e240000000800 */
[----:B0-----:R-:W-:-:S05]  /*4bb0*/  FADD R23, R57, R22 ;  /* 0x0000001639177221 */ /* 0x001fca0000000000 */
[----:B------:R-:W0:Y:S02]  /*4bc0*/  ATOMS.CAST.SPIN P4, [R58], R22, R23 ;  /* 0x000000163a00758d */ /* 0x000e240001880017 */
[----:B0-----:R-:W-:Y:S05]  /*4bd0*/  @!P4 BRA `(.L_x_2205) ;  /* 0xfffffffc00f0c947 */ /* 0x001fea000383ffff */
[----:B------:R-:W-:Y:S05]  /*4be0*/  BSYNC.RECONVERGENT B5 ;  /* 0x0000000000057941 */ /* 0x000fea0003800200 */
.L_x_2204:
[----:B------:R-:W-:Y:S01]  /*4bf0*/  BSSY.RECONVERGENT B5, `(.L_x_2206) ;  /* 0x0000005000057945 */ /* 0x000fe20003800200 */
.L_x_2207:
[----:B------:R-:W0:Y:S02]  /*4c00*/  LDS R22, [R56] ;  /* 0x0000000038167984 */ /* 0x000e240000000800 */
[----:B0-----:R-:W-:-:S05]  /*4c10*/  FADD R23, R67, R22 ;  /* 0x0000001643177221 */ /* 0x001fca0000000000 */
[----:B------:R-:W0:Y:S02]  /*4c20*/  ATOMS.CAST.SPIN P4, [R56], R22, R23 ;  /* 0x000000163800758d */ /* 0x000e240001880017 */
[----:B0-----:R-:W-:Y:S05]  /*4c30*/  @!P4 BRA `(.L_x_2207) ;  /* 0xfffffffc00f0c947 */ /* 0x001fea000383ffff */
[----:B------:R-:W-:Y:S05]  /*4c40*/  BSYNC.RECONVERGENT B5 ;  /* 0x0000000000057941 */ /* 0x000fea0003800200 */
.L_x_2206:
[----:B------:R-:W-:Y:S01]  /*4c50*/  BSSY.RECONVERGENT B5, `(.L_x_2208) ;  /* 0x0000005000057945 */ /* 0x000fe20003800200 */
.L_x_2209:
[----:B------:R-:W0:Y:S02]  /*4c60*/  LDS R22, [R38] ;  /* 0x0000000026167984 */ /* 0x000e240000000800 */
[----:B0-----:R-:W-:-:S05]  /*4c70*/  FADD R23, R65, R22 ;  /* 0x0000001641177221 */ /* 0x001fca0000000000 */
[----:B------:R-:W0:Y:S02]  /*4c80*/  ATOMS.CAST.SPIN P4, [R38], R22, R23 ;  /* 0x000000162600758d */ /* 0x000e240001880017 */
[----:B0-----:R-:W-:Y:S05]  /*4c90*/  @!P4 BRA `(.L_x_2209) ;  /* 0xfffffffc00f0c947 */ /* 0x001fea000383ffff */
[----:B------:R-:W-:Y:S05]  /*4ca0*/  BSYNC.RECONVERGENT B5 ;  /* 0x0000000000057941 */ /* 0x000fea0003800200 */
.L_x_2208:
[----:B------:R-:W-:Y:S01]  /*4cb0*/  BSSY.RECONVERGENT B5, `(.L_x_2210) ;  /* 0x0000005000057945 */ /* 0x000fe20003800200 */
.L_x_2211:
[----:B------:R-:W0:Y:S02]  /*4cc0*/  LDS R22, [R34] ;  /* 0x0000000022167984 */ /* 0x000e240000000800 */
[----:B0-----:R-:W-:-:S05]  /*4cd0*/  FADD R23, R63, R22 ;  /* 0x000000163f177221 */ /* 0x001fca0000000000 */
[----:B------:R-:W0:Y:S02]  /*4ce0*/  ATOMS.CAST.SPIN P4, [R34], R22, R23 ;  /* 0x000000162200758d */ /* 0x000e240001880017 */
[----:B0-----:R-:W-:Y:S05]  /*4cf0*/  @!P4 BRA `(.L_x_2211) ;  /* 0xfffffffc00f0c947 */ /* 0x001fea000383ffff */
[----:B------:R-:W-:Y:S05]  /*4d00*/  BSYNC.RECONVERGENT B5 ;  /* 0x0000000000057941 */ /* 0x000fea0003800200 */
.L_x_2210:
[----:B------:R-:W-:Y:S04]  /*4d10*/  BSSY.RECONVERGENT B5, `(.L_x_2212) ;  /* 0x000001e000057945 */ /* 0x000fe80003800200 */
[----:B------:R-:W-:Y:S05]  /*4d20*/  @!P0 BRA `(.L_x_2213) ;  /* 0x0000000000708947 */ /* 0x000fea0003800000 */
[----:B------:R-:W-:Y:S01]  /*4d30*/  BSSY.RECONVERGENT B6, `(.L_x_2214) ;  /* 0x0000005000067945 */ /* 0x000fe20003800200 */
.L_x_2215:
[----:B------:R-:W0:Y:S02]  /*4d40*/  LDS R22, [R60] ;  /* 0x000000003c167984 */ /* 0x000e240000000800 */
[----:B0-----:R-:W-:-:S05]  /*4d50*/  FADD R23, R22, 1 ;  /* 0x3f80000016177421 */ /* 0x001fca0000000000 */
[----:B------:R-:W0:Y:S02]  /*4d60*/  ATOMS.CAST.SPIN P4, [R60], R22, R23 ;  /* 0x000000163c00758d */ /* 0x000e240001880017 */
[----:B0-----:R-:W-:Y:S05]  /*4d70*/  @!P4 BRA `(.L_x_2215) ;  /* 0xfffffffc00f0c947 */ /* 0x001fea000383ffff */
[----:B------:R-:W-:Y:S05]  /*4d80*/  BSYNC.RECONVERGENT B6 ;  /* 0x0000000000067941 */ /* 0x000fea0003800200 */
.L_x_2214:
[----:B------:R-:W-:Y:S01]  /*4d90*/  BSSY.RECONVERGENT B6, `(.L_x_2216) ;  /* 0x0000005000067945 */ /* 0x000fe20003800200 */
.L_x_2217:
[----:B------:R-:W0:Y:S02]  /*4da0*/  LDS R22, [R58] ;  /* 0x000000003a167984 */ /* 0x000e240000000800 */
[----:B0-----:R-:W-:-:S05]  /*4db0*/  FADD R23, R57, R22 ;  /* 0x0000001639177221 */ /* 0x001fca0000000000 */
[----:B------:R-:W0:Y:S02]  /*4dc0*/  ATOMS.CAST.SPIN P4, [R58], R22, R23 ;  /* 0x000000163a00758d */ /* 0x000e240001880017 */
[----:B0-----:R-:W-:Y:S05]  /*4dd0*/  @!P4 BRA `(.L_x_2217) ;  /* 0xfffffffc00f0c947 */ /* 0x001fea000383ffff */
[----:B------:R-:W-:Y:S05]  /*4de0*/  BSYNC.RECONVERGENT B6 ;  /* 0x0000000000067941 */ /* 0x000fea0003800200 */
.L_x_2216:
[----:B------:R-:W-:Y:S01]  /*4df0*/  BSSY.RECONVERGENT B6, `(.L_x_2218) ;  /* 0x0000005000067945 */ /* 0x000fe20003800200 */
.L_x_2219:
[----:B------:R-:W0:Y:S02]  /*4e00*/  LDS R22, [R56] ;  /* 0x0000000038167984 */ /* 0x000e240000000800 */
[----:B0-----:R-:W-:-:S05]  /*4e10*/  FADD R23, R11, R22 ;  /* 0x000000160b177221 */ /* 0x001fca0000000000 */
[----:B------:R-:W0:Y:S02]  /*4e20*/  ATOMS.CAST.SPIN P4, [R56], R22, R23 ;  /* 0x000000163800758d */ /* 0x000e240001880017 */
[----:B0-----:R-:W-:Y:S05]  /*4e30*/  @!P4 BRA `(.L_x_2219) ;  /* 0xfffffffc00f0c947 */ /* 0x001fea000383ffff */
[----:B------:R-:W-:Y:S05]  /*4e40*/  BSYNC.RECONVERGENT B6 ;  /* 0x0000000000067941 */ /* 0x000fea0003800200 */
.L_x_2218:
[----:B------:R-:W-:Y:S01]  /*4e50*/  BSSY.RECONVERGENT B6, `(.L_x_2220) ;  /* 0x0000005000067945 */ /* 0x000fe20003800200 */
.L_x_2221:
[----:B------:R-:W0:Y:S02]  /*4e60*/  LDS R22, [R38] ;  /* 0x0000000026167984 */ /* 0x000e240000000800 */
[----:B0-----:R-:W-:-:S05]  /*4e70*/  FADD R23, R13, R22 ;  /* 0x000000160d177221 */ /* 0x001fca0000000000 */
[----:B------:R-:W0:Y:S02]  /*4e80*/  ATOMS.CAST.SPIN P4, [R38], R22, R23 ;  /* 0x000000162600758d */ /* 0x000e240001880017 */
[----:B0-----:R-:W-:Y:S05]  /*4e90*/  @!P4 BRA `(.L_x_2221) ;  /* 0xfffffffc00f0c947 */ /* 0x001fea000383ffff */
[----:B------:R-:W-:Y:S05]  /*4ea0*/  BSYNC.RECONVERGENT B6 ;  /* 0x0000000000067941 */ /* 0x000fea0003800200 */
.L_x_2220:
[----:B------:R-:W0:Y:S02]  /*4eb0*/  LDS R22, [R34] ;  /* 0x0000000022167984 */ /* 0x000e240000000800 */
[----:B0-----:R-:W-:-:S05]  /*4ec0*/  FADD R23, R61, R22 ;  /* 0x000000163d177221 */ /* 0x001fca0000000000 */
[----:B------:R-:W0:Y:S02]  /*4ed0*/  ATOMS.CAST.SPIN P4, [R34], R22, R23 ;  /* 0x000000162200758d */ /* 0x000e240001880017 */
[----:B0-----:R-:W-:Y:S05]  /*4ee0*/  @!P4 BRA `(.L_x_2220) ;  /* 0xfffffffc00f0c947 */ /* 0x001fea000383ffff */
.L_x_2213:
[----:B------:R-:W-:Y:S05]  /*4ef0*/  BSYNC.RECONVERGENT B5 ;  /* 0x0000000000057941 */ /* 0x000fea0003800200 */
.L_x_2212:
[----:B------:R-:W-:Y:S01]  /*4f00*/  BSSY.RECONVERGENT B5, `(.L_x_2222) ;  /* 0x0000005000057945 */ /* 0x000fe20003800200 */
.L_x_2223:
[----:B------:R-:W0:Y:S02]  /*4f10*/  LDS R22, [R60+0x4] ;  /* 0x000004003c167984 */ /* 0x000e240000000800 */
[----:B0-----:R-:W-:-:S05]  /*4f20*/  FADD R23, R22, 1 ;  /* 0x3f80000016177421 */ /* 0x001fca0000000000 */
[----:B------:R-:W0:Y:S02]  /*4f30*/  ATOMS.CAST.SPIN P4, [R60+0x4], R22, R23 ;  /* 0x000004163c00758d */ /* 0x000e240001880017 */
[----:B0-----:R-:W-:Y:S05]  /*4f40*/  @!P4 BRA `(.L_x_2223) ;  /* 0xfffffffc00f0c947 */ /* 0x001fea000383ffff */
[----:B------:R-:W-:Y:S05]  /*4f50*/  BSYNC.RECONVERGENT B5 ;  /* 0x0000000000057941 */ /* 0x000fea0003800200 */
.L_x_2222:
[----:B------:R-:W-:Y:S01]  /*4f60*/  BSSY.RECONVERGENT B5, `(.L_x_2224) ;  /* 0x0000005000057945 */ /* 0x000fe20003800200 */
.L_x_2225:
[----:B------:R-:W0:Y:S02]  /*4f70*/  LDS R22, [R58+0x4] ;  /* 0x000004003a167984 */ /* 0x000e240000000800 */
[----:B0-----:R-:W-:-:S05]  /*4f80*/  FADD R23, R57, R22 ;  /* 0x0000001639177221 */ /* 0x001fca0000000000 */
[----:B------:R-:W0:Y:S02]  /*4f90*/  ATOMS.CAST.SPIN P4, [R58+0x4], R22, R23 ;  /* 0x000004163a00758d */ /* 0x000e240001880017 */
[----:B0-----:R-:W-:Y:S05]  /*4fa0*/  @!P4 BRA `(.L_x_2225) ;  /* 0xfffffffc00f0c947 */ /* 0x001fea000383ffff */
[----:B------:R-:W-:Y:S05]  /*4fb0*/  BSYNC.RECONVERGENT B5 ;  /* 0x0000000000057941 */ /* 0x000fea0003800200 */
.L_x_2224:
[----:B------:R-:W-:Y:S01]  /*4fc0*/  BSSY.RECONVERGENT B5, `(.L_x_2226) ;  /* 0x0000005000057945 */ /* 0x000fe20003800200 */
.L_x_2227:
[----:B------:R-:W0:Y:S02]  /*4fd0*/  LDS R22, [R56+0x4] ;  /* 0x0000040038167984 */ /* 0x000e240000000800 */
[----:B0-----:R-:W-:-:S05]  /*4fe0*/  FADD R23, R67, R22 ;  /* 0x0000001643177221 */ /* 0x001fca0000000000 */
[----:B------:R-:W0:Y:S02]  /*4ff0*/  ATOMS.CAST.SPIN P4, [R56+0x4], R22, R23 ;  /* 0x000004163800758d */ /* 0x000e240001880017 */
[----:B0-----:R-:W-:Y:S05]  /*5000*/  @!P4 BRA `(.L_x_2227) ;  /* 0xfffffffc00f0c947 */ /* 0x001fea000383ffff */
[----:B------:R-:W-:Y:S05]  /*5010*/  BSYNC.RECONVERGENT B5 ;  /* 0x0000000000057941 */ /* 0x000fea0003800200 */
.L_x_2226:
[----:B------:R-:W-:Y:S01]  /*5020*/  BSSY.RECONVERGENT B5, `(.L_x_2228) ;  /* 0x0000005000057945 */ /* 0x000fe20003800200 */
.L_x_2229:
[----:B------:R-:W0:Y:S02]  /*5030*/  LDS R22, [R38+0x4] ;  /* 0x0000040026167984 */ /* 0x000e240000000800 */
[----:B0-----:R-:W-:-:S05]  /*5040*/  FADD R23, R65, R22 ;  /* 0x0000001641177221 */ /* 0x001fca0000000000 */
[----:B------:R-:W0:Y:S02]  /*5050*/  ATOMS.CAST.SPIN P4, [R38+0x4], R22, R23 ;  /* 0x000004162600758d */ /* 0x000e240001880017 */
[----:B0-----:R-:W-:Y:S05]  /*5060*/  @!P4 BRA `(.L_x_2229) ;  /* 0xfffffffc00f0c947 */ /* 0x001fea000383ffff */
[----:B------:R-:W-:Y:S05]  /*5070*/  BSYNC.RECONVERGENT B5 ;  /* 0x0000000000057941 */ /* 0x000fea0003800200 */
.L_x_2228:
[----:B------:R-:W-:Y:S01]  /*5080*/  BSSY.RECONVERGENT B5, `(.L_x_2230) ;  /* 0x0000005000057945 */ /* 0x000fe20003800200 */
.L_x_2231:
[----:B------:R-:W0:Y:S02]  /*5090*/  LDS R22, [R34+0x4] ;  /* 0x0000040022167984 */ /* 0x000e240000000800 */
[----:B0-----:R-:W-:-:S05]  /*50a0*/  FADD R23, R63, R22 ;  /* 0x000000163f177221 */ /* 0x001fca0000000000 */
[----:B------:R-:W0:Y:S02]  /*50b0*/  ATOMS.CAST.SPIN P4, [R34+0x4], R22, R23 ;  /* 0x000004162200758d */ /* 0x000e240001880017 */
[----:B0-----:R-:W-:Y:S05]  /*50c0*/  @!P4 BRA `(.L_x_2231) ;  /* 0xfffffffc00f0c947 */ /* 0x001fea000383ffff */
[----:B------:R-:W-:Y:S05]  /*50d0*/  BSYNC.RECONVERGENT B5 ;  /* 0x0000000000057941 */ /* 0x000fea0003800200 */
.L_x_2230:
[----:B------:R-:W-:Y:S04]  /*50e0*/  BSSY.RECONVERGENT B5, `(.L_x_2232) ;  /* 0x000001e000057945 */ /* 0x000fe80003800200 */
[----:B------:R-:W-:Y:S05]  /*50f0*/  @!P0 BRA `(.L_x_2233) ;  /* 0x0000000000708947 */ /* 0x000fea0003800000 */
[----:B------:R-:W-:Y:S01]  /*5100*/  BSSY.RECONVERGENT B6, `(.L_x_2234) ;  /* 0x0000005000067945 */ /* 0x000fe20003800200 */
.L_x_2235:
[----:B------:R-:W0:Y:S02]  /*5110*/  LDS R22, [R60+0x4] ;  /* 0x000004003c167984 */ /* 0x000e240000000800 */
[----:B0-----:R-:W-:-:S05]  /*5120*/  FADD R23, R22, 1 ;  /* 0x3f80000016177421 */ /* 0x001fca0000000000 */
[----:B------:R-:W0:Y:S02]  /*5130*/  ATOMS.CAST.SPIN P4, [R60+0x4], R22, R23 ;  /* 0x000004163c00758d */ /* 0x000e240001880017 */
[----:B0-----:R-:W-:Y:S05]  /*5140*/  @!P4 BRA `(.L_x_2235) ;  /* 0xfffffffc00f0c947 */ /* 0x001fea000383ffff */
[----:B------:R-:W-:Y:S05]  /*5150*/  BSYNC.RECONVERGENT B6 ;  /* 0x0000000000067941 */ /* 0x000fea0003800200 */
.L_x_2234:
[----:B------:R-:W-:Y:S01]  /*5160*/  BSSY.RECONVERGENT B6, `(.L_x_2236) ;  /* 0x0000005000067945 */ /* 0x000fe20003800200 */
.L_x_2237:
[----:B------:R-:W0:Y:S02]  /*5170*/  LDS R22, [R58+0x4] ;  /* 0x000004003a167984 */ /* 0x000e240000000800 */
[----:B0-----:R-:W-:-:S05]  /*5180*/  FADD R23, R57, R22 ;  /* 0x0000001639177221 */ /* 0x001fca0000000000 */
[----:B------:R-:W0:Y:S02]  /*5190*/  ATOMS.CAST.SPIN P4, [R58+0x4], R22, R23 ;  /* 0x000004163a00758d */ /* 0x000e240001880017 */
[----:B0-----:R-:W-:Y:S05]  /*51a0*/  @!P4 BRA `(.L_x_2237) ;  /* 0xfffffffc00f0c947 */ /* 0x001fea000383ffff */
[----:B------:R-:W-:Y:S05]  /*51b0*/  BSYNC.RECONVERGENT B6 ;  /* 0x0000000000067941 */ /* 0x000fea0003800200 */
.L_x_2236:
[----:B------:R-:W-:Y:S01]  /*51c0*/  BSSY.RECONVERGENT B6, `(.L_x_2238) ;  /* 0x0000005000067945 */ /* 0x000fe20003800200 */
.L_x_2239:
[----:B------:R-:W0:Y:S02]  /*51d0*/  LDS R22, [R56+0x4] ;  /* 0x0000040038167984 */ /* 0x000e240000000800 */
[----:B0-----:R-:W-:-:S05]  /*51e0*/  FADD R23, R11, R22 ;  /* 0x000000160b177221 */ /* 0x001fca0000000000 */
[----:B------:R-:W0:Y:S02]  /*51f0*/  ATOMS.CAST.SPIN P4, [R56+0x4], R22, R23 ;  /* 0x000004163800758d */ /* 0x000e240001880017 */
[----:B0-----:R-:W-:Y:S05]  /*5200*/  @!P4 BRA `(.L_x_2239) ;  /* 0xfffffffc00f0c947 */ /* 0x001fea000383ffff */
[----:B------:R-:W-:Y:S05]  /*5210*/  BSYNC.RECONVERGENT B6 ;  /* 0x0000000000067941 */ /* 0x000fea0003800200 */
.L_x_2238:
[----:B------:R-:W-:Y:S01]  /*5220*/  BSSY.RECONVERGENT B6, `(.L_x_2240) ;  /* 0x0000005000067945 */ /* 0x000fe20003800200 */
.L_x_2241:
[----:B------:R-:W0:Y:S02]  /*5230*/  LDS R22, [R38+0x4] ;  /* 0x0000040026167984 */ /* 0x000e240000000800 */
[----:B0-----:R-:W-:-:S05]  /*5240*/  FADD R23, R13, R22 ;  /* 0x000000160d177221 */ /* 0x001fca0000000000 */
[----:B------:R-:W0:Y:S02]  /*5250*/  ATOMS.CAST.SPIN P4, [R38+0x4], R22, R23 ;  /* 0x000004162600758d */ /* 0x000e240001880017 */
[----:B0-----:R-:W-:Y:S05]  /*5260*/  @!P4 BRA `(.L_x_2241) ;  /* 0xfffffffc00f0c947 */ /* 0x001fea000383ffff */
[----:B------:R-:W-:Y:S05]  /*5270*/  BSYNC.RECONVERGENT B6 ;  /* 0x0000000000067941 */ /* 0x000fea0003800200 */
.L_x_2240:
[----:B------:R-:W0:Y:S02]  /*5280*/  LDS R22, [R34+0x4] ;  /* 0x0000040022167984 */ /* 0x000e240000000800 */
[----:B0-----:R-:W-:-:S05]  /*5290*/  FADD R23, R61, R22 ;  /* 0x000000163d177221 */ /* 0x001fca0000000000 */
[----:B------:R-:W0:Y:S02]  /*52a0*/  ATOMS.CAST.SPIN P4, [R34+0x4], R22, R23 ;  /* 0x000004162200758d */ /* 0x000e240001880017 */
[----:B0-----:R-:W-:Y:S05]  /*52b0*/  @!P4 BRA `(.L_x_2240) ;  /* 0xfffffffc00f0c947 */ /* 0x001fea000383ffff */
.L_x_2233:
[----:B------:R-:W-:Y:S05]  /*52c0*/  BSYNC.RECONVERGENT B5 ;  /* 0x0000000000057941 */ /* 0x000fea0003800200 */
.L_x_2232:
[----:B------:R-:W-:Y:S01]  /*52d0*/  BSSY.RECONVERGENT B5, `(.L_x_2242) ;  /* 0x0000005000057945 */ /* 0x000fe20003800200 */
.L_x_2243:
[----:B------:R-:W0:Y:S02]  /*52e0*/  LDS R22, [R60+0x8] ;  /* 0x000008003c167984 */ /* 0x000e240000000800 */
[----:B0-----:R-:W-:-:S05]  /*52f0*/  FADD R23, R22, 1 ;  /* 0x3f80000016177421 */ /* 0x001fca0000000000 */
[----:B------:R-:W0:Y:S02]  /*5300*/  ATOMS.CAST.SPIN P4, [R60+0x8], R22, R23 ;  /* 0x000008163c00758d */ /* 0x000e240001880017 */
[----:B0-----:R-:W-:Y:S05]  /*5310*/  @!P4 BRA `(.L_x_2243) ;  /* 0xfffffffc00f0c947 */ /* 0x001fea000383ffff */
[----:B------:R-:W-:Y:S05]  /*5320*/  BSYNC.RECONVERGENT B5 ;  /* 0x0000000000057941 */ /* 0x000fea0003800200 */
.L_x_2242:
[----:B------:R-:W-:Y:S01]  /*5330*/  BSSY.RECONVERGENT B5, `(.L_x_2244) ;  /* 0x0000005000057945 */ /* 0x000fe20003800200 */
.L_x_2245:
[----:B------:R-:W0:Y:S02]  /*5340*/  LDS R22, [R58+0x8] ;  /* 0x000008003a167984 */ /* 0x000e240000000800 */
[----:B0-----:R-:W-:-:S05]  /*5350*/  FADD R23, R57, R22 ;  /* 0x0000001639177221 */ /* 0x001fca0000000000 */
[----:B------:R-:W0:Y:S02]  /*5360*/  ATOMS.CAST.SPIN P4, [R58+0x8], R22, R23 ;  /* 0x000008163a00758d */ /* 0x000e240001880017 */
[----:B0-----:R-:W-:Y:S05]  /*5370*/  @!P4 BRA `(.L_x_2245) ;  /* 0xfffffffc00f0c947 */ /* 0x001fea000383ffff */
[----:B------:R-:W-:Y:S05]  /*5380*/  BSYNC.RECONVERGENT B5 ;  /* 0x0000000000057941 */ /* 0x000fea0003800200 */
.L_x_2244:
[----:B------:R-:W-:Y:S01]  /*5390*/  BSSY.RECONVERGENT B5, `(.L_x_2246) ;  /* 0x0000005000057945 */ /* 0x000fe20003800200 */
.L_x_2247:
[----:B------:R-:W0:Y:S02]  /*53a0*/  LDS R22, [R56+0x8] ;  /* 0x0000080038167984 */ /* 0x000e240000000800 */
[----:B0-----:R-:W-:-:S05]  /*53b0*/  FADD R23, R67, R22 ;  /* 0x0000001643177221 */ /* 0x001fca0000000000 */
[----:B------:R-:W0:Y:S02]  /*53c0*/  ATOMS.CAST.SPIN P4, [R56+0x8], R22, R23 ;  /* 0x000008163800758d */ /* 0x000e240001880017 */
[----:B0-----:R-:W-:Y:S05]  /*53d0*/  @!P4 BRA `(.L_x_2247) ;  /* 0xfffffffc00f0c947 */ /* 0x001fea000383ffff */
[----:B------:R-:W-:Y:S05]  /*53e0*/  BSYNC.RECONVERGENT B5 ;  /* 0x0000000000057941 */ /* 0x000fea0003800200 */
.L_x_2246:
[----:B------:R-:W-:Y:S01]  /*53f0*/  BSSY.RECONVERGENT B5, `(.L_x_2248) ;  /* 0x0000005000057945 */ /* 0x000fe20003800200 */
.L_x_2249:
[----:B------:R-:W0:Y:S02]  /*5400*/  LDS R22, [R38+0x8] ;  /* 0x0000080026167984 */ /* 0x000e240000000800 */
[----:B0-----:R-:W-:-:S05]  /*5410*/  FADD R23, R65, R22 ;  /* 0x0000001641177221 */ /* 0x001fca0000000000 */
[----:B------:R-:W0:Y:S02]  /*5420*/  ATOMS.CAST.SPIN P4, [R38+0x8], R22, R23 ;  /* 0x000008162600758d */ /* 0x000e240001880017 */
[----:B0-----:R-:W-:Y:S05]  /*5430*/  @!P4 BRA `(.L_x_2249) ;  /* 0xfffffffc00f0c947 */ /* 0x001fea000383ffff */
[----:B------:R-:W-:Y:S05]  /*5440*/  BSYNC.RECONVERGENT B5 ;  /* 0x0000000000057941 */ /* 0x000fea0003800200 */
.L_x_2248:
[----:B------:R-:W-:Y:S01]  /*5450*/  BSSY.RECONVERGENT B5, `(.L_x_2250) ;  /* 0x0000005000057945 */ /* 0x000fe20003800200 */
.L_x_2251:
[----:B------:R-:W0:Y:S02]  /*5460*/  LDS R22, [R34+0x8] ;  /* 0x0000080022167984 */ /* 0x000e240000000800 */
[----:B0-----:R-:W-:-:S05]  /*5470*/  FADD R23, R63, R22 ;  /* 0x000000163f177221 */ /* 0x001fca0000000000 */
[----:B------:R-:W0:Y:S02]  /*5480*/  ATOMS.CAST.SPIN P4, [R34+0x8], R22, R23 ;  /* 0x000008162200758d */ /* 0x000e240001880017 */
[----:B0-----:R-:W-:Y:S05]  /*5490*/  @!P4 BRA `(.L_x_2251) ;  /* 0xfffffffc00f0c947 */ /* 0x001fea000383ffff */
[----:B------:R-:W-:Y:S05]  /*54a0*/  BSYNC.RECONVERGENT B5 ;  /* 0x0000000000057941 */ /* 0x000fea0003800200 */
.L_x_2250:
[----:B------:R-:W-:Y:S04]  /*54b0*/  BSSY.RECONVERGENT B5, `(.L_x_2252) ;  /* 0x000001e000057945 */ /* 0x000fe80003800200 */
[----:B------:R-:W-:Y:S05]  /*54c0*/  @!P0 BRA `(.L_x_2253) ;  /* 0x0000000000708947 */ /* 0x000fea0003800000 */
[----:B------:R-:W-:Y:S01]  /*54d0*/  BSSY.RECONVERGENT B6, `(.L_x_2254) ;  /* 0x0000005000067945 */ /* 0x000fe20003800200 */
.L_x_2255:
[----:B------:R-:W0:Y:S02]  /*54e0*/  LDS R22, [R60+0x8] ;  /* 0x000008003c167984 */ /* 0x000e240000000800 */
[----:B0-----:R-:W-:-:S05]  /*54f0*/  FADD R23, R22, 1 ;  /* 0x3f80000016177421 */ /* 0x001fca0000000000 */
[----:B------:R-:W0:Y:S02]  /*5500*/  ATOMS.CAST.SPIN P4, [R60+0x8], R22, R23 ;  /* 0x000008163c00758d */ /* 0x000e240001880017 */
[----:B0-----:R-:W-:Y:S05]  /*5510*/  @!P4 BRA `(.L_x_2255) ;  /* 0xfffffffc00f0c947 */ /* 0x001fea000383ffff */
[----:B------:R-:W-:Y:S05]  /*5520*/  BSYNC.RECONVERGENT B6 ;  /* 0x0000000000067941 */ /* 0x000fea0003800200 */
.L_x_2254:
[----:B------:R-:W-:Y:S01]  /*5530*/  BSSY.RECONVERGENT B6, `(.L_x_2256) ;  /* 0x0000005000067945 */ /* 0x000fe20003800200 */
.L_x_2257:
[----:B------:R-:W0:Y:S02]  /*5540*/  LDS R22, [R58+0x8] ;  /* 0x000008003a167984 */ /* 0x000e240000000800 */
[----:B0-----:R-:W-:-:S05]  /*5550*/  FADD R23, R57, R22 ;  /* 0x0000001639177221 */ /* 0x001fca0000000000 */
[----:B------:R-:W0:Y:S02]  /*5560*/  ATOMS.CAST.SPIN P4, [R58+0x8], R22, R23 ;  /* 0x000008163a00758d */ /* 0x000e240001880017 */
[----:B0-----:R-:W-:Y:S05]  /*5570*/  @!P4 BRA `(.L_x_2257) ;  /* 0xfffffffc00f0c947 */ /* 0x001fea000383ffff */
[----:B------:R-:W-:Y:S05]  /*5580*/  BSYNC.RECONVERGENT B6 ;  /* 0x0000000000067941 */ /* 0x000fea0003800200 */
.L_x_2256:
[----:B------:R-:W-:Y:S01]  /*5590*/  BSSY.RECONVERGENT B6, `(.L_x_2258) ;  /* 0x0000005000067945 */ /* 0x000fe20003800200 */
.L_x_2259:
[----:B------:R-:W0:Y:S02]  /*55a0*/  LDS R22, [R56+0x8] ;  /* 0x0000080038167984 */ /* 0x000e240000000800 */
[----:B0-----:R-:W-:-:S05]  /*55b0*/  FADD R23, R11, R22 ;  /* 0x000000160b177221 */ /* 0x001fca0000000000 */
[----:B------:R-:W0:Y:S02]  /*55c0*/  ATOMS.CAST.SPIN P4, [R56+0x8], R22, R23 ;  /* 0x000008163800758d */ /* 0x000e240001880017 */
[----:B0-----:R-:W-:Y:S05]  /*55d0*/  @!P4 BRA `(.L_x_2259) ;  /* 0xfffffffc00f0c947 */ /* 0x001fea000383ffff */
[----:B------:R-:W-:Y:S05]  /*55e0*/  BSYNC.RECONVERGENT B6 ;  /* 0x0000000000067941 */ /* 0x000fea0003800200 */
.L_x_2258:
[----:B------:R-:W-:Y:S01]  /*55f0*/  BSSY.RECONVERGENT B6, `(.L_x_2260) ;  /* 0x0000005000067945 */ /* 0x000fe20003800200 */
.L_x_2261:
[----:B------:R-:W0:Y:S02]  /*5600*/  LDS R22, [R38+0x8] ;  /* 0x0000080026167984 */ /* 0x000e240000000800 */
[----:B0-----:R-:W-:-:S05]  /*5610*/  FADD R23, R13, R22 ;  /* 0x000000160d177221 */ /* 0x001fca0000000000 */
[----:B------:R-:W0:Y:S02]  /*5620*/  ATOMS.CAST.SPIN P4, [R38+0x8], R22, R23 ;  /* 0x000008162600758d */ /* 0x000e240001880017 */
[----:B0-----:R-:W-:Y:S05]  /*5630*/  @!P4 BRA `(.L_x_2261) ;  /* 0xfffffffc00f0c947 */ /* 0x001fea000383ffff */
[----:B------:R-:W-:Y:S05]  /*5640*/  BSYNC.RECONVERGENT B6 ;  /* 0x0000000000067941 */ /* 0x000fea0003800200 */
.L_x_2260:
[----:B------:R-:W0:Y:S02]  /*5650*/  LDS R22, [R34+0x8] ;  /* 0x0000080022167984 */ /* 0x000e240000000800 */
[----:B0-----:R-:W-:-:S05]  /*5660*/  FADD R23, R61, R22 ;  /* 0x000000163d177221 */ /* 0x001fca0000000000 */
[----:B------:R-:W0:Y:S02]  /*5670*/  ATOMS.CAST.SPIN P4, [R34+0x8], R22, R23 ;  /* 0x000008162200758d */ /* 0x000e240001880017 */
[----:B0-----:R-:W-:Y:S05]  /*5680*/  @!P4 BRA `(.L_x_2260) ;  /* 0xfffffffc00f0c947 */ /* 0x001fea000383ffff */
.L_x_2253:
[----:B------:R-:W-:Y:S05]  /*5690*/  BSYNC.RECONVERGENT B5 ;  /* 0x0000000000057941 */ /* 0x000fea0003800200 */
.L_x_2252:
[----:B------:R-:W-:Y:S05]  /*56a0*/  @P3 BRA `(.L_x_2262) ;  /* 0xfffffff000043947 */ /* 0x000fea000383ffff */
.L_x_2003:
[----:B------:R-:W-:Y:S05]  /*56b0*/  BSYNC B4 ;  /* 0x0000000000047941 */ /* 0x000fea0003800000 */
.L_x_2001:
[----:B------:R-:W0:Y:S01]  /*56c0*/  LDCU UR8, c[0x0][0x3f8] ;  /* 0x00007f00ff0877ac */ /* 0x000e220008000800 */
[----:B------:R-:W-:-:S04]  /*56d0*/  IADD3 R59, PT, PT, R59, 0x1, RZ ;  /* 0x000000013b3b7810 */ /* 0x000fc80007ffe0ff */
[----:B0-----:R-:W-:-:S13]  /*56e0*/  ISETP.NE.AND P0, PT, R59, UR8, PT ;  /* 0x000000083b007c0c */ /* 0x001fda000bf05270 */
[----:B------:R-:W-:Y:S05]  /*56f0*/  @P0 BRA `(.L_x_2263) ;  /* 0xffffffc400100947 */ /* 0x000fea000383ffff */
[----:B------:R-:W-:Y:S05]  /*5700*/  BSYNC B3 ;  /* 0x0000000000037941 */ /* 0x000fea0003800000 */
.L_x_1997:
[----:B------:R-:W-:Y:S05]  /*5710*/  BRA `(.L_x_1992) ;  /* 0x0000002c007c7947 */ /* 0x000fea0003800000 */
.L_x_1996:
[----:B------:R-:W-:-:S07]  /*5720*/  HFMA2 R59, -RZ, RZ, 0, 0 ;  /* 0x00000000ff3b7431 */ /* 0x000fce00000001ff */
.L_x_2459:
        /* <DEDUP_REMOVED lines=31> */
.L_x_2265:
        /* <DEDUP_REMOVED lines=23> */
.L_x_2266:
[----:B------:R-:W-:Y:S05]  /*5a90*/  BSYNC.RECONVERGENT B3 ;  /* 0x0000000000037941 */ /* 0x000fea0003800200 */
.L_x_2264:
        /* <DEDUP_REMOVED lines=14> */
.L_x_2268:
        /* <DEDUP_REMOVED lines=25> */
.L_x_2276:
[----:B------:R-:W0:Y:S02]  /*5d10*/  LDS R22, [R56+-0x4] ;  /* 0xfffffc0038167984 */ /* 0x000e240000000800 */
[----:B0-----:R-:W-:-:S05]  /*5d20*/  FADD R23, R22, 1 ;  /* 0x3f80000016177421 */ /* 0x001fca0000000000 */
[----:B------:R-:W0:Y:S02]  /*5d30*/  ATOMS.CAST.SPIN P1, [R56+-0x4], R22, R23 ;  /* 0xfffffc163800758d */ /* 0x000e240001820017 */
[----:B0-----:R-:W-:Y:S05]  /*5d40*/  @!P1 BRA `(.L_x_2276) ;  /* 0xfffffffc00f09947 */ /* 0x001fea000383ffff */
[----:B------:R-:W-:Y:S05]  /*5d50*/  BSYNC.RECONVERGENT B6 ;  /* 0x0000000000067941 */ /* 0x000fea0003800200 */
.L_x_2275:
[----:B------:R-:W0:Y:S01]  /*5d60*/  LDC R67, c[0x0][0x468] ;  /* 0x00011a00ff437b82 */ /* 0x000e220000000800 */
[----:B------:R-:W-:Y:S01]  /*5d70*/  BSSY.RECONVERGENT B6, `(.L_x_2277) ;  /* 0x0000006000067945 */ /* 0x000fe20003800200 */
[----:B0-----:R-:W-:-:S07]  /*5d80*/  IMAD R38, R67, UR4, R56 ;  /* 0x0000000443267c24 */ /* 0x001fce000f8e0238 */
.L_x_2278:
[----:B------:R-:W0:Y:S02]  /*5d90*/  LDS R22, [R38+-0x4] ;  /* 0xfffffc0026167984 */ /* 0x000e240000000800 */
[----:B0-----:R-:W-:-:S05]  /*5da0*/  FADD R23, R57, R22 ;  /* 0x0000001639177221 */ /* 0x001fca0000000000 */
[----:B------:R-:W0:Y:S02]  /*5db0*/  ATOMS.CAST.SPIN P1, [R38+-0x4], R22, R23 ;  /* 0xfffffc162600758d */ /* 0x000e240001820017 */
[----:B0-----:R-:W-:Y:S05]  /*5dc0*/  @!P1 BRA `(.L_x_2278) ;  /* 0xfffffffc00f09947 */ /* 0x001fea000383ffff */
[----:B------:R-:W-:Y:S05]  /*5dd0*/  BSYNC.RECONVERGENT B6 ;  /* 0x0000000000067941 */ /* 0x000fea0003800200 */
.L_x_2277:
[----:B------:R-:W-:Y:S01]  /*5de0*/  BSSY.RECONVERGENT B6, `(.L_x_2279) ;  /* 0x0000006000067945 */ /* 0x000fe20003800200 */
[----:B------:R-:W-:-:S07]  /*5df0*/  LEA R34, R32, UR7, 0x2 ;  /* 0x0000000720227c11 */ /* 0x000fce000f8e10ff */
.L_x_2280:
[----:B------:R-:W0:Y:S02]  /*5e00*/  LDS R22, [R34+-0x4] ;  /* 0xfffffc0022167984 */ /* 0x000e240000000800 */
[----:B0-----:R-:W-:-:S05]  /*5e10*/  FADD R23, R63, R22 ;  /* 0x000000163f177221 */ /* 0x001fca0000000000 */
[----:B------:R-:W0:Y:S02]  /*5e20*/  ATOMS.CAST.SPIN P1, [R34+-0x4], R22, R23 ;  /* 0xfffffc162200758d */ /* 0x000e240001820017 */
[----:B0-----:R-:W-:Y:S05]  /*5e30*/  @!P1 BRA `(.L_x_2280) ;  /* 0xfffffffc00f09947 */ /* 0x001fea000383ffff */
[----:B------:R-:W-:Y:S05]  /*5e40*/  BSYNC.RECONVERGENT B6 ;  /* 0x0000000000067941 */ /* 0x000fea0003800200 */
.L_x_2279:
[----:B------:R-:W-:Y:S01]  /*5e50*/  BSSY.RECONVERGENT B6, `(.L_x_2281) ;  /* 0x0000006000067945 */ /* 0x000fe20003800200 */
[----:B------:R-:W-:-:S07]  /*5e60*/  LEA R32, R32, UR6, 0x2 ;  /* 0x0000000620207c11 */ /* 0x000fce000f8e10ff */
.L_x_2282:
[----:B------:R-:W0:Y:S02]  /*5e70*/  LDS R22, [R32+-0x4] ;  /* 0xfffffc0020167984 */ /* 0x000e240000000800 */
[----:B0-----:R-:W-:-:S05]  /*5e80*/  FADD R23, R65, R22 ;  /* 0x0000001641177221 */ /* 0x001fca0000000000 */
[----:B------:R-:W0:Y:S02]  /*5e90*/  ATOMS.CAST.SPIN P1, [R32+-0x4], R22, R23 ;  /* 0xfffffc162000758d */ /* 0x000e240001820017 */
[----:B0-----:R-:W-:Y:S05]  /*5ea0*/  @!P1 BRA `(.L_x_2282) ;  /* 0xfffffffc00f09947 */ /* 0x001fea000383ffff */
[----:B------:R-:W-:Y:S05]  /*5eb0*/  BSYNC.RECONVERGENT B6 ;  /* 0x0000000000067941 */ /* 0x000fea0003800200 */
.L_x_2281:
[----:B------:R-:W-:Y:S01]  /*5ec0*/  BSSY.RECONVERGENT B6, `(.L_x_2283) ;  /* 0x0000006000067945 */ /* 0x000fe20003800200 */
[----:B------:R-:W-:-:S07]  /*5ed0*/  IMAD R30, R67, UR4, R38 ;  /* 0x00000004431e7c24 */ /* 0x000fce000f8e0226 */
.L_x_2284:
[----:B------:R-:W0:Y:S02]  /*5ee0*/  LDS R22, [R30+-0x4] ;  /* 0xfffffc001e167984 */ /* 0x000e240000000800 */
[----:B0-----:R-:W-:-:S05]  /*5ef0*/  FADD R23, R61, R22 ;  /* 0x000000163d177221 */ /* 0x001fca0000000000 */
[----:B------:R-:W0:Y:S02]  /*5f00*/  ATOMS.CAST.SPIN P1, [R30+-0x4], R22, R23 ;  /* 0xfffffc161e00758d */ /* 0x000e240001820017 */
[----:B0-----:R-:W-:Y:S05]  /*5f10*/  @!P1 BRA `(.L_x_2284) ;  /* 0xfffffffc00f09947 */ /* 0x001fea000383ffff */
[----:B------:R-:W-:Y:S05]  /*5f20*/  BSYNC.RECONVERGENT B6 ;  /* 0x0000000000067941 */ /* 0x000fea0003800200 */
.L_x_2283:
[----:B------:R-:W-:Y:S01]  /*5f30*/  MOV R67, R16 ;  /* 0x0000001000437202 */ /* 0x000fe20000000f00 */
[----:B------:R-:W-:Y:S06]  /*5f40*/  @!P0 BRA `(.L_x_2274) ;  /* 0x0000000400008947 */ /* 0x000fec0003800000 */
[----:B------:R-:W-:Y:S01]  /*5f50*/  BSSY.RECONVERGENT B6, `(.L_x_2285) ;  /* 0x0000006000067945 */ /* 0x000fe20003800200 */
[----:B------:R-:W-:-:S13]  /*5f60*/  ISETP.NE.AND P0, PT, R20, 0x2, PT ;  /* 0x000000021400780c */ /* 0x000fda0003f05270 */
.L_x_2286:
[----:B------:R-:W0:Y:S02]  /*5f70*/  LDS R22, [R56] ;  /* 0x0000000038167984 */ /* 0x000e240000000800 */
[----:B0-----:R-:W-:-:S05]  /*5f80*/  FADD R23, R22, 1 ;  /* 0x3f80000016177421 */ /* 0x001fca0000000000 */
[----:B------:R-:W0:Y:S02]  /*5f90*/  ATOMS.CAST.SPIN P1, [R56], R22, R23 ;  /* 0x000000163800758d */ /* 0x000e240001820017 */
[----:B0-----:R-:W-:Y:S05]  /*5fa0*/  @!P1 BRA `(.L_x_2286) ;  /* 0xfffffffc00f09947 */ /* 0x001fea000383ffff */
[----:B------:R-:W-:Y:S05]  /*5fb0*/  BSYNC.RECONVERGENT B6 ;  /* 0x0000000000067941 */ /* 0x000fea0003800200 */
.L_x_2285:
[----:B------:R-:W-:Y:S01]  /*5fc0*/  BSSY.RECONVERGENT B6, `(.L_x_2287) ;  /* 0x0000005000067945 */ /* 0x000fe20003800200 */
.L_x_2288:
[----:B------:R-:W0:Y:S02]  /*5fd0*/  LDS R22, [R38] ;  /* 0x0000000026167984 */ /* 0x000e240000000800 */
[----:B0-----:R-:W-:-:S05]  /*5fe0*/  FADD R23, R57, R22 ;  /* 0x0000001639177221 */ /* 0x001fca0000000000 */
[----:B------:R-:W0:Y:S02]  /*5ff0*/  ATOMS.CAST.SPIN P1, [R38], R22, R23 ;  /* 0x000000162600758d */ /* 0x000e240001820017 */
[----:B0-----:R-:W-:Y:S05]  /*6000*/  @!P1 BRA `(.L_x_2288) ;  /* 0xfffffffc00f09947 */ /* 0x001fea000383ffff */
[----:B------:R-:W-:Y:S05]  /*6010*/  BSYNC.RECONVERGENT B6 ;  /* 0x0000000000067941 */ /* 0x000fea0003800200 */
.L_x_2287:
[----:B------:R-:W-:Y:S01]  /*6020*/  BSSY.RECONVERGENT B6, `(.L_x_2289) ;  /* 0x0000005000067945 */ /* 0x000fe20003800200 */
.L_x_2290:
[----:B------:R-:W0:Y:S02]  /*6030*/  LDS R22, [R34] ;  /* 0x0000000022167984 */ /* 0x000e240000000800 */
[----:B0-----:R-:W-:-:S05]  /*6040*/  FADD R23, R63, R22 ;  /* 0x000000163f177221 */ /* 0x001fca0000000000 */
[----:B------:R-:W0:Y:S02]  /*6050*/  ATOMS.CAST.SPIN P1, [R34], R22, R23 ;  /* 0x000000162200758d */ /* 0x000e240001820017 */
[----:B0-----:R-:W-:Y:S05]  /*6060*/  @!P1 BRA `(.L_x_2290) ;  /* 0xfffffffc00f09947 */ /* 0x001fea000383ffff */
[----:B------:R-:W-:Y:S05]  /*6070*/  BSYNC.RECONVERGENT B6 ;  /* 0x0000000000067941 */ /* 0x000fea0003800200 */
.L_x_2289:
[----:B------:R-:W-:Y:S01]  /*6080*/  BSSY.RECONVERGENT B6, `(.L_x_2291) ;  /* 0x0000005000067945 */ /* 0x000fe20003800200 */
.L_x_2292:
[----:B------:R-:W0:Y:S02]  /*6090*/  LDS R22, [R32] ;  /* 0x0000000020167984 */ /* 0x000e240000000800 */
[----:B0-----:R-:W-:-:S05]  /*60a0*/  FADD R23, R65, R22 ;  /* 0x0000001641177221 */ /* 0x001fca0000000000 */
[----:B------:R-:W0:Y:S02]  /*60b0*/  ATOMS.CAST.SPIN P1, [R32], R22, R23 ;  /* 0x000000162000758d */ /* 0x000e240001820017 */
[----:B0-----:R-:W-:Y:S05]  /*60c0*/  @!P1 BRA `(.L_x_2292) ;  /* 0xfffffffc00f09947 */ /* 0x001fea000383ffff */
[----:B------:R-:W-:Y:S05]  /*60d0*/  BSYNC.RECONVERGENT B6 ;  /* 0x0000000000067941 */ /* 0x000fea0003800200 */
.L_x_2291:
[----:B------:R-:W-:Y:S01]  /*60e0*/  BSSY.RECONVERGENT B6, `(.L_x_2293) ;  /* 0x0000005000067945 */ /* 0x000fe20003800200 */
.L_x_2294:
[----:B------:R-:W0:Y:S02]  /*60f0*/  LDS R22, [R30] ;  /* 0x000000001e167984 */ /* 0x000e240000000800 */
[----:B0-----:R-:W-:-:S05]  /*6100*/  FADD R23, R61, R22 ;  /* 0x000000163d177221 */ /* 0x001fca0000000000 */
[----:B------:R-:W0:Y:S02]  /*6110*/  ATOMS.CAST.SPIN P1, [R30], R22, R23 ;  /* 0x000000161e00758d */ /* 0x000e240001820017 */
[----:B0-----:R-:W-:Y:S05]  /*6120*/  @!P1 BRA `(.L_x_2294) ;  /* 0xfffffffc00f09947 */ /* 0x001fea000383ffff */
[----:B------:R-:W-:Y:S05]  /*6130*/  BSYNC.RECONVERGENT B6 ;  /* 0x0000000000067941 */ /* 0x000fea0003800200 */
.L_x_2293:
[----:B------:R-:W-:Y:S01]  /*6140*/  MOV R67, R18 ;  /* 0x0000001200437202 */ /* 0x000fe20000000f00 */
[----:B------:R-:W-:Y:S06]  /*6150*/  @!P0 BRA `(.L_x_2274) ;  /* 0x00000000007c8947 */ /* 0x000fec0003800000 */
[----:B------:R-:W-:Y:S01]  /*6160*/  BSSY.RECONVERGENT B6, `(.L_x_2295) ;  /* 0x0000005000067945 */ /* 0x000fe20003800200 */
.L_x_2296:
[----:B------:R-:W0:Y:S02]  /*6170*/  LDS R22, [R56+0x4] ;  /* 0x0000040038167984 */ /* 0x000e240000000800 */
[----:B0-----:R-:W-:-:S05]  /*6180*/  FADD R23, R22, 1 ;  /* 0x3f80000016177421 */ /* 0x001fca0000000000 */
[----:B------:R-:W0:Y:S02]  /*6190*/  ATOMS.CAST.SPIN P0, [R56+0x4], R22, R23 ;  /* 0x000004163800758d */ /* 0x000e240001800017 */
[----:B0-----:R-:W-:Y:S05]  /*61a0*/  @!P0 BRA `(.L_x_2296) ;  /* 0xfffffffc00f08947 */ /* 0x001fea000383ffff */
[----:B------:R-:W-:Y:S05]  /*61b0*/  BSYNC.RECONVERGENT B6 ;  /* 0x0000000000067941 */ /* 0x000fea0003800200 */
.L_x_2295:
[----:B------:R-:W-:Y:S01]  /*61c0*/  BSSY.RECONVERGENT B6, `(.L_x_2297) ;  /* 0x0000005000067945 */ /* 0x000fe20003800200 */
.L_x_2298:
[----:B------:R-:W0:Y:S02]  /*61d0*/  LDS R22, [R38+0x4] ;  /* 0x0000040026167984 */ /* 0x000e240000000800 */
[----:B0-----:R-:W-:-:S05]  /*61e0*/  FADD R23, R57, R22 ;  /* 0x0000001639177221 */ /* 0x001fca0000000000 */
[----:B------:R-:W0:Y:S02]  /*61f0*/  ATOMS.CAST.SPIN P0, [R38+0x4], R22, R23 ;  /* 0x000004162600758d */ /* 0x000e240001800017 */
[----:B0-----:R-:W-:Y:S05]  /*6200*/  @!P0 BRA `(.L_x_2298) ;  /* 0xfffffffc00f08947 */ /* 0x001fea000383ffff */
[----:B------:R-:W-:Y:S05]  /*6210*/  BSYNC.RECONVERGENT B6 ;  /* 0x0000000000067941 */ /* 0x000fea0003800200 */
.L_x_2297:
[----:B------:R-:W-:Y:S01]  /*6220*/  BSSY.RECONVERGENT B6, `(.L_x_2299) ;  /* 0x0000005000067945 */ /* 0x000fe20003800200 */
.L_x_2300:
[----:B------:R-:W0:Y:S02]  /*6230*/  LDS R22, [R34+0x4] ;  /* 0x0000040022167984 */ /* 0x000e240000000800 */
[----:B0-----:R-:W-:-:S05]  /*6240*/  FADD R23, R63, R22 ;  /* 0x000000163f177221 */ /* 0x001fca0000000000 */
[----:B------:R-:W0:Y:S02]  /*6250*/  ATOMS.CAST.SPIN P0, [R34+0x4], R22, R23 ;  /* 0x000004162200758d */ /* 0x000e240001800017 */
[----:B0-----:R-:W-:Y:S05]  /*6260*/  @!P0 BRA `(.L_x_2300) ;  /* 0xfffffffc00f08947 */ /* 0x001fea000383ffff */
[----:B------:R-:W-:Y:S05]  /*6270*/  BSYNC.RECONVERGENT B6 ;  /* 0x0000000000067941 */ /* 0x000fea0003800200 */
.L_x_2299:
[----:B------:R-:W-:Y:S01]  /*6280*/  BSSY.RECONVERGENT B6, `(.L_x_2301) ;  /* 0x0000005000067945 */ /* 0x000fe20003800200 */
.L_x_2302:
[----:B------:R-:W0:Y:S02]  /*6290*/  LDS R22, [R32+0x4] ;  /* 0x0000040020167984 */ /* 0x000e240000000800 */
[----:B0-----:R-:W-:-:S05]  /*62a0*/  FADD R23, R65, R22 ;  /* 0x0000001641177221 */ /* 0x001fca0000000000 */
[----:B------:R-:W0:Y:S02]  /*62b0*/  ATOMS.CAST.SPIN P0, [R32+0x4], R22, R23 ;  /* 0x000004162000758d */ /* 0x000e240001800017 */
[----:B0-----:R-:W-:Y:S05]  /*62c0*/  @!P0 BRA `(.L_x_2302) ;  /* 0xfffffffc00f08947 */ /* 0x001fea000383ffff */
[----:B------:R-:W-:Y:S05]  /*62d0*/  BSYNC.RECONVERGENT B6 ;  /* 0x0000000000067941 */ /* 0x000fea0003800200 */
.L_x_2301:
[----:B------:R-:W-:Y:S01]  /*62e0*/  BSSY.RECONVERGENT B6, `(.L_x_2303) ;  /* 0x0000005000067945 */ /* 0x000fe20003800200 */
.L_x_2304:
[----:B------:R-:W0:Y:S02]  /*62f0*/  LDS R22, [R30+0x4] ;  /* 0x000004001e167984 */ /* 0x000e240000000800 */
[----:B0-----:R-:W-:-:S05]  /*6300*/  FADD R23, R61, R22 ;  /* 0x000000163d177221 */ /* 0x001fca0000000000 */
[----:B------:R-:W0:Y:S02]  /*6310*/  ATOMS.CAST.SPIN P0, [R30+0x4], R22, R23 ;  /* 0x000004161e00758d */ /* 0x000e240001800017 */
[----:B0-----:R-:W-:Y:S05]  /*6320*/  @!P0 BRA `(.L_x_2304) ;  /* 0xfffffffc00f08947 */ /* 0x001fea000383ffff */
[----:B------:R-:W-:Y:S05]  /*6330*/  BSYNC.RECONVERGENT B6 ;  /* 0x0000000000067941 */ /* 0x000fea0003800200 */
.L_x_2303:
[----:B------:R-:W-:-:S07]  /*6340*/  MOV R67, R19 ;  /* 0x0000001300437202 */ /* 0x000fce0000000f00 */
.L_x_2274:
[----:B------:R-:W-:Y:S05]  /*6350*/  BSYNC.RECONVERGENT B4 ;  /* 0x0000000000047941 */ /* 0x000fea0003800200 */
.L_x_2273:
        /* <DEDUP_REMOVED lines=10> */
.L_x_2306:
[----:B------:R-:W0:Y:S02]  /*6400*/  LDS R22, [R60+-0x4] ;  /* 0xfffffc003c167984 */ /* 0x000e240000000800 */
[----:B0-----:R-:W-:-:S05]  /*6410*/  FADD R23, R22, 1 ;  /* 0x3f80000016177421 */ /* 0x001fca0000000000 */
[----:B------:R-:W0:Y:S02]  /*6420*/  ATOMS.CAST.SPIN P0, [R60+-0x4], R22, R23 ;  /* 0xfffffc163c00758d */ /* 0x000e240001800017 */
[----:B0-----:R-:W-:Y:S05]  /*6430*/  @!P0 BRA `(.L_x_2306) ;  /* 0xfffffffc00f08947 */ /* 0x001fea000383ffff */
[----:B------:R-:W-:Y:S05]  /*6440*/  BSYNC.RECONVERGENT B4 ;  /* 0x0000000000047941 */ /* 0x000fea0003800200 */
.L_x_2305:
[----:B------:R-:W0:Y:S01]  /*6450*/  LDC R34, c[0x0][0x468] ;  /* 0x00011a00ff227b82 */ /* 0x000e220000000800 */
[----:B------:R-:W-:Y:S01]  /*6460*/  BSSY.RECONVERGENT B4, `(.L_x_2307) ;  /* 0x0000006000047945 */ /* 0x000fe20003800200 */
[----:B0-----:R-:W-:-:S07]  /*6470*/  IMAD R58, R34, UR4, R60 ;  /* 0x00000004223a7c24 */ /* 0x001fce000f8e023c */
.L_x_2308:
[----:B------:R-:W0:Y:S02]  /*6480*/  LDS R22, [R58+-0x4] ;  /* 0xfffffc003a167984 */ /* 0x000e240000000800 */
[----:B0-----:R-:W-:-:S05]  /*6490*/  FADD R23, R57, R22 ;  /* 0x0000001639177221 */ /* 0x001fca0000000000 */
[----:B------:R-:W0:Y:S02]  /*64a0*/  ATOMS.CAST.SPIN P0, [R58+-0x4], R22, R23 ;  /* 0xfffffc163a00758d */ /* 0x000e240001800017 */
[----:B0-----:R-:W-:Y:S05]  /*64b0*/  @!P0 BRA `(.L_x_2308) ;  /* 0xfffffffc00f08947 */ /* 0x001fea000383ffff */
[----:B------:R-:W-:Y:S05]  /*64c0*/  BSYNC.RECONVERGENT B4 ;  /* 0x0000000000047941 */ /* 0x000fea0003800200 */
.L_x_2307:
[----:B------:R-:W-:Y:S01]  /*64d0*/  BSSY.RECONVERGENT B4, `(.L_x_2309) ;  /* 0x0000006000047945 */ /* 0x000fe20003800200 */
[----:B------:R-:W-:-:S07]  /*64e0*/  LEA R56, R69, UR7, 0x2 ;  /* 0x0000000745387c11 */ /* 0x000fce000f8e10ff */
.L_x_2310:
[----:B------:R-:W0:Y:S02]  /*64f0*/  LDS R22, [R56+-0x4] ;  /* 0xfffffc0038167984 */ /* 0x000e240000000800 */
[----:B0-----:R-:W-:-:S05]  /*6500*/  FADD R23, R63, R22 ;  /* 0x000000163f177221 */ /* 0x001fca0000000000 */
[----:B------:R-:W0:Y:S02]  /*6510*/  ATOMS.CAST.SPIN P0, [R56+-0x4], R22, R23 ;  /* 0xfffffc163800758d */ /* 0x000e240001800017 */
[----:B0-----:R-:W-:Y:S05]  /*6520*/  @!P0 BRA `(.L_x_2310) ;  /* 0xfffffffc00f08947 */ /* 0x001fea000383ffff */
[----:B------:R-:W-:Y:S05]  /*6530*/  BSYNC.RECONVERGENT B4 ;  /* 0x0000000000047941 */ /* 0x000fea0003800200 */
.L_x_2309:
[----:B------:R-:W-:Y:S01]  /*6540*/  BSSY.RECONVERGENT B4, `(.L_x_2311) ;  /* 0x0000006000047945 */ /* 0x000fe20003800200 */
[----:B------:R-:W-:-:S07]  /*6550*/  LEA R38, R69, UR6, 0x2 ;  /* 0x0000000645267c11 */ /* 0x000fce000f8e10ff */
.L_x_2312:
[----:B------:R-:W0:Y:S02]  /*6560*/  LDS R22, [R38+-0x4] ;  /* 0xfffffc0026167984 */ /* 0x000e240000000800 */
[----:B0-----:R-:W-:-:S05]  /*6570*/  FADD R23, R65, R22 ;  /* 0x0000001641177221 */ /* 0x001fca0000000000 */
[----:B------:R-:W0:Y:S02]  /*6580*/  ATOMS.CAST.SPIN P0, [R38+-0x4], R22, R23 ;  /* 0xfffffc162600758d */ /* 0x000e240001800017 */
[----:B0-----:R-:W-:Y:S05]  /*6590*/  @!P0 BRA `(.L_x_2312) ;  /* 0xfffffffc00f08947 */ /* 0x001fea000383ffff */
[----:B------:R-:W-:Y:S05]  /*65a0*/  BSYNC.RECONVERGENT B4 ;  /* 0x0000000000047941 */ /* 0x000fea0003800200 */
.L_x_2311:
[----:B------:R-:W-:Y:S01]  /*65b0*/  BSSY.RECONVERGENT B4, `(.L_x_2313) ;  /* 0x0000006000047945 */ /* 0x000fe20003800200 */
[----:B------:R-:W-:-:S07]  /*65c0*/  IMAD R34, R34, UR4, R58 ;  /* 0x0000000422227c24 */ /* 0x000fce000f8e023a */
.L_x_2314:
[----:B------:R-:W0:Y:S02]  /*65d0*/  LDS R22, [R34+-0x4] ;  /* 0xfffffc0022167984 */ /* 0x000e240000000800 */
[----:B0-----:R-:W-:-:S05]  /*65e0*/  FADD R23, R61, R22 ;  /* 0x000000163d177221 */ /* 0x001fca0000000000 */
[----:B------:R-:W0:Y:S02]  /*65f0*/  ATOMS.CAST.SPIN P0, [R34+-0x4], R22, R23 ;  /* 0xfffffc162200758d */ /* 0x000e240001800017 */
[----:B0-----:R-:W-:Y:S05]  /*6600*/  @!P0 BRA `(.L_x_2314) ;  /* 0xfffffffc00f08947 */ /* 0x001fea000383ffff */
[----:B------:R-:W-:Y:S05]  /*6610*/  BSYNC.RECONVERGENT B4 ;  /* 0x0000000000047941 */ /* 0x000fea0003800200 */
.L_x_2313:
[----:B------:R-:W-:Y:S01]  /*6620*/  BSSY.RECONVERGENT B4, `(.L_x_2315) ;  /* 0x0000005000047945 */ /* 0x000fe20003800200 */
.L_x_2316:
[----:B------:R-:W0:Y:S02]  /*6630*/  LDS R22, [R60] ;  /* 0x000000003c167984 */ /* 0x000e240000000800 */
[----:B0-----:R-:W-:-:S05]  /*6640*/  FADD R23, R22, 1 ;  /* 0x3f80000016177421 */ /* 0x001fca0000000000 */
[----:B------:R-:W0:Y:S02]  /*6650*/  ATOMS.CAST.SPIN P0, [R60], R22, R23 ;  /* 0x000000163c00758d */ /* 0x000e240001800017 */
[----:B0-----:R-:W-:Y:S05]  /*6660*/  @!P0 BRA `(.L_x_2316) ;  /* 0xfffffffc00f08947 */ /* 0x001fea000383ffff */
[----:B------:R-:W-:Y:S05]  /*6670*/  BSYNC.RECONVERGENT B4 ;  /* 0x0000000000047941 */ /* 0x000fea0003800200 */
.L_x_2315:
[----:B------:R-:W-:Y:S01]  /*6680*/  BSSY.RECONVERGENT B4, `(.L_x_2317) ;  /* 0x0000005000047945 */ /* 0x000fe20003800200 */
.L_x_2318:
[----:B------:R-:W0:Y:S02]  /*6690*/  LDS R22, [R58] ;  /* 0x000000003a167984 */ /* 0x000e240000000800 */
[----:B0-----:R-:W-:-:S05]  /*66a0*/  FADD R23, R57, R22 ;  /* 0x0000001639177221 */ /* 0x001fca0000000000 */
[----:B------:R-:W0:Y:S02]  /*66b0*/  ATOMS.CAST.SPIN P0, [R58], R22, R23 ;  /* 0x000000163a00758d */ /* 0x000e240001800017 */
[----:B0-----:R-:W-:Y:S05]  /*66c0*/  @!P0 BRA `(.L_x_2318) ;  /* 0xfffffffc00f08947 */ /* 0x001fea000383ffff */
[----:B------:R-:W-:Y:S05]  /*66d0*/  BSYNC.RECONVERGENT B4 ;  /* 0x0000000000047941 */ /* 0x000fea0003800200 */
.L_x_2317:
[----:B------:R-:W-:Y:S01]  /*66e0*/  BSSY.RECONVERGENT B4, `(.L_x_2319) ;  /* 0x0000005000047945 */ /* 0x000fe20003800200 */
.L_x_2320:
[----:B------:R-:W0:Y:S02]  /*66f0*/  LDS R22, [R56] ;  /* 0x0000000038167984 */ /* 0x000e240000000800 */
[----:B0-----:R-:W-:-:S05]  /*6700*/  FADD R23, R63, R22 ;  /* 0x000000163f177221 */ /* 0x001fca0000000000 */
[----:B------:R-:W0:Y:S02]  /*6710*/  ATOMS.CAST.SPIN P0, [R56], R22, R23 ;  /* 0x000000163800758d */ /* 0x000e240001800017 */
[----:B0-----:R-:W-:Y:S05]  /*6720*/  @!P0 BRA `(.L_x_2320) ;  /* 0xfffffffc00f08947 */ /* 0x001fea000383ffff */
[----:B------:R-:W-:Y:S05]  /*6730*/  BSYNC.RECONVERGENT B4 ;  /* 0x0000000000047941 */ /* 0x000fea0003800200 */
.L_x_2319:
[----:B------:R-:W-:Y:S01]  /*6740*/  BSSY.RECONVERGENT B4, `(.L_x_2321) ;  /* 0x0000005000047945 */ /* 0x000fe20003800200 */
.L_x_2322:
[----:B------:R-:W0:Y:S02]  /*6750*/  LDS R22, [R38] ;  /* 0x0000000026167984 */ /* 0x000e240000000800 */
[----:B0-----:R-:W-:-:S05]  /*6760*/  FADD R23, R65, R22 ;  /* 0x0000001641177221 */ /* 0x001fca0000000000 */
[----:B------:R-:W0:Y:S02]  /*6770*/  ATOMS.CAST.SPIN P0, [R38], R22, R23 ;  /* 0x000000162600758d */ /* 0x000e240001800017 */
[----:B0-----:R-:W-:Y:S05]  /*6780*/  @!P0 BRA `(.L_x_2322) ;  /* 0xfffffffc00f08947 */ /* 0x001fea000383ffff */
[----:B------:R-:W-:Y:S05]  /*6790*/  BSYNC.RECONVERGENT B4 ;  /* 0x0000000000047941 */ /* 0x000fea0003800200 */
.L_x_2321:
[----:B------:R-:W-:Y:S01]  /*67a0*/  BSSY.RECONVERGENT B4, `(.L_x_2323) ;  /* 0x0000005000047945 */ /* 0x000fe20003800200 */
.L_x_2324:
[----:B------:R-:W0:Y:S02]  /*67b0*/  LDS R22, [R34] ;  /* 0x0000000022167984 */ /* 0x000e240000000800 */
[----:B0-----:R-:W-:-:S05]  /*67c0*/  FADD R23, R61, R22 ;  /* 0x000000163d177221 */ /* 0x001fca0000000000 */
[----:B------:R-:W0:Y:S02]  /*67d0*/  ATOMS.CAST.SPIN P0, [R34], R22, R23 ;  /* 0x000000162200758d */ /* 0x000e240001800017 */
[----:B0-----:R-:W-:Y:S05]  /*67e0*/  @!P0 BRA `(.L_x_2324) ;  /* 0xfffffffc00f08947 */ /* 0x001fea000383ffff */
[----:B------:R-:W-:Y:S05]  /*67f0*/  BSYNC.RECONVERGENT B4 ;  /* 0x0000000000047941 */ /* 0x000fea0003800200 */
.L_x_2323:
[----:B------:R-:W-:Y:S01]  /*6800*/  BSSY.RECONVERGENT B4, `(.L_x_2325) ;  /* 0x0000005000047945 */ /* 0x000fe20003800200 */
.L_x_2326:
[----:B------:R-:W0:Y:S02]  /*6810*/  LDS R22, [R60+0x4] ;  /* 0x000004003c167984 */ /* 0x000e240000000800 */
[----:B0-----:R-:W-:-:S05]  /*6820*/  FADD R23, R22, 1 ;  /* 0x3f80000016177421 */ /* 0x001fca0000000000 */
[----:B------:R-:W0:Y:S02]  /*6830*/  ATOMS.CAST.SPIN P0, [R60+0x4], R22, R23 ;  /* 0x000004163c00758d */ /* 0x000e240001800017 */
[----:B0-----:R-:W-:Y:S05]  /*6840*/  @!P0 BRA `(.L_x_2326) ;  /* 0xfffffffc00f08947 */ /* 0x001fea000383ffff */
[----:B------:R-:W-:Y:S05]  /*6850*/  BSYNC.RECONVERGENT B4 ;  /* 0x0000000000047941 */ /* 0x000fea0003800200 */
.L_x_2325:
[----:B------:R-:W-:Y:S01]  /*6860*/  BSSY.RECONVERGENT B4, `(.L_x_2327) ;  /* 0x0000005000047945 */ /* 0x000fe20003800200 */
.L_x_2328:
[----:B------:R-:W0:Y:S02]  /*6870*/  LDS R22, [R58+0x4] ;  /* 0x000004003a167984 */ /* 0x000e240000000800 */
[----:B0-----:R-:W-:-:S05]  /*6880*/  FADD R23, R57, R22 ;  /* 0x0000001639177221 */ /* 0x001fca0000000000 */
[----:B------:R-:W0:Y:S02]  /*6890*/  ATOMS.CAST.SPIN P0, [R58+0x4], R22, R23 ;  /* 0x000004163a00758d */ /* 0x000e240001800017 */
[----:B0-----:R-:W-:Y:S05]  /*68a0*/  @!P0 BRA `(.L_x_2328) ;  /* 0xfffffffc00f08947 */ /* 0x001fea000383ffff */
[----:B------:R-:W-:Y:S05]  /*68b0*/  BSYNC.RECONVERGENT B4 ;  /* 0x0000000000047941 */ /* 0x000fea0003800200 */
.L_x_2327:
[----:B------:R-:W-:Y:S01]  /*68c0*/  BSSY.RECONVERGENT B4, `(.L_x_2329) ;  /* 0x0000005000047945 */ /* 0x000fe20003800200 */
.L_x_2330:
[----:B------:R-:W0:Y:S02]  /*68d0*/  LDS R22, [R56+0x4] ;  /* 0x0000040038167984 */ /* 0x000e240000000800 */
[----:B0-----:R-:W-:-:S05]  /*68e0*/  FADD R23, R63, R22 ;  /* 0x000000163f177221 */ /* 0x001fca0000000000 */
[----:B------:R-:W0:Y:S02]  /*68f0*/  ATOMS.CAST.SPIN P0, [R56+0x4], R22, R23 ;  /* 0x000004163800758d */ /* 0x000e240001800017 */
[----:B0-----:R-:W-:Y:S05]  /*6900*/  @!P0 BRA `(.L_x_2330) ;  /* 0xfffffffc00f08947 */ /* 0x001fea000383ffff */
[----:B------:R-:W-:Y:S05]  /*6910*/  BSYNC.RECONVERGENT B4 ;  /* 0x0000000000047941 */ /* 0x000fea0003800200 */
.L_x_2329:
[----:B------:R-:W-:Y:S01]  /*6920*/  BSSY.RECONVERGENT B4, `(.L_x_2331) ;  /* 0x0000005000047945 */ /* 0x000fe20003800200 */
.L_x_2332:
[----:B------:R-:W0:Y:S02]  /*6930*/  LDS R22, [R38+0x4] ;  /* 0x0000040026167984 */ /* 0x000e240000000800 */
[----:B0-----:R-:W-:-:S05]  /*6940*/  FADD R23, R65, R22 ;  /* 0x0000001641177221 */ /* 0x001fca0000000000 */
[----:B------:R-:W0:Y:S02]  /*6950*/  ATOMS.CAST.SPIN P0, [R38+0x4], R22, R23 ;  /* 0x000004162600758d */ /* 0x000e240001800017 */
[----:B0-----:R-:W-:Y:S05]  /*6960*/  @!P0 BRA `(.L_x_2332) ;  /* 0xfffffffc00f08947 */ /* 0x001fea000383ffff */
[----:B------:R-:W-:Y:S05]  /*6970*/  BSYNC.RECONVERGENT B4 ;  /* 0x0000000000047941 */ /* 0x000fea0003800200 */
.L_x_2331:
[----:B------:R-:W-:Y:S01]  /*6980*/  BSSY.RECONVERGENT B4, `(.L_x_2333) ;  /* 0x0000005000047945 */ /* 0x000fe20003800200 */
.L_x_2334:
[----:B------:R-:W0:Y:S02]  /*6990*/  LDS R22, [R34+0x4] ;  /* 0x0000040022167984 */ /* 0x000e240000000800 */
[----:B0-----:R-:W-:-:S05]  /*69a0*/  FADD R23, R61, R22 ;  /* 0x000000163d177221 */ /* 0x001fca0000000000 */
[----:B------:R-:W0:Y:S02]  /*69b0*/  ATOMS.CAST.SPIN P0, [R34+0x4], R22, R23 ;  /* 0x000004162200758d */ /* 0x000e240001800017 */
[----:B0-----:R-:W-:Y:S05]  /*69c0*/  @!P0 BRA `(.L_x_2334) ;  /* 0xfffffffc00f08947 */ /* 0x001fea000383ffff */
[----:B------:R-:W-:Y:S05]  /*69d0*/  BSYNC.RECONVERGENT B4 ;  /* 0x0000000000047941 */ /* 0x000fea0003800200 */
.L_x_2333:
[----:B------:R-:W-:Y:S01]  /*69e0*/  BSSY.RECONVERGENT B4, `(.L_x_2335) ;  /* 0x0000005000047945 */ /* 0x000fe20003800200 */
.L_x_2336:
[----:B------:R-:W0:Y:S02]  /*69f0*/  LDS R22, [R60+0x8] ;  /* 0x000008003c167984 */ /* 0x000e240000000800 */
[----:B0-----:R-:W-:-:S05]  /*6a00*/  FADD R23, R22, 1 ;  /* 0x3f80000016177421 */ /* 0x001fca0000000000 */
[----:B------:R-:W0:Y:S02]  /*6a10*/  ATOMS.CAST.SPIN P0, [R60+0x8], R22, R23 ;  /* 0x000008163c00758d */ /* 0x000e240001800017 */
[----:B0-----:R-:W-:Y:S05]  /*6a20*/  @!P0 BRA `(.L_x_2336) ;  /* 0xfffffffc00f08947 */ /* 0x001fea000383ffff */
[----:B------:R-:W-:Y:S05]  /*6a30*/  BSYNC.RECONVERGENT B4 ;  /* 0x0000000000047941 */ /* 0x000fea0003800200 */
.L_x_2335:
[----:B------:R-:W-:Y:S01]  /*6a40*/  BSSY.RECONVERGENT B4, `(.L_x_2337) ;  /* 0x0000005000047945 */ /* 0x000fe20003800200 */
.L_x_2338:
[----:B------:R-:W0:Y:S02]  /*6a50*/  LDS R22, [R58+0x8] ;  /* 0x000008003a167984 */ /* 0x000e240000000800 */
[----:B0-----:R-:W-:-:S05]  /*6a60*/  FADD R23, R57, R22 ;  /* 0x0000001639177221 */ /* 0x001fca0000000000 */
[----:B------:R-:W0:Y:S02]  /*6a70*/  ATOMS.CAST.SPIN P0, [R58+0x8], R22, R23 ;  /* 0x000008163a00758d */ /* 0x000e240001800017 */
[----:B0-----:R-:W-:Y:S05]  /*6a80*/  @!P0 BRA `(.L_x_2338) ;  /* 0xfffffffc00f08947 */ /* 0x001fea000383ffff */
[----:B------:R-:W-:Y:S05]  /*6a90*/  BSYNC.RECONVERGENT B4 ;  /* 0x0000000000047941 */ /* 0x000fea0003800200 */
.L_x_2337:
[----:B------:R-:W-:Y:S01]  /*6aa0*/  BSSY.RECONVERGENT B4, `(.L_x_2339) ;  /* 0x0000005000047945 */ /* 0x000fe20003800200 */
.L_x_2340:
[----:B------:R-:W0:Y:S02]  /*6ab0*/  LDS R22, [R56+0x8] ;  /* 0x0000080038167984 */ /* 0x000e240000000800 */
[----:B0-----:R-:W-:-:S05]  /*6ac0*/  FADD R23, R63, R22 ;  /* 0x000000163f177221 */ /* 0x001fca0000000000 */
[----:B------:R-:W0:Y:S02]  /*6ad0*/  ATOMS.CAST.SPIN P0, [R56+0x8], R22, R23 ;  /* 0x000008163800758d */ /* 0x000e240001800017 */
[----:B0-----:R-:W-:Y:S05]  /*6ae0*/  @!P0 BRA `(.L_x_2340) ;  /* 0xfffffffc00f08947 */ /* 0x001fea000383ffff */
[----:B------:R-:W-:Y:S05]  /*6af0*/  BSYNC.RECONVERGENT B4 ;  /* 0x0000000000047941 */ /* 0x000fea0003800200 */
.L_x_2339:
[----:B------:R-:W-:Y:S01]  /*6b00*/  BSSY.RECONVERGENT B4, `(.L_x_2341) ;  /* 0x0000005000047945 */ /* 0x000fe20003800200 */
.L_x_2342:
[----:B------:R-:W0:Y:S02]  /*6b10*/  LDS R22, [R38+0x8] ;  /* 0x0000080026167984 */ /* 0x000e240000000800 */
[----:B0-----:R-:W-:-:S05]  /*6b20*/  FADD R23, R65, R22 ;  /* 0x0000001641177221 */ /* 0x001fca0000000000 */
[----:B------:R-:W0:Y:S02]  /*6b30*/  ATOMS.CAST.SPIN P0, [R38+0x8], R22, R23 ;  /* 0x000008162600758d */ /* 0x000e240001800017 */
[----:B0-----:R-:W-:Y:S05]  /*6b40*/  @!P0 BRA `(.L_x_2342) ;  /* 0xfffffffc00f08947 */ /* 0x001fea000383ffff */
[----:B------:R-:W-:Y:S05]  /*6b50*/  BSYNC.RECONVERGENT B4 ;  /* 0x0000000000047941 */ /* 0x000fea0003800200 */
.L_x_2341:
[----:B------:R-:W-:Y:S01]  /*6b60*/  BSSY.RECONVERGENT B4, `(.L_x_2343) ;  /* 0x0000005000047945 */ /* 0x000fe20003800200 */
.L_x_2344:
[----:B------:R-:W0:Y:S02]  /*6b70*/  LDS R22, [R34+0x8] ;  /* 0x0000080022167984 */ /* 0x000e240000000800 */
[----:B0-----:R-:W-:-:S05]  /*6b80*/  FADD R23, R61, R22 ;  /* 0x000000163d177221 */ /* 0x001fca0000000000 */
[----:B------:R-:W0:Y:S02]  /*6b90*/  ATOMS.CAST.SPIN P0, [R34+0x8], R22, R23 ;  /* 0x000008162200758d */ /* 0x000e240001800017 */
[----:B0-----:R-:W-:Y:S05]  /*6ba0*/  @!P0 BRA `(.L_x_2344) ;  /* 0xfffffffc00f08947 */ /* 0x001fea000383ffff */
[----:B------:R-:W-:Y:S05]  /*6bb0*/  BSYNC.RECONVERGENT B4 ;  /* 0x0000000000047941 */ /* 0x000fea0003800200 */
.L_x_2343:
[----:B------:R-:W-:-:S04]  /*6bc0*/  IADD3 R67, PT, PT, R67, 0x4, RZ ;  /* 0x0000000443437810 */ /* 0x000fc80007ffe0ff */
[----:B------:R-:W-:-:S13]  /*6bd0*/  ISETP.NE.AND P0, PT, R67, R12, PT ;  /* 0x0000000c4300720c */ /* 0x000fda0003f05270 */
[----:B------:R-:W-:Y:S05]  /*6be0*/  @!P0 BRA `(.L_x_2272) ;  /* 0x00000008000c8947 */ /* 0x000fea0003800000 */
.L_x_2385:
[----:B------:R-:W-:Y:S01]  /*6bf0*/  IADD3 R69, PT, PT, R32, R67, RZ ;  /* 0x0000004320457210 */ /* 0x000fe20007ffe0ff */
[----:B------:R-:W-:Y:S05]  /*6c00*/  YIELD ;  /* 0x0000000000007946 */ /* 0x000fea0003800000 */
[----:B------:R-:W-:Y:S01]  /*6c10*/  BSSY.RECONVERGENT B4, `(.L_x_2345) ;  /* 0x0000006000047945 */ /* 0x000fe20003800200 */
[----:B------:R-:W-:-:S07]  /*6c20*/  LEA R60, R69, R30, 0x2 ;  /* 0x0000001e453c7211 */ /* 0x000fce00078e10ff */
.L_x_2346:
[----:B------:R-:W0:Y:S02]  /*6c30*/  LDS R22, [R60+-0x4] ;  /* 0xfffffc003c167984 */ /* 0x000e240000000800 */
[----:B0-----:R-:W-:-:S05]  /*6c40*/  FADD R23, R22, 1 ;  /* 0x3f80000016177421 */ /* 0x001fca0000000000 */
[----:B------:R-:W0:Y:S02]  /*6c50*/  ATOMS.CAST.SPIN P0, [R60+-0x4], R22, R23 ;  /* 0xfffffc163c00758d */ /* 0x000e240001800017 */
[----:B0-----:R-:W-:Y:S05]  /*6c60*/  @!P0 BRA `(.L_x_2346) ;  /* 0xfffffffc00f08947 */ /* 0x001fea000383ffff */
[----:B------:R-:W-:Y:S05]  /*6c70*/  BSYNC.RECONVERGENT B4 ;  /* 0x0000000000047941 */ /* 0x000fea0003800200 */
.L_x_2345:
[----:B------:R-:W0:Y:S01]  /*6c80*/  LDC R34, c[0x0][0x468] ;  /* 0x00011a00ff227b82 */ /* 0x000e220000000800 */
[----:B------:R-:W-:Y:S01]  /*6c90*/  BSSY.RECONVERGENT B4, `(.L_x_2347) ;  /* 0x0000006000047945 */ /* 0x000fe20003800200 */
[----:B0-----:R-:W-:-:S07]  /*6ca0*/  IMAD R58, R34, UR4, R60 ;  /* 0x00000004223a7c24 */ /* 0x001fce000f8e023c */
.L_x_2348:
[----:B------:R-:W0:Y:S02]  /*6cb0*/  LDS R22, [R58+-0x4] ;  /* 0xfffffc003a167984 */ /* 0x000e240000000800 */
[----:B0-----:R-:W-:-:S05]  /*6cc0*/  FADD R23, R57, R22 ;  /* 0x0000001639177221 */ /* 0x001fca0000000000 */
[----:B------:R-:W0:Y:S02]  /*6cd0*/  ATOMS.CAST.SPIN P0, [R58+-0x4], R22, R23 ;  /* 0xfffffc163a00758d */ /* 0x000e240001800017 */
[----:B0-----:R-:W-:Y:S05]  /*6ce0*/  @!P0 BRA `(.L_x_2348) ;  /* 0xfffffffc00f08947 */ /* 0x001fea000383ffff */
[----:B------:R-:W-:Y:S05]  /*6cf0*/  BSYNC.RECONVERGENT B4 ;  /* 0x0000000000047941 */ /* 0x000fea0003800200 */
.L_x_2347:
[----:B------:R-:W-:Y:S01]  /*6d00*/  BSSY.RECONVERGENT B4, `(.L_x_2349) ;  /* 0x0000006000047945 */ /* 0x000fe20003800200 */
[----:B------:R-:W-:-:S07]  /*6d10*/  LEA R56, R69, UR7, 0x2 ;  /* 0x0000000745387c11 */ /* 0x000fce000f8e10ff */
.L_x_2350:
[----:B------:R-:W0:Y:S02]  /*6d20*/  LDS R22, [R56+-0x4] ;  /* 0xfffffc0038167984 */ /* 0x000e240000000800 */
[----:B0-----:R-:W-:-:S05]  /*6d30*/  FADD R23, R63, R22 ;  /* 0x000000163f177221 */ /* 0x001fca0000000000 */
[----:B------:R-:W0:Y:S02]  /*6d40*/  ATOMS.CAST.SPIN P0, [R56+-0x4], R22, R23 ;  /* 0xfffffc163800758d */ /* 0x000e240001800017 */
[----:B0-----:R-:W-:Y:S05]  /*6d50*/  @!P0 BRA `(.L_x_2350) ;  /* 0xfffffffc00f08947 */ /* 0x001fea000383ffff */
[----:B------:R-:W-:Y:S05]  /*6d60*/  BSYNC.RECONVERGENT B4 ;  /* 0x0000000000047941 */ /* 0x000fea0003800200 */
.L_x_2349:
[----:B------:R-:W-:Y:S01]  /*6d70*/  BSSY.RECONVERGENT B4, `(.L_x_2351) ;  /* 0x0000006000047945 */ /* 0x000fe20003800200 */
[----:B------:R-:W-:-:S07]  /*6d80*/  LEA R38, R69, UR6, 0x2 ;  /* 0x0000000645267c11 */ /* 0x000fce000f8e10ff */
.L_x_2352:
[----:B------:R-:W0:Y:S02]  /*6d90*/  LDS R22, [R38+-0x4] ;  /* 0xfffffc0026167984 */ /* 0x000e240000000800 */
[----:B0-----:R-:W-:-:S05]  /*6da0*/  FADD R23, R65, R22 ;  /* 0x0000001641177221 */ /* 0x001fca0000000000 */
[----:B------:R-:W0:Y:S02]  /*6db0*/  ATOMS.CAST.SPIN P0, [R38+-0x4], R22, R23 ;  /* 0xfffffc162600758d */ /* 0x000e240001800017 */
[----:B0-----:R-:W-:Y:S05]  /*6dc0*/  @!P0 BRA `(.L_x_2352) ;  /* 0xfffffffc00f08947 */ /* 0x001fea000383ffff */
[----:B------:R-:W-:Y:S05]  /*6dd0*/  BSYNC.RECONVERGENT B4 ;  /* 0x0000000000047941 */ /* 0x000fea0003800200 */
.L_x_2351:
[----:B------:R-:W-:Y:S01]  /*6de0*/  BSSY.RECONVERGENT B4, `(.L_x_2353) ;  /* 0x0000006000047945 */ /* 0x000fe20003800200 */
[----:B------:R-:W-:-:S07]  /*6df0*/  IMAD R34, R34, UR4, R58 ;  /* 0x0000000422227c24 */ /* 0x000fce000f8e023a */
.L_x_2354:
[----:B------:R-:W0:Y:S02]  /*6e00*/  LDS R22, [R34+-0x4] ;  /* 0xfffffc0022167984 */ /* 0x000e240000000800 */
[----:B0-----:R-:W-:-:S05]  /*6e10*/  FADD R23, R61, R22 ;  /* 0x000000163d177221 */ /* 0x001fca0000000000 */
[----:B------:R-:W0:Y:S02]  /*6e20*/  ATOMS.CAST.SPIN P0, [R34+-0x4], R22, R23 ;  /* 0xfffffc162200758d */ /* 0x000e240001800017 */
[----:B0-----:R-:W-:Y:S05]  /*6e30*/  @!P0 BRA `(.L_x_2354) ;  /* 0xfffffffc00f08947 */ /* 0x001fea000383ffff */
[----:B------:R-:W-:Y:S05]  /*6e40*/  BSYNC.RECONVERGENT B4 ;  /* 0x0000000000047941 */ /* 0x000fea0003800200 */
.L_x_2353:
[----:B------:R-:W-:Y:S01]  /*6e50*/  BSSY.RECONVERGENT B4, `(.L_x_2355) ;  /* 0x0000005000047945 */ /* 0x000fe20003800200 */
.L_x_2356:
[----:B------:R-:W0:Y:S02]  /*6e60*/  LDS R22, [R60] ;  /* 0x000000003c167984 */ /* 0x000e240000000800 */
[----:B0-----:R-:W-:-:S05]  /*6e70*/  FADD R23, R22, 1 ;  /* 0x3f80000016177421 */ /* 0x001fca0000000000 */
[----:B------:R-:W0:Y:S02]  /*6e80*/  ATOMS.CAST.SPIN P0, [R60], R22, R23 ;  /* 0x000000163c00758d */ /* 0x000e240001800017 */
[----:B0-----:R-:W-:Y:S05]  /*6e90*/  @!P0 BRA `(.L_x_2356) ;  /* 0xfffffffc00f08947 */ /* 0x001fea000383ffff */
[----:B------:R-:W-:Y:S05]  /*6ea0*/  BSYNC.RECONVERGENT B4 ;  /* 0x0000000000047941 */ /* 0x000fea0003800200 */
.L_x_2355:
[----:B------:R-:W-:Y:S01]  /*6eb0*/  BSSY.RECONVERGENT B4, `(.L_x_2357) ;  /* 0x0000005000047945 */ /* 0x000fe20003800200 */
.L_x_2358:
[----:B------:R-:W0:Y:S02]  /*6ec0*/  LDS R22, [R58] ;  /* 0x000000003a167984 */ /* 0x000e240000000800 */
[----:B0-----:R-:W-:-:S05]  /*6ed0*/  FADD R23, R57, R22 ;  /* 0x0000001639177221 */ /* 0x001fca0000000000 */
[----:B------:R-:W0:Y:S02]  /*6ee0*/  ATOMS.CAST.SPIN P0, [R58], R22, R23 ;  /* 0x000000163a00758d */ /* 0x000e240001800017 */
[----:B0-----:R-:W-:Y:S05]  /*6ef0*/  @!P0 BRA `(.L_x_2358) ;  /* 0xfffffffc00f08947 */ /* 0x001fea000383ffff */
[----:B------:R-:W-:Y:S05]  /*6f00*/  BSYNC.RECONVERGENT B4 ;  /* 0x0000000000047941 */ /* 0x000fea0003800200 */
.L_x_2357:
[----:B------:R-:W-:Y:S01]  /*6f10*/  BSSY.RECONVERGENT B4, `(.L_x_2359) ;  /* 0x0000005000047945 */ /* 0x000fe20003800200 */
.L_x_2360:
[----:B------:R-:W0:Y:S02]  /*6f20*/  LDS R22, [R56] ;  /* 0x0000000038167984 */ /* 0x000e240000000800 */
[----:B0-----:R-:W-:-:S05]  /*6f30*/  FADD R23, R63, R22 ;  /* 0x000000163f177221 */ /* 0x001fca0000000000 */
[----:B------:R-:W0:Y:S02]  /*6f40*/  ATOMS.CAST.SPIN P0, [R56], R22, R23 ;  /* 0x000000163800758d */ /* 0x000e240001800017 */
[----:B0-----:R-:W-:Y:S05]  /*6f50*/  @!P0 BRA `(.L_x_2360) ;  /* 0xfffffffc00f08947 */ /* 0x001fea000383ffff */
[----:B------:R-:W-:Y:S05]  /*6f60*/  BSYNC.RECONVERGENT B4 ;  /* 0x0000000000047941 */ /* 0x000fea0003800200 */
.L_x_2359:
[----:B------:R-:W-:Y:S01]  /*6f70*/  BSSY.RECONVERGENT B4, `(.L_x_2361) ;  /* 0x0000005000047945 */ /* 0x000fe20003800200 */
.L_x_2362:
[----:B------:R-:W0:Y:S02]  /*6f80*/  LDS R22, [R38] ;  /* 0x0000000026167984 */ /* 0x000e240000000800 */
[----:B0-----:R-:W-:-:S05]  /*6f90*/  FADD R23, R65, R22 ;  /* 0x0000001641177221 */ /* 0x001fca0000000000 */
[----:B------:R-:W0:Y:S02]  /*6fa0*/  ATOMS.CAST.SPIN P0, [R38], R22, R23 ;  /* 0x000000162600758d */ /* 0x000e240001800017 */
[----:B0-----:R-:W-:Y:S05]  /*6fb0*/  @!P0 BRA `(.L_x_2362) ;  /* 0xfffffffc00f08947 */ /* 0x001fea000383ffff */
[----:B------:R-:W-:Y:S05]  /*6fc0*/  BSYNC.RECONVERGENT B4 ;  /* 0x0000000000047941 */ /* 0x000fea0003800200 */
.L_x_2361:
[----:B------:R-:W-:Y:S01]  /*6fd0*/  BSSY.RECONVERGENT B4, `(.L_x_2363) ;  /* 0x0000005000047945 */ /* 0x000fe20003800200 */
.L_x_2364:
[----:B------:R-:W0:Y:S02]  /*6fe0*/  LDS R22, [R34] ;  /* 0x0000000022167984 */ /* 0x000e240000000800 */
[----:B0-----:R-:W-:-:S05]  /*6ff0*/  FADD R23, R61, R22 ;  /* 0x000000163d177221 */ /* 0x001fca0000000000 */
[----:B------:R-:W0:Y:S02]  /*7000*/  ATOMS.CAST.SPIN P0, [R34], R22, R23 ;  /* 0x000000162200758d */ /* 0x000e240001800017 */
[----:B0-----:R-:W-:Y:S05]  /*7010*/  @!P0 BRA `(.L_x_2364) ;  /* 0xfffffffc00f08947 */ /* 0x001fea000383ffff */
[----:B------:R-:W-:Y:S05]  /*7020*/  BSYNC.RECONVERGENT B4 ;  /* 0x0000000000047941 */ /* 0x000fea0003800200 */
.L_x_2363:
[----:B------:R-:W-:Y:S01]  /*7030*/  BSSY.RECONVERGENT B4, `(.L_x_2365) ;  /* 0x0000005000047945 */ /* 0x000fe20003800200 */
.L_x_2366:
[----:B------:R-:W0:Y:S02]  /*7040*/  LDS R22, [R60+0x4] ;  /* 0x000004003c167984 */ /* 0x000e240000000800 */
[----:B0-----:R-:W-:-:S05]  /*7050*/  FADD R23, R22, 1 ;  /* 0x3f80000016177421 */ /* 0x001fca0000000000 */
[----:B------:R-:W0:Y:S02]  /*7060*/  ATOMS.CAST.SPIN P0, [R60+0x4], R22, R23 ;  /* 0x000004163c00758d */ /* 0x000e240001800017 */
[----:B0-----:R-:W-:Y:S05]  /*7070*/  @!P0 BRA `(.L_x_2366) ;  /* 0xfffffffc00f08947 */ /* 0x001fea000383ffff */
[----:B------:R-:W-:Y:S05]  /*7080*/  BSYNC.RECONVERGENT B4 ;  /* 0x0000000000047941 */ /* 0x000fea0003800200 */
.L_x_2365:
[----:B------:R-:W-:Y:S01]  /*7090*/  BSSY.RECONVERGENT B4, `(.L_x_2367) ;  /* 0x0000005000047945 */ /* 0x000fe20003800200 */
.L_x_2368:
[----:B------:R-:W0:Y:S02]  /*70a0*/  LDS R22, [R58+0x4] ;  /* 0x000004003a167984 */ /* 0x000e240000000800 */
[----:B0-----:R-:W-:-:S05]  /*70b0*/  FADD R23, R57, R22 ;  /* 0x0000001639177221 */ /* 0x001fca0000000000 */
[----:B------:R-:W0:Y:S02]  /*70c0*/  ATOMS.CAST.SPIN P0, [R58+0x4], R22, R23 ;  /* 0x000004163a00758d */ /* 0x000e240001800017 */
[----:B0-----:R-:W-:Y:S05]  /*70d0*/  @!P0 BRA `(.L_x_2368) ;  /* 0xfffffffc00f08947 */ /* 0x001fea000383ffff */
[----:B------:R-:W-:Y:S05]  /*70e0*/  BSYNC.RECONVERGENT B4 ;  /* 0x0000000000047941 */ /* 0x000fea0003800200 */
.L_x_2367:
[----:B------:R-:W-:Y:S01]  /*70f0*/  BSSY.RECONVERGENT B4, `(.L_x_2369) ;  /* 0x0000005000047945 */ /* 0x000fe20003800200 */
.L_x_2370:
[----:B------:R-:W0:Y:S02]  /*7100*/  LDS R22, [R56+0x4] ;  /* 0x0000040038167984 */ /* 0x000e240000000800 */
[----:B0-----:R-:W-:-:S05]  /*7110*/  FADD R23, R63, R22 ;  /* 0x000000163f177221 */ /* 0x001fca0000000000 */
[----:B------:R-:W0:Y:S02]  /*7120*/  ATOMS.CAST.SPIN P0, [R56+0x4], R22, R23 ;  /* 0x000004163800758d */ /* 0x000e240001800017 */
[----:B0-----:R-:W-:Y:S05]  /*7130*/  @!P0 BRA `(.L_x_2370) ;  /* 0xfffffffc00f08947 */ /* 0x001fea000383ffff */
[----:B------:R-:W-:Y:S05]  /*7140*/  BSYNC.RECONVERGENT B4 ;  /* 0x0000000000047941 */ /* 0x000fea0003800200 */
.L_x_2369:
[----:B------:R-:W-:Y:S01]  /*7150*/  BSSY.RECONVERGENT B4, `(.L_x_2371) ;  /* 0x0000005000047945 */ /* 0x000fe20003800200 */
.L_x_2372:
[----:B------:R-:W0:Y:S02]  /*7160*/  LDS R22, [R38+0x4] ;  /* 0x0000040026167984 */ /* 0x000e240000000800 */
[----:B0-----:R-:W-:-:S05]  /*7170*/  FADD R23, R65, R22 ;  /* 0x0000001641177221 */ /* 0x001fca0000000000 */
[----:B------:R-:W0:Y:S02]  /*7180*/  ATOMS.CAST.SPIN P0, [R38+0x4], R22, R23 ;  /* 0x000004162600758d */ /* 0x000e240001800017 */
[----:B0-----:R-:W-:Y:S05]  /*7190*/  @!P0 BRA `(.L_x_2372) ;  /* 0xfffffffc00f08947 */ /* 0x001fea000383ffff */
[----:B------:R-:W-:Y:S05]  /*71a0*/  BSYNC.RECONVERGENT B4 ;  /* 0x0000000000047941 */ /* 0x000fea0003800200 */
.L_x_2371:
[----:B------:R-:W-:Y:S01]  /*71b0*/  BSSY.RECONVERGENT B4, `(.L_x_2373) ;  /* 0x0000005000047945 */ /* 0x000fe20003800200 */
.L_x_2374:
[----:B------:R-:W0:Y:S02]  /*71c0*/  LDS R22, [R34+0x4] ;  /* 0x0000040022167984 */ /* 0x000e240000000800 */
[----:B0-----:R-:W-:-:S05]  /*71d0*/  FADD R23, R61, R22 ;  /* 0x000000163d177221 */ /* 0x001fca0000000000 */
[----:B------:R-:W0:Y:S02]  /*71e0*/  ATOMS.CAST.SPIN P0, [R34+0x4], R22, R23 ;  /* 0x000004162200758d */ /* 0x000e240001800017 */
[----:B0-----:R-:W-:Y:S05]  /*71f0*/  @!P0 BRA `(.L_x_2374) ;  /* 0xfffffffc00f08947 */ /* 0x001fea000383ffff */
[----:B------:R-:W-:Y:S05]  /*7200*/  BSYNC.RECONVERGENT B4 ;  /* 0x0000000000047941 */ /* 0x000fea0003800200 */
.L_x_2373:
[----:B------:R-:W-:Y:S01]  /*7210*/  BSSY.RECONVERGENT B4, `(.L_x_2375) ;  /* 0x0000005000047945 */ /* 0x000fe20003800200 */
.L_x_2376:
[----:B------:R-:W0:Y:S02]  /*7220*/  LDS R22, [R60+0x8] ;  /* 0x000008003c167984 */ /* 0x000e240000000800 */
[----:B0-----:R-:W-:-:S05]  /*7230*/  FADD R23, R22, 1 ;  /* 0x3f80000016177421 */ /* 0x001fca0000000000 */
[----:B------:R-:W0:Y:S02]  /*7240*/  ATOMS.CAST.SPIN P0, [R60+0x8], R22, R23 ;  /* 0x000008163c00758d */ /* 0x000e240001800017 */
[----:B0-----:R-:W-:Y:S05]  /*7250*/  @!P0 BRA `(.L_x_2376) ;  /* 0xfffffffc00f08947 */ /* 0x001fea000383ffff */
[----:B------:R-:W-:Y:S05]  /*7260*/  BSYNC.RECONVERGENT B4 ;  /* 0x0000000000047941 */ /* 0x000fea0003800200 */
.L_x_2375:
[----:B------:R-:W-:Y:S01]  /*7270*/  BSSY.RECONVERGENT B4, `(.L_x_2377) ;  /* 0x0000005000047945 */ /* 0x000fe20003800200 */
.L_x_2378:
[----:B------:R-:W0:Y:S02]  /*7280*/  LDS R22, [R58+0x8] ;  /* 0x000008003a167984 */ /* 0x000e240000000800 */
[----:B0-----:R-:W-:-:S05]  /*7290*/  FADD R23, R57, R22 ;  /* 0x0000001639177221 */ /* 0x001fca0000000000 */
[----:B------:R-:W0:Y:S02]  /*72a0*/  ATOMS.CAST.SPIN P0, [R58+0x8], R22, R23 ;  /* 0x000008163a00758d */ /* 0x000e240001800017 */
[----:B0-----:R-:W-:Y:S05]  /*72b0*/  @!P0 BRA `(.L_x_2378) ;  /* 0xfffffffc00f08947 */ /* 0x001fea000383ffff */
[----:B------:R-:W-:Y:S05]  /*72c0*/  BSYNC.RECONVERGENT B4 ;  /* 0x0000000000047941 */ /* 0x000fea0003800200 */
.L_x_2377:
[----:B------:R-:W-:Y:S01]  /*72d0*/  BSSY.RECONVERGENT B4, `(.L_x_2379) ;  /* 0x0000005000047945 */ /* 0x000fe20003800200 */
.L_x_2380:
[----:B------:R-:W0:Y:S02]  /*72e0*/  LDS R22, [R56+0x8] ;  /* 0x0000080038167984 */ /* 0x000e240000000800 */
[----:B0-----:R-:W-:-:S05]  /*72f0*/  FADD R23, R63, R22 ;  /* 0x000000163f177221 */ /* 0x001fca0000000000 */
[----:B------:R-:W0:Y:S02]  /*7300*/  ATOMS.CAST.SPIN P0, [R56+0x8], R22, R23 ;  /* 0x000008163800758d */ /* 0x000e240001800017 */
[----:B0-----:R-:W-:Y:S05]  /*7310*/  @!P0 BRA `(.L_x_2380) ;  /* 0xfffffffc00f08947 */ /* 0x001fea000383ffff */
[----:B------:R-:W-:Y:S05]  /*7320*/  BSYNC.RECONVERGENT B4 ;  /* 0x0000000000047941 */ /* 0x000fea0003800200 */
.L_x_2379:
[----:B------:R-:W-:Y:S01]  /*7330*/  BSSY.RECONVERGENT B4, `(.L_x_2381) ;  /* 0x0000005000047945 */ /* 0x000fe20003800200 */
.L_x_2382:
[----:B------:R-:W0:Y:S02]  /*7340*/  LDS R22, [R38+0x8] ;  /* 0x0000080026167984 */ /* 0x000e240000000800 */
[----:B0-----:R-:W-:-:S05]  /*7350*/  FADD R23, R65, R22 ;  /* 0x0000001641177221 */ /* 0x001fca0000000000 */
[----:B------:R-:W0:Y:S02]  /*7360*/  ATOMS.CAST.SPIN P0, [R38+0x8], R22, R23 ;  /* 0x000008162600758d */ /* 0x000e240001800017 */
[----:B0-----:R-:W-:Y:S05]  /*7370*/  @!P0 BRA `(.L_x_2382) ;  /* 0xfffffffc00f08947 */ /* 0x001fea000383ffff */
[----:B------:R-:W-:Y:S05]  /*7380*/  BSYNC.RECONVERGENT B4 ;  /* 0x0000000000047941 */ /* 0x000fea0003800200 */
.L_x_2381:
[----:B------:R-:W-:Y:S01]  /*7390*/  BSSY.RECONVERGENT B4, `(.L_x_2383) ;  /* 0x0000005000047945 */ /* 0x000fe20003800200 */
.L_x_2384:
[----:B------:R-:W0:Y:S02]  /*73a0*/  LDS R22, [R34+0x8] ;  /* 0x0000080022167984 */ /* 0x000e240000000800 */
[----:B0-----:R-:W-:-:S05]  /*73b0*/  FADD R23, R61, R22 ;  /* 0x000000163d177221 */ /* 0x001fca0000000000 */
[----:B------:R-:W0:Y:S02]  /*73c0*/  ATOMS.CAST.SPIN P0, [R34+0x8], R22, R23 ;  /* 0x000008162200758d */ /* 0x000e240001800017 */
[----:B0-----:R-:W-:Y:S05]  /*73d0*/  @!P0 BRA `(.L_x_2384) ;  /* 0xfffffffc00f08947 */ /* 0x001fea000383ffff */
[----:B------:R-:W-:Y:S05]  /*73e0*/  BSYNC.RECONVERGENT B4 ;  /* 0x0000000000047941 */ /* 0x000fea0003800200 */
.L_x_2383:
[----:B------:R-:W-:-:S04]  /*73f0*/  IADD3 R67, PT, PT, R67, 0x4, RZ ;  /* 0x0000000443437810 */ /* 0x000fc80007ffe0ff */
[----:B------:R-:W-:-:S13]  /*7400*/  ISETP.NE.AND P0, PT, R67, R12, PT ;  /* 0x0000000c4300720c */ /* 0x000fda0003f05270 */
[----:B------:R-:W-:Y:S05]  /*7410*/  @P0 BRA `(.L_x_2385) ;  /* 0xfffffff400f40947 */ /* 0x000fea000383ffff */
.L_x_2272:
[----:B------:R-:W-:Y:S05]  /*7420*/  BSYNC B5 ;  /* 0x0000000000057941 */ /* 0x000fea0003800000 */
.L_x_2271:
[----:B------:R-:W-:Y:S05]  /*7430*/  BRA `(.L_x_2269) ;  /* 0x0000001000207947 */ /* 0x000fea0003800000 */
.L_x_2270:
        /* <DEDUP_REMOVED lines=25> */
.L_x_2389:
[----:B------:R-:W0:Y:S02]  /*75d0*/  LDS R22, [R56+-0x4] ;  /* 0xfffffc0038167984 */ /* 0x000e240000000800 */
[----:B0-----:R-:W-:-:S05]  /*75e0*/  FADD R23, R22, 1 ;  /* 0x3f80000016177421 */ /* 0x001fca0000000000 */
[----:B------:R-:W0:Y:S02]  /*75f0*/  ATOMS.CAST.SPIN P1, [R56+-0x4], R22, R23 ;  /* 0xfffffc163800758d */ /* 0x000e240001820017 */
[----:B0-----:R-:W-:Y:S05]  /*7600*/  @!P1 BRA `(.L_x_2389) ;  /* 0xfffffffc00f09947 */ /* 0x001fea000383ffff */
[----:B------:R-:W-:Y:S05]  /*7610*/  BSYNC.RECONVERGENT B5 ;  /* 0x0000000000057941 */ /* 0x000fea0003800200 */
.L_x_2388:
[----:B------:R-:W0:Y:S01]  /*7620*/  LDC R67, c[0x0][0x468] ;  /* 0x00011a00ff437b82 */ /* 0x000e220000000800 */
[----:B------:R-:W-:Y:S01]  /*7630*/  BSSY.RECONVERGENT B5, `(.L_x_2390) ;  /* 0x0000006000057945 */ /* 0x000fe20003800200 */
[----:B0-----:R-:W-:-:S07]  /*7640*/  IMAD R38, R67, UR4, R56 ;  /* 0x0000000443267c24 */ /* 0x001fce000f8e0238 */
.L_x_2391:
[----:B------:R-:W0:Y:S02]  /*7650*/  LDS R22, [R38+-0x4] ;  /* 0xfffffc0026167984 */ /* 0x000e240000000800 */
[----:B0-----:R-:W-:-:S05]  /*7660*/  FADD R23, R57, R22 ;  /* 0x0000001639177221 */ /* 0x001fca0000000000 */
[----:B------:R-:W0:Y:S02]  /*7670*/  ATOMS.CAST.SPIN P1, [R38+-0x4], R22, R23 ;  /* 0xfffffc162600758d */ /* 0x000e240001820017 */
[----:B0-----:R-:W-:Y:S05]  /*7680*/  @!P1 BRA `(.L_x_2391) ;  /* 0xfffffffc00f09947 */ /* 0x001fea000383ffff */
[----:B------:R-:W-:Y:S05]  /*7690*/  BSYNC.RECONVERGENT B5 ;  /* 0x0000000000057941 */ /* 0x000fea0003800200 */
.L_x_2390:
[----:B------:R-:W-:Y:S01]  /*76a0*/  BSSY.RECONVERGENT B5, `(.L_x_2392) ;  /* 0x0000006000057945 */ /* 0x000fe20003800200 */
[----:B------:R-:W-:-:S07]  /*76b0*/  LEA R34, R32, UR7, 0x2 ;  /* 0x0000000720227c11 */ /* 0x000fce000f8e10ff */
.L_x_2393:
[----:B------:R-:W0:Y:S02]  /*76c0*/  LDS R22, [R34+-0x4] ;  /* 0xfffffc0022167984 */ /* 0x000e240000000800 */
[----:B0-----:R-:W-:-:S05]  /*76d0*/  FADD R23, R65, R22 ;  /* 0x0000001641177221 */ /* 0x001fca0000000000 */
[----:B------:R-:W0:Y:S02]  /*76e0*/  ATOMS.CAST.SPIN P1, [R34+-0x4], R22, R23 ;  /* 0xfffffc162200758d */ /* 0x000e240001820017 */
[----:B0-----:R-:W-:Y:S05]  /*76f0*/  @!P1 BRA `(.L_x_2393) ;  /* 0xfffffffc00f09947 */ /* 0x001fea000383ffff */
[----:B------:R-:W-:Y:S05]  /*7700*/  BSYNC.RECONVERGENT B5 ;  /* 0x0000000000057941 */ /* 0x000fea0003800200 */
.L_x_2392:
[----:B------:R-:W-:Y:S01]  /*7710*/  BSSY.RECONVERGENT B5, `(.L_x_2394) ;  /* 0x0000006000057945 */ /* 0x000fe20003800200 */
[----:B------:R-:W-:-:S07]  /*7720*/  LEA R32, R32, UR6, 0x2 ;  /* 0x0000000620207c11 */ /* 0x000fce000f8e10ff */
.L_x_2395:
[----:B------:R-:W0:Y:S02]  /*7730*/  LDS R22, [R32+-0x4] ;  /* 0xfffffc0020167984 */ /* 0x000e240000000800 */
[----:B0-----:R-:W-:-:S05]  /*7740*/  FADD R23, R63, R22 ;  /* 0x000000163f177221 */ /* 0x001fca0000000000 */
[----:B------:R-:W0:Y:S02]  /*7750*/  ATOMS.CAST.SPIN P1, [R32+-0x4], R22, R23 ;  /* 0xfffffc162000758d */ /* 0x000e240001820017 */
[----:B0-----:R-:W-:Y:S05]  /*7760*/  @!P1 BRA `(.L_x_2395) ;  /* 0xfffffffc00f09947 */ /* 0x001fea000383ffff */
[----:B------:R-:W-:Y:S05]  /*7770*/  BSYNC.RECONVERGENT B5 ;  /* 0x0000000000057941 */ /* 0x000fea0003800200 */
.L_x_2394:
[----:B------:R-:W-:Y:S01]  /*7780*/  BSSY.RECONVERGENT B5, `(.L_x_2396) ;  /* 0x0000006000057945 */ /* 0x000fe20003800200 */
[----:B------:R-:W-:-:S07]  /*7790*/  IMAD R30, R67, UR4, R38 ;  /* 0x00000004431e7c24 */ /* 0x000fce000f8e0226 */
.L_x_2397:
[----:B------:R-:W0:Y:S02]  /*77a0*/  LDS R22, [R30+-0x4] ;  /* 0xfffffc001e167984 */ /* 0x000e240000000800 */
[----:B0-----:R-:W-:-:S05]  /*77b0*/  FADD R23, R61, R22 ;  /* 0x000000163d177221 */ /* 0x001fca0000000000 */
[----:B------:R-:W0:Y:S02]  /*77c0*/  ATOMS.CAST.SPIN P1, [R30+-0x4], R22, R23 ;  /* 0xfffffc161e00758d */ /* 0x000e240001820017 */
[----:B0-----:R-:W-:Y:S05]  /*77d0*/  @!P1 BRA `(.L_x_2397) ;  /* 0xfffffffc00f09947 */ /* 0x001fea000383ffff */
[----:B------:R-:W-:Y:S05]  /*77e0*/  BSYNC.RECONVERGENT B5 ;  /* 0x0000000000057941 */ /* 0x000fea0003800200 */
.L_x_2396:
[----:B------:R-:W-:Y:S01]  /*77f0*/  MOV R67, R16 ;  /* 0x0000001000437202 */ /* 0x000fe20000000f00 */
[----:B------:R-:W-:Y:S06]  /*7800*/  @!P0 BRA `(.L_x_2387) ;  /* 0x0000000400008947 */ /* 0x000fec0003800000 */
[----:B------:R-:W-:Y:S01]  /*7810*/  BSSY.RECONVERGENT B5, `(.L_x_2398) ;  /* 0x0000006000057945 */ /* 0x000fe20003800200 */
[----:B------:R-:W-:-:S13]  /*7820*/  ISETP.NE.AND P0, PT, R20, 0x2, PT ;  /* 0x000000021400780c */ /* 0x000fda0003f05270 */
.L_x_2399:
[----:B------:R-:W0:Y:S02]  /*7830*/  LDS R22, [R56] ;  /* 0x0000000038167984 */ /* 0x000e240000000800 */
[----:B0-----:R-:W-:-:S05]  /*7840*/  FADD R23, R22, 1 ;  /* 0x3f80000016177421 */ /* 0x001fca0000000000 */
[----:B------:R-:W0:Y:S02]  /*7850*/  ATOMS.CAST.SPIN P1, [R56], R22, R23 ;  /* 0x000000163800758d */ /* 0x000e240001820017 */
[----:B0-----:R-:W-:Y:S05]  /*7860*/  @!P1 BRA `(.L_x_2399) ;  /* 0xfffffffc00f09947 */ /* 0x001fea000383ffff */
[----:B------:R-:W-:Y:S05]  /*7870*/  BSYNC.RECONVERGENT B5 ;  /* 0x0000000000057941 */ /* 0x000fea0003800200 */
.L_x_2398:
[----:B------:R-:W-:Y:S01]  /*7880*/  BSSY.RECONVERGENT B5, `(.L_x_2400) ;  /* 0x0000005000057945 */ /* 0x000fe20003800200 */
.L_x_2401:
[----:B------:R-:W0:Y:S02]  /*7890*/  LDS R22, [R38] ;  /* 0x0000000026167984 */ /* 0x000e240000000800 */
[----:B0-----:R-:W-:-:S05]  /*78a0*/  FADD R23, R57, R22 ;  /* 0x0000001639177221 */ /* 0x001fca0000000000 */
[----:B------:R-:W0:Y:S02]  /*78b0*/  ATOMS.CAST.SPIN P1, [R38], R22, R23 ;  /* 0x000000162600758d */ /* 0x000e240001820017 */
[----:B0-----:R-:W-:Y:S05]  /*78c0*/  @!P1 BRA `(.L_x_2401) ;  /* 0xfffffffc00f09947 */ /* 0x001fea000383ffff */
[----:B------:R-:W-:Y:S05]  /*78d0*/  BSYNC.RECONVERGENT B5 ;  /* 0x0000000000057941 */ /* 0x000fea0003800200 */
.L_x_2400:
[----:B------:R-:W-:Y:S01]  /*78e0*/  BSSY.RECONVERGENT B5, `(.L_x_2402) ;  /* 0x0000005000057945 */ /* 0x000fe20003800200 */
.L_x_2403:
[----:B------:R-:W0:Y:S02]  /*78f0*/  LDS R22, [R34] ;  /* 0x0000000022167984 */ /* 0x000e240000000800 */
[----:B0-----:R-:W-:-:S05]  /*7900*/  FADD R23, R65, R22 ;  /* 0x0000001641177221 */ /* 0x001fca0000000000 */
[----:B------:R-:W0:Y:S02]  /*7910*/  ATOMS.CAST.SPIN P1, [R34], R22, R23 ;  /* 0x000000162200758d */ /* 0x000e240001820017 */
[----:B0-----:R-:W-:Y:S05]  /*7920*/  @!P1 BRA `(.L_x_2403) ;  /* 0xfffffffc00f09947 */ /* 0x001fea000383ffff */
[----:B------:R-:W-:Y:S05]  /*7930*/  BSYNC.RECONVERGENT B5 ;  /* 0x0000000000057941 */ /* 0x000fea0003800200 */
.L_x_2402:
[----:B------:R-:W-:Y:S01]  /*7940*/  BSSY.RECONVERGENT B5, `(.L_x_2404) ;  /* 0x0000005000057945 */ /* 0x000fe20003800200 */
.L_x_2405:
[----:B------:R-:W0:Y:S02]  /*7950*/  LDS R22, [R32] ;  /* 0x0000000020167984 */ /* 0x000e240000000800 */
[----:B0-----:R-:W-:-:S05]  /*7960*/  FADD R23, R63, R22 ;  /* 0x000000163f177221 */ /* 0x001fca0000000000 */
[----:B------:R-:W0:Y:S02]  /*7970*/  ATOMS.CAST.SPIN P1, [R32], R22, R23 ;  /* 0x000000162000758d */ /* 0x000e240001820017 */
[----:B0-----:R-:W-:Y:S05]  /*7980*/  @!P1 BRA `(.L_x_2405) ;  /* 0xfffffffc00f09947 */ /* 0x001fea000383ffff */
[----:B------:R-:W-:Y:S05]  /*7990*/  BSYNC.RECONVERGENT B5 ;  /* 0x0000000000057941 */ /* 0x000fea0003800200 */
.L_x_2404:
[----:B------:R-:W-:Y:S01]  /*79a0*/  BSSY.RECONVERGENT B5, `(.L_x_2406) ;  /* 0x0000005000057945 */ /* 0x000fe20003800200 */
.L_x_2407:
[----:B------:R-:W0:Y:S02]  /*79b0*/  LDS R22, [R30] ;  /* 0x000000001e167984 */ /* 0x000e240000000800 */
[----:B0-----:R-:W-:-:S05]  /*79c0*/  FADD R23, R61, R22 ;  /* 0x000000163d177221 */ /* 0x001fca0000000000 */
[----:B------:R-:W0:Y:S02]  /*79d0*/  ATOMS.CAST.SPIN P1, [R30], R22, R23 ;  /* 0x000000161e00758d */ /* 0x000e240001820017 */
[----:B0-----:R-:W-:Y:S05]  /*79e0*/  @!P1 BRA `(.L_x_2407) ;  /* 0xfffffffc00f09947 */ /* 0x001fea000383ffff */
[----:B------:R-:W-:Y:S05]  /*79f0*/  BSYNC.RECONVERGENT B5 ;  /* 0x0000000000057941 */ /* 0x000fea0003800200 */
.L_x_2406:
[----:B------:R-:W-:Y:S01]  /*7a00*/  MOV R67, R18 ;  /* 0x0000001200437202 */ /* 0x000fe20000000f00 */
[----:B------:R-:W-:Y:S06]  /*7a10*/  @!P0 BRA `(.L_x_2387) ;  /* 0x00000000007c8947 */ /* 0x000fec0003800000 */
[----:B------:R-:W-:Y:S01]  /*7a20*/  BSSY.RECONVERGENT B5, `(.L_x_2408) ;  /* 0x0000005000057945 */ /* 0x000fe20003800200 */
.L_x_2409:
[----:B------:R-:W0:Y:S02]  /*7a30*/  LDS R22, [R56+0x4] ;  /* 0x0000040038167984 */ /* 0x000e240000000800 */
[----:B0-----:R-:W-:-:S05]  /*7a40*/  FADD R23, R22, 1 ;  /* 0x3f80000016177421 */ /* 0x001fca0000000000 */
[----:B------:R-:W0:Y:S02]  /*7a50*/  ATOMS.CAST.SPIN P0, [R56+0x4], R22, R23 ;  /* 0x000004163800758d */ /* 0x000e240001800017 */
[----:B0-----:R-:W-:Y:S05]  /*7a60*/  @!P0 BRA `(.L_x_2409) ;  /* 0xfffffffc00f08947 */ /* 0x001fea000383ffff */
[----:B------:R-:W-:Y:S05]  /*7a70*/  BSYNC.RECONVERGENT B5 ;  /* 0x0000000000057941 */ /* 0x000fea0003800200 */
.L_x_2408:
[----:B------:R-:W-:Y:S01]  /*7a80*/  BSSY.RECONVERGENT B5, `(.L_x_2410) ;  /* 0x0000005000057945 */ /* 0x000fe20003800200 */
.L_x_2411:
[----:B------:R-:W0:Y:S02]  /*7a90*/  LDS R22, [R38+0x4] ;  /* 0x0000040026167984 */ /* 0x000e240000000800 */
[----:B0-----:R-:W-:-:S05]  /*7aa0*/  FADD R23, R57, R22 ;  /* 0x0000001639177221 */ /* 0x001fca0000000000 */
[----:B------:R-:W0:Y:S02]  /*7ab0*/  ATOMS.CAST.SPIN P0, [R38+0x4], R22, R23 ;  /* 0x000004162600758d */ /* 0x000e240001800017 */
[----:B0-----:R-:W-:Y:S05]  /*7ac0*/  @!P0 BRA `(.L_x_2411) ;  /* 0xfffffffc00f08947 */ /* 0x001fea000383ffff */
[----:B------:R-:W-:Y:S05]  /*7ad0*/  BSYNC.RECONVERGENT B5 ;  /* 0x0000000000057941 */ /* 0x000fea0003800200 */
.L_x_2410:
[----:B------:R-:W-:Y:S01]  /*7ae0*/  BSSY.RECONVERGENT B5, `(.L_x_2412) ;  /* 0x0000005000057945 */ /* 0x000fe20003800200 */
.L_x_2413:
[----:B------:R-:W0:Y:S02]  /*7af0*/  LDS R22, [R34+0x4] ;  /* 0x0000040022167984 */ /* 0x000e240000000800 */
[----:B0-----:R-:W-:-:S05]  /*7b00*/  FADD R23, R65, R22 ;  /* 0x0000001641177221 */ /* 0x001fca0000000000 */
[----:B------:R-:W0:Y:S02]  /*7b10*/  ATOMS.CAST.SPIN P0, [R34+0x4], R22, R23 ;  /* 0x000004162200758d */ /* 0x000e240001800017 */
[----:B0-----:R-:W-:Y:S05]  /*7b20*/  @!P0 BRA `(.L_x_2413) ;  /* 0xfffffffc00f08947 */ /* 0x001fea000383ffff */
[----:B------:R-:W-:Y:S05]  /*7b30*/  BSYNC.RECONVERGENT B5 ;  /* 0x0000000000057941 */ /* 0x000fea0003800200 */
.L_x_2412:
[----:B------:R-:W-:Y:S01]  /*7b40*/  BSSY.RECONVERGENT B5, `(.L_x_2414) ;  /* 0x0000005000057945 */ /* 0x000fe20003800200 */
.L_x_2415:
[----:B------:R-:W0:Y:S02]  /*7b50*/  LDS R22, [R32+0x4] ;  /* 0x0000040020167984 */ /* 0x000e240000000800 */
[----:B0-----:R-:W-:-:S05]  /*7b60*/  FADD R23, R63, R22 ;  /* 0x000000163f177221 */ /* 0x001fca0000000000 */
[----:B------:R-:W0:Y:S02]  /*7b70*/  ATOMS.CAST.SPIN P0, [R32+0x4], R22, R23 ;  /* 0x000004162000758d */ /* 0x000e240001800017 */
[----:B0-----:R-:W-:Y:S05]  /*7b80*/  @!P0 BRA `(.L_x_2415) ;  /* 0xfffffffc00f08947 */ /* 0x001fea000383ffff */
[----:B------:R-:W-:Y:S05]  /*7b90*/  BSYNC.RECONVERGENT B5 ;  /* 0x0000000000057941 */ /* 0x000fea0003800200 */
.L_x_2414:
[----:B------:R-:W-:Y:S01]  /*7ba0*/  BSSY.RECONVERGENT B5, `(.L_x_2416) ;  /* 0x0000005000057945 */ /* 0x000fe20003800200 */
.L_x_2417:
[----:B------:R-:W0:Y:S02]  /*7bb0*/  LDS R22, [R30+0x4] ;  /* 0x000004001e167984 */ /* 0x000e240000000800 */
[----:B0-----:R-:W-:-:S05]  /*7bc0*/  FADD R23, R61, R22 ;  /* 0x000000163d177221 */ /* 0x001fca0000000000 */
[----:B------:R-:W0:Y:S02]  /*7bd0*/  ATOMS.CAST.SPIN P0, [R30+0x4], R22, R23 ;  /* 0x000004161e00758d */ /* 0x000e240001800017 */
[----:B0-----:R-:W-:Y:S05]  /*7be0*/  @!P0 BRA `(.L_x_2417) ;  /* 0xfffffffc00f08947 */ /* 0x001fea000383ffff */
[----:B------:R-:W-:Y:S05]  /*7bf0*/  BSYNC.RECONVERGENT B5 ;  /* 0x0000000000057941 */ /* 0x000fea0003800200 */
.L_x_2416:
[----:B------:R-:W-:-:S07]  /*7c00*/  MOV R67, R19 ;  /* 0x0000001300437202 */ /* 0x000fce0000000f00 */
.L_x_2387:
[----:B------:R-:W-:Y:S05]  /*7c10*/  BSYNC.RECONVERGENT B4 ;  /* 0x0000000000047941 */ /* 0x000fea0003800200 */
.L_x_2386:
[----:B------:R-:W-:-:S13]  /*7c20*/  ISETP.GE.U32.AND P0, PT, R14, 0x3, PT ;  /* 0x000000030e00780c */ /* 0x000fda0003f06070 */
[----:B------:R-:W-:Y:S05]  /*7c30*/  @!P0 BRA `(.L_x_2269) ;  /* 0x0000000800208947 */ /* 0x000fea0003800000 */
[----:B------:R-:W0:Y:S01]  /*7c40*/  S2R R23, SR_CgaCtaId ;  /* 0x0000000000177919 */ /* 0x000e220000008800 */
[----:B------:R-:W1:Y:S01]  /*7c50*/  LDCU UR8, c[0x0][0x3b8] ;  /* 0x00007700ff0877ac */ /* 0x000e620008000800 */
[----:B------:R-:W-:Y:S01]  /*7c60*/  MOV R30, 0x400 ;  /* 0x00000400001e7802 */ /* 0x000fe20000000f00 */
[----:B-1----:R-:W-:-:S03]  /*7c70*/  IMAD R32, R2, UR8, R69 ;  /* 0x0000000802207c24 */ /* 0x002fc6000f8e0245 */
[----:B0-----:R-:W-:-:S07]  /*7c80*/  LEA R30, R23, R30, 0x18 ;  /* 0x0000001e171e7211 */ /* 0x001fce00078ec0ff */
.L_x_2458:
[----:B------:R-:W-:Y:S01]  /*7c90*/  IADD3 R69, PT, PT, R32, R67, RZ ;  /* 0x0000004320457210 */ /* 0x000fe20007ffe0ff */
[----:B------:R-:W-:Y:S05]  /*7ca0*/  YIELD ;  /* 0x0000000000007946 */ /* 0x000fea0003800000 */
[----:B------:R-:W-:Y:S01]  /*7cb0*/  BSSY.RECONVERGENT B4, `(.L_x_2418) ;  /* 0x0000006000047945 */ /* 0x000fe20003800200 */
[----:B------:R-:W-:-:S07]  /*7cc0*/  LEA R60, R69, R30, 0x2 ;  /* 0x0000001e453c7211 */ /* 0x000fce00078e10ff */
.L_x_2419:
[----:B------:R-:W0:Y:S02]  /*7cd0*/  LDS R22, [R60+-0x4] ;  /* 0xfffffc003c167984 */ /* 0x000e240000000800 */
[----:B0-----:R-:W-:-:S05]  /*7ce0*/  FADD R23, R22, 1 ;  /* 0x3f80000016177421 */ /* 0x001fca0000000000 */
[----:B------:R-:W0:Y:S02]  /*7cf0*/  ATOMS.CAST.SPIN P0, [R60+-0x4], R22, R23 ;  /* 0xfffffc163c00758d */ /* 0x000e240001800017 */
[----:B0-----:R-:W-:Y:S05]  /*7d00*/  @!P0 BRA `(.L_x_2419) ;  /* 0xfffffffc00f08947 */ /* 0x001fea000383ffff */
[----:B------:R-:W-:Y:S05]  /*7d10*/  BSYNC.RECONVERGENT B4 ;  /* 0x0000000000047941 */ /* 0x000fea0003800200 */
.L_x_2418:
[----:B------:R-:W0:Y:S01]  /*7d20*/  LDC R34, c[0x0][0x468] ;  /* 0x00011a00ff227b82 */ /* 0x000e220000000800 */
[----:B------:R-:W-:Y:S01]  /*7d30*/  BSSY.RECONVERGENT B4, `(.L_x_2420) ;  /* 0x0000006000047945 */ /* 0x000fe20003800200 */
[----:B0-----:R-:W-:-:S07]  /*7d40*/  IMAD R58, R34, UR4, R60 ;  /* 0x00000004223a7c24 */ /* 0x001fce000f8e023c */
.L_x_2421:
[----:B------:R-:W0:Y:S02]  /*7d50*/  LDS R22, [R58+-0x4] ;  /* 0xfffffc003a167984 */ /* 0x000e240000000800 */
[----:B0-----:R-:W-:-:S05]  /*7d60*/  FADD R23, R57, R22 ;  /* 0x0000001639177221 */ /* 0x001fca0000000000 */
[----:B------:R-:W0:Y:S02]  /*7d70*/  ATOMS.CAST.SPIN P0, [R58+-0x4], R22, R23 ;  /* 0xfffffc163a00758d */ /* 0x000e240001800017 */
[----:B0-----:R-:W-:Y:S05]  /*7d80*/  @!P0 BRA `(.L_x_2421) ;  /* 0xfffffffc00f08947 */ /* 0x001fea000383ffff */
[----:B------:R-:W-:Y:S05]  /*7d90*/  BSYNC.RECONVERGENT B4 ;  /* 0x0000000000047941 */ /* 0x000fea0003800200 */
.L_x_2420:
[----:B------:R-:W-:Y:S01]  /*7da0*/  BSSY.RECONVERGENT B4, `(.L_x_2422) ;  /* 0x0000006000047945 */ /* 0x000fe20003800200 */
[----:B------:R-:W-:-:S07]  /*7db0*/  LEA R56, R69, UR7, 0x2 ;  /* 0x0000000745387c11 */ /* 0x000fce000f8e10ff */
.L_x_2423:
[----:B------:R-:W0:Y:S02]  /*7dc0*/  LDS R22, [R56+-0x4] ;  /* 0xfffffc0038167984 */ /* 0x000e240000000800 */
[----:B0-----:R-:W-:-:S05]  /*7dd0*/  FADD R23, R65, R22 ;  /* 0x0000001641177221 */ /* 0x001fca0000000000 */
[----:B------:R-:W0:Y:S02]  /*7de0*/  ATOMS.CAST.SPIN P0, [R56+-0x4], R22, R23 ;  /* 0xfffffc163800758d */ /* 0x000e240001800017 */
[----:B0-----:R-:W-:Y:S05]  /*7df0*/  @!P0 BRA `(.L_x_2423) ;  /* 0xfffffffc00f08947 */ /* 0x001fea000383ffff */
[----:B------:R-:W-:Y:S05]  /*7e00*/  BSYNC.RECONVERGENT B4 ;  /* 0x0000000000047941 */ /* 0x000fea0003800200 */
.L_x_2422:
[----:B------:R-:W-:Y:S01]  /*7e10*/  BSSY.RECONVERGENT B4, `(.L_x_2424) ;  /* 0x0000006000047945 */ /* 0x000fe20003800200 */
[----:B------:R-:W-:-:S07]  /*7e20*/  LEA R38, R69, UR6, 0x2 ;  /* 0x0000000645267c11 */ /* 0x000fce000f8e10ff */
.L_x_2425:
[----:B------:R-:W0:Y:S02]  /*7e30*/  LDS R22, [R38+-0x4] ;  /* 0xfffffc0026167984 */ /* 0x000e240000000800 */
[----:B0-----:R-:W-:-:S05]  /*7e40*/  FADD R23, R63, R22 ;  /* 0x000000163f177221 */ /* 0x001fca0000000000 */
[----:B------:R-:W0:Y:S02]  /*7e50*/  ATOMS.CAST.SPIN P0, [R38+-0x4], R22, R23 ;  /* 0xfffffc162600758d */ /* 0x000e240001800017 */
[----:B0-----:R-:W-:Y:S05]  /*7e60*/  @!P0 BRA `(.L_x_2425) ;  /* 0xfffffffc00f08947 */ /* 0x001fea000383ffff */
[----:B------:R-:W-:Y:S05]  /*7e70*/  BSYNC.RECONVERGENT B4 ;  /* 0x0000000000047941 */ /* 0x000fea0003800200 */
.L_x_2424:
[----:B------:R-:W-:Y:S01]  /*7e80*/  BSSY.RECONVERGENT B4, `(.L_x_2426) ;  /* 0x0000006000047945 */ /* 0x000fe20003800200 */
[----:B------:R-:W-:-:S07]  /*7e90*/  IMAD R34, R34, UR4, R58 ;  /* 0x0000000422227c24 */ /* 0x000fce000f8e023a */
.L_x_2427:
[----:B------:R-:W0:Y:S02]  /*7ea0*/  LDS R22, [R34+-0x4] ;  /* 0xfffffc0022167984 */ /* 0x000e240000000800 */
[----:B0-----:R-:W-:-:S05]  /*7eb0*/  FADD R23, R61, R22 ;  /* 0x000000163d177221 */ /* 0x001fca0000000000 */
[----:B------:R-:W0:Y:S02]  /*7ec0*/  ATOMS.CAST.SPIN P0, [R34+-0x4], R22, R23 ;  /* 0xfffffc162200758d */ /* 0x000e240001800017 */
[----:B0-----:R-:W-:Y:S05]  /*7ed0*/  @!P0 BRA `(.L_x_2427) ;  /* 0xfffffffc00f08947 */ /* 0x001fea000383ffff */
[----:B------:R-:W-:Y:S05]  /*7ee0*/  BSYNC.RECONVERGENT B4 ;  /* 0x0000000000047941 */ /* 0x000fea0003800200 */
.L_x_2426:
[----:B------:R-:W-:Y:S01]  /*7ef0*/  BSSY.RECONVERGENT B4, `(.L_x_2428) ;  /* 0x0000005000047945 */ /* 0x000fe20003800200 */
.L_x_2429:
[----:B------:R-:W0:Y:S02]  /*7f00*/  LDS R22, [R60] ;  /* 0x000000003c167984 */ /* 0x000e240000000800 */
[----:B0-----:R-:W-:-:S05]  /*7f10*/  FADD R23, R22, 1 ;  /* 0x3f80000016177421 */ /* 0x001fca0000000000 */
[----:B------:R-:W0:Y:S02]  /*7f20*/  ATOMS.CAST.SPIN P0, [R60], R22, R23 ;  /* 0x000000163c00758d */ /* 0x000e240001800017 */
[----:B0-----:R-:W-:Y:S05]  /*7f30*/  @!P0 BRA `(.L_x_2429) ;  /* 0xfffffffc00f08947 */ /* 0x001fea000383ffff */
[----:B------:R-:W-:Y:S05]  /*7f40*/  BSYNC.RECONVERGENT B4 ;  /* 0x0000000000047941 */ /* 0x000fea0003800200 */
.L_x_2428:
[----:B------:R-:W-:Y:S01]  /*7f50*/  BSSY.RECONVERGENT B4, `(.L_x_2430) ;  /* 0x0000005000047945 */ /* 0x000fe20003800200 */
.L_x_2431:
[----:B------:R-:W0:Y:S02]  /*7f60*/  LDS R22, [R58] ;  /* 0x000000003a167984 */ /* 0x000e240000000800 */
[----:B0-----:R-:W-:-:S05]  /*7f70*/  FADD R23, R57, R22 ;  /* 0x0000001639177221 */ /* 0x001fca0000000000 */
[----:B------:R-:W0:Y:S02]  /*7f80*/  ATOMS.CAST.SPIN P0, [R58], R22, R23 ;  /* 0x000000163a00758d */ /* 0x000e240001800017 */
[----:B0-----:R-:W-:Y:S05]  /*7f90*/  @!P0 BRA `(.L_x_2431) ;  /* 0xfffffffc00f08947 */ /* 0x001fea000383ffff */
[----:B------:R-:W-:Y:S05]  /*7fa0*/  BSYNC.RECONVERGENT B4 ;  /* 0x0000000000047941 */ /* 0x000fea0003800200 */
.L_x_2430:
[----:B------:R-:W-:Y:S01]  /*7fb0*/  BSSY.RECONVERGENT B4, `(.L_x_2432) ;  /* 0x0000005000047945 */ /* 0x000fe20003800200 */
.L_x_2433:
[----:B------:R-:W0:Y:S02]  /*7fc0*/  LDS R22, [R56] ;  /* 0x0000000038167984 */ /* 0x000e240000000800 */
[----:B0-----:R-:W-:-:S05]  /*7fd0*/  FADD R23, R65, R22 ;  /* 0x0000001641177221 */ /* 0x001fca0000000000 */
[----:B------:R-:W0:Y:S02]  /*7fe0*/  ATOMS.CAST.SPIN P0, [R56], R22, R23 ;  /* 0x000000163800758d */ /* 0x000e240001800017 */
[----:B0-----:R-:W-:Y:S05]  /*7ff0*/  @!P0 BRA `(.L_x_2433) ;  /* 0xfffffffc00f08947 */ /* 0x001fea000383ffff */
[----:B------:R-:W-:Y:S05]  /*8000*/  BSYNC.RECONVERGENT B4 ;  /* 0x0000000000047941 */ /* 0x000fea0003800200 */
.L_x_2432:
[----:B------:R-:W-:Y:S01]  /*8010*/  BSSY.RECONVERGENT B4, `(.L_x_2434) ;  /* 0x0000005000047945 */ /* 0x000fe20003800200 */
.L_x_2435:
[----:B------:R-:W0:Y:S02]  /*8020*/  LDS R22, [R38] ;  /* 0x0000000026167984 */ /* 0x000e240000000800 */
[----:B0-----:R-:W-:-:S05]  /*8030*/  FADD R23, R63, R22 ;  /* 0x000000163f177221 */ /* 0x001fca0000000000 */
[----:B------:R-:W0:Y:S02]  /*8040*/  ATOMS.CAST.SPIN P0, [R38], R22, R23 ;  /* 0x000000162600758d */ /* 0x000e240001800017 */
[----:B0-----:R-:W-:Y:S05]  /*8050*/  @!P0 BRA `(.L_x_2435) ;  /* 0xfffffffc00f08947 */ /* 0x001fea000383ffff */
[----:B------:R-:W-:Y:S05]  /*8060*/  BSYNC.RECONVERGENT B4 ;  /* 0x0000000000047941 */ /* 0x000fea0003800200 */
.L_x_2434:
[----:B------:R-:W-:Y:S01]  /*8070*/  BSSY.RECONVERGENT B4, `(.L_x_2436) ;  /* 0x0000005000047945 */ /* 0x000fe20003800200 */
.L_x_2437:
[----:B------:R-:W0:Y:S02]  /*8080*/  LDS R22, [R34] ;  /* 0x0000000022167984 */ /* 0x000e240000000800 */
[----:B0-----:R-:W-:-:S05]  /*8090*/  FADD R23, R61, R22 ;  /* 0x000000163d177221 */ /* 0x001fca0000000000 */
[----:B------:R-:W0:Y:S02]  /*80a0*/  ATOMS.CAST.SPIN P0, [R34], R22, R23 ;  /* 0x000000162200758d */ /* 0x000e240001800017 */
[----:B0-----:R-:W-:Y:S05]  /*80b0*/  @!P0 BRA `(.L_x_2437) ;  /* 0xfffffffc00f08947 */ /* 0x001fea000383ffff */
[----:B------:R-:W-:Y:S05]  /*80c0*/  BSYNC.RECONVERGENT B4 ;  /* 0x0000000000047941 */ /* 0x000fea0003800200 */
.L_x_2436:
[----:B------:R-:W-:Y:S01]  /*80d0*/  BSSY.RECONVERGENT B4, `(.L_x_2438) ;  /* 0x0000005000047945 */ /* 0x000fe20003800200 */
.L_x_2439:
[----:B------:R-:W0:Y:S02]  /*80e0*/  LDS R22, [R60+0x4] ;  /* 0x000004003c167984 */ /* 0x000e240000000800 */
[----:B0-----:R-:W-:-:S05]  /*80f0*/  FADD R23, R22, 1 ;  /* 0x3f80000016177421 */ /* 0x001fca0000000000 */
[----:B------:R-:W0:Y:S02]  /*8100*/  ATOMS.CAST.SPIN P0, [R60+0x4], R22, R23 ;  /* 0x000004163c00758d */ /* 0x000e240001800017 */
[----:B0-----:R-:W-:Y:S05]  /*8110*/  @!P0 BRA `(.L_x_2439) ;  /* 0xfffffffc00f08947 */ /* 0x001fea000383ffff */
[----:B------:R-:W-:Y:S05]  /*8120*/  BSYNC.RECONVERGENT B4 ;  /* 0x0000000000047941 */ /* 0x000fea0003800200 */
.L_x_2438:
[----:B------:R-:W-:Y:S01]  /*8130*/  BSSY.RECONVERGENT B4, `(.L_x_2440) ;  /* 0x0000005000047945 */ /* 0x000fe20003800200 */
.L_x_2441:
[----:B------:R-:W0:Y:S02]  /*8140*/  LDS R22, [R58+0x4] ;  /* 0x000004003a167984 */ /* 0x000e240000000800 */
[----:B0-----:R-:W-:-:S05]  /*8150*/  FADD R23, R57, R22 ;  /* 0x0000001639177221 */ /* 0x001fca0000000000 */
[----:B------:R-:W0:Y:S02]  /*8160*/  ATOMS.CAST.SPIN P0, [R58+0x4], R22, R23 ;  /* 0x000004163a00758d */ /* 0x000e240001800017 */
[----:B0-----:R-:W-:Y:S05]  /*8170*/  @!P0 BRA `(.L_x_2441) ;  /* 0xfffffffc00f08947 */ /* 0x001fea000383ffff */
[----:B------:R-:W-:Y:S05]  /*8180*/  BSYNC.RECONVERGENT B4 ;  /* 0x0000000000047941 */ /* 0x000fea0003800200 */
.L_x_2440:
[----:B------:R-:W-:Y:S01]  /*8190*/  BSSY.RECONVERGENT B4, `(.L_x_2442) ;  /* 0x0000005000047945 */ /* 0x000fe20003800200 */
.L_x_2443:
[----:B------:R-:W0:Y:S02]  /*81a0*/  LDS R22, [R56+0x4] ;  /* 0x0000040038167984 */ /* 0x000e240000000800 */
[----:B0-----:R-:W-:-:S05]  /*81b0*/  FADD R23, R65, R22 ;  /* 0x0000001641177221 */ /* 0x001fca0000000000 */
[----:B------:R-:W0:Y:S02]  /*81c0*/  ATOMS.CAST.SPIN P0, [R56+0x4], R22, R23 ;  /* 0x000004163800758d */ /* 0x000e240001800017 */
[----:B0-----:R-:W-:Y:S05]  /*81d0*/  @!P0 BRA `(.L_x_2443) ;  /* 0xfffffffc00f08947 */ /* 0x001fea000383ffff */
[----:B------:R-:W-:Y:S05]  /*81e0*/  BSYNC.RECONVERGENT B4 ;  /* 0x0000000000047941 */ /* 0x000fea0003800200 */
.L_x_2442:
[----:B------:R-:W-:Y:S01]  /*81f0*/  BSSY.RECONVERGENT B4, `(.L_x_2444) ;  /* 0x0000005000047945 */ /* 0x000fe20003800200 */
.L_x_2445:
[----:B------:R-:W0:Y:S02]  /*8200*/  LDS R22, [R38+0x4] ;  /* 0x0000040026167984 */ /* 0x000e240000000800 */
[----:B0-----:R-:W-:-:S05]  /*8210*/  FADD R23, R63, R22 ;  /* 0x000000163f177221 */ /* 0x001fca0000000000 */
[----:B------:R-:W0:Y:S02]  /*8220*/  ATOMS.CAST.SPIN P0, [R38+0x4], R22, R23 ;  /* 0x000004162600758d */ /* 0x000e240001800017 */
[----:B0-----:R-:W-:Y:S05]  /*8230*/  @!P0 BRA `(.L_x_2445) ;  /* 0xfffffffc00f08947 */ /* 0x001fea000383ffff */
[----:B------:R-:W-:Y:S05]  /*8240*/  BSYNC.RECONVERGENT B4 ;  /* 0x0000000000047941 */ /* 0x000fea0003800200 */
.L_x_2444:
[----:B------:R-:W-:Y:S01]  /*8250*/  BSSY.RECONVERGENT B4, `(.L_x_2446) ;  /* 0x0000005000047945 */ /* 0x000fe20003800200 */
.L_x_2447:
[----:B------:R-:W0:Y:S02]  /*8260*/  LDS R22, [R34+0x4] ;  /* 0x0000040022167984 */ /* 0x000e240000000800 */
[----:B0-----:R-:W-:-:S05]  /*8270*/  FADD R23, R61, R22 ;  /* 0x000000163d177221 */ /* 0x001fca0000000000 */
[----:B------:R-:W0:Y:S02]  /*8280*/  ATOMS.CAST.SPIN P0, [R34+0x4], R22, R23 ;  /* 0x000004162200758d */ /* 0x000e240001800017 */
[----:B0-----:R-:W-:Y:S05]  /*8290*/  @!P0 BRA `(.L_x_2447) ;  /* 0xfffffffc00f08947 */ /* 0x001fea000383ffff */
[----:B------:R-:W-:Y:S05]  /*82a0*/  BSYNC.RECONVERGENT B4 ;  /* 0x0000000000047941 */ /* 0x000fea0003800200 */
.L_x_2446:
[----:B------:R-:W-:Y:S01]  /*82b0*/  BSSY.RECONVERGENT B4, `(.L_x_2448) ;  /* 0x0000005000047945 */ /* 0x000fe20003800200 */
.L_x_2449:
[----:B------:R-:W0:Y:S02]  /*82c0*/  LDS R22, [R60+0x8] ;  /* 0x000008003c167984 */ /* 0x000e240000000800 */
[----:B0-----:R-:W-:-:S05]  /*82d0*/  FADD R23, R22, 1 ;  /* 0x3f80000016177421 */ /* 0x001fca0000000000 */
[----:B------:R-:W0:Y:S02]  /*82e0*/  ATOMS.CAST.SPIN P0, [R60+0x8], R22, R23 ;  /* 0x000008163c00758d */ /* 0x000e240001800017 */
[----:B0-----:R-:W-:Y:S05]  /*82f0*/  @!P0 BRA `(.L_x_2449) ;  /* 0xfffffffc00f08947 */ /* 0x001fea000383ffff */
[----:B------:R-:W-:Y:S05]  /*8300*/  BSYNC.RECONVERGENT B4 ;  /* 0x0000000000047941 */ /* 0x000fea0003800200 */
.L_x_2448:
[----:B------:R-:W-:Y:S01]  /*8310*/  BSSY.RECONVERGENT B4, `(.L_x_2450) ;  /* 0x0000005000047945 */ /* 0x000fe20003800200 */
.L_x_2451:
[----:B------:R-:W0:Y:S02]  /*8320*/  LDS R22, [R58+0x8] ;  /* 0x000008003a167984 */ /* 0x000e240000000800 */
[----:B0-----:R-:W-:-:S05]  /*8330*/  FADD R23, R57, R22 ;  /* 0x0000001639177221 */ /* 0x001fca0000000000 */
[----:B------:R-:W0:Y:S02]  /*8340*/  ATOMS.CAST.SPIN P0, [R58+0x8], R22, R23 ;  /* 0x000008163a00758d */ /* 0x000e240001800017 */
[----:B0-----:R-:W-:Y:S05]  /*8350*/  @!P0 BRA `(.L_x_2451) ;  /* 0xfffffffc00f08947 */ /* 0x001fea000383ffff */
[----:B------:R-:W-:Y:S05]  /*8360*/  BSYNC.RECONVERGENT B4 ;  /* 0x0000000000047941 */ /* 0x000fea0003800200 */
.L_x_2450:
[----:B------:R-:W-:Y:S01]  /*8370*/  BSSY.RECONVERGENT B4, `(.L_x_2452) ;  /* 0x0000005000047945 */ /* 0x000fe20003800200 */
.L_x_2453:
[----:B------:R-:W0:Y:S02]  /*8380*/  LDS R22, [R56+0x8] ;  /* 0x0000080038167984 */ /* 0x000e240000000800 */
[----:B0-----:R-:W-:-:S05]  /*8390*/  FADD R23, R65, R22 ;  /* 0x0000001641177221 */ /* 0x001fca0000000000 */
[----:B------:R-:W0:Y:S02]  /*83a0*/  ATOMS.CAST.SPIN P0, [R56+0x8], R22, R23 ;  /* 0x000008163800758d */ /* 0x000e240001800017 */
[----:B0-----:R-:W-:Y:S05]  /*83b0*/  @!P0 BRA `(.L_x_2453) ;  /* 0xfffffffc00f08947 */ /* 0x001fea000383ffff */
[----:B------:R-:W-:Y:S05]  /*83c0*/  BSYNC.RECONVERGENT B4 ;  /* 0x0000000000047941 */ /* 0x000fea0003800200 */
.L_x_2452:
[----:B------:R-:W-:Y:S01]  /*83d0*/  BSSY.RECONVERGENT B4, `(.L_x_2454) ;  /* 0x0000005000047945 */ /* 0x000fe20003800200 */
.L_x_2455:
[----:B------:R-:W0:Y:S02]  /*83e0*/  LDS R22, [R38+0x8] ;  /* 0x0000080026167984 */ /* 0x000e240000000800 */
[----:B0-----:R-:W-:-:S05]  /*83f0*/  FADD R23, R63, R22 ;  /* 0x000000163f177221 */ /* 0x001fca0000000000 */
[----:B------:R-:W0:Y:S02]  /*8400*/  ATOMS.CAST.SPIN P0, [R38+0x8], R22, R23 ;  /* 0x000008162600758d */ /* 0x000e240001800017 */
[----:B0-----:R-:W-:Y:S05]  /*8410*/  @!P0 BRA `(.L_x_2455) ;  /* 0xfffffffc00f08947 */ /* 0x001fea000383ffff */
[----:B------:R-:W-:Y:S05]  /*8420*/  BSYNC.RECONVERGENT B4 ;  /* 0x0000000000047941 */ /* 0x000fea0003800200 */
.L_x_2454:
[----:B------:R-:W-:Y:S01]  /*8430*/  BSSY.RECONVERGENT B4, `(.L_x_2456) ;  /* 0x0000005000047945 */ /* 0x000fe20003800200 */
.L_x_2457:
[----:B------:R-:W0:Y:S02]  /*8440*/  LDS R22, [R34+0x8] ;  /* 0x0000080022167984 */ /* 0x000e240000000800 */
[----:B0-----:R-:W-:-:S05]  /*8450*/  FADD R23, R61, R22 ;  /* 0x000000163d177221 */ /* 0x001fca0000000000 */
[----:B------:R-:W0:Y:S02]  /*8460*/  ATOMS.CAST.SPIN P0, [R34+0x8], R22, R23 ;  /* 0x000008162200758d */ /* 0x000e240001800017 */
[----:B0-----:R-:W-:Y:S05]  /*8470*/  @!P0 BRA `(.L_x_2457) ;  /* 0xfffffffc00f08947 */ /* 0x001fea000383ffff */
[----:B------:R-:W-:Y:S05]  /*8480*/  BSYNC.RECONVERGENT B4 ;  /* 0x0000000000047941 */ /* 0x000fea0003800200 */
.L_x_2456:
[----:B------:R-:W-:-:S04]  /*8490*/  IADD3 R67, PT, PT, R67, 0x4, RZ ;  /* 0x0000000443437810 */ /* 0x000fc80007ffe0ff */
[----:B------:R-:W-:-:S13]  /*84a0*/  ISETP.NE.AND P0, PT, R67, R12, PT ;  /* 0x0000000c4300720c */ /* 0x000fda0003f05270 */
[----:B------:R-:W-:Y:S05]  /*84b0*/  @P0 BRA `(.L_x_2458) ;  /* 0xfffffff400f40947 */ /* 0x000fea000383ffff */
.L_x_2269:
[----:B------:R-:W-:Y:S05]  /*84c0*/  BSYNC B3 ;  /* 0x0000000000037941 */ /* 0x000fea0003800000 */
.L_x_2267:
[----:B------:R-:W0:Y:S01]  /*84d0*/  LDCU UR8, c[0x0][0x3f8] ;  /* 0x00007f00ff0877ac */ /* 0x000e220008000800 */
[----:B------:R-:W-:-:S04]  /*84e0*/  IADD3 R59, PT, PT, R59, 0x1, RZ ;  /* 0x000000013b3b7810 */ /* 0x000fc80007ffe0ff */
[----:B0-----:R-:W-:-:S13]  /*84f0*/  ISETP.NE.AND P0, PT, R59, UR8, PT ;  /* 0x000000083b007c0c */ /* 0x001fda000bf05270 */
[----:B------:R-:W-:Y:S05]  /*8500*/  @P0 BRA `(.L_x_2459) ;  /* 0xffffffd000880947 */ /* 0x000fea000383ffff */
.L_x_1992:
[----:B------:R-:W-:Y:S05]  /*8510*/  BSYNC B1 ;  /* 0x0000000000017941 */ /* 0x000fea0003800000 */
.L_x_1991:
[----:B------:R-:W0:Y:S01]  /*8520*/  LDCU UR8, c[0x0][0x3f4] ;  /* 0x00007e80ff0877ac */ /* 0x000e220008000800 */
[----:B------:R-:W-:-:S04]  /*8530*/  IADD3 R26, PT, PT, R26, 0x1, RZ ;  /* 0x000000011a1a7810 */ /* 0x000fc80007ffe0ff */
[----:B0-----:R-:W-:-:S13]  /*8540*/  ISETP.NE.AND P0, PT, R26, UR8, PT ;  /* 0x000000081a007c0c */ /* 0x001fda000bf05270 */
[----:B------:R-:W-:Y:S05]  /*8550*/  @P0 BRA `(.L_x_2460) ;  /* 0xffffff8c00ec0947 */ /* 0x000fea000383ffff */
.L_x_1975:
[----:B------:R-:W-:Y:S05]  /*8560*/  BSYNC B2 ;  /* 0x0000000000027941 */ /* 0x000fea0003800000 */
.L_x_1974:
        /* <DEDUP_REMOVED lines=27> */
.L_x_2465:
[----:B-1----:R-:W-:Y:S01]  /*8720*/  FMUL.FTZ R39, R20, R19 ;  /* 0x0000001314277220 */ /* 0x002fe20000410000 */
[----:B------:R-:W-:-:S03]  /*8730*/  FMUL.FTZ R19, R19, 0.5 ;  /* 0x3f00000013137820 */ /* 0x000fc60000410000 */
[----:B------:R-:W-:-:S04]  /*8740*/  FFMA R18, -R39, R39, R20 ;  /* 0x0000002727127223 */ /* 0x000fc80000000114 */
[----:B------:R-:W-:-:S07]  /*8750*/  FFMA R39, R18, R19, R39 ;  /* 0x0000001312277223 */ /* 0x000fce0000000027 */
.L_x_2466:
[----:B------:R-:W-:Y:S05]  /*8760*/  BSYNC.RECONVERGENT B2 ;  /* 0x0000000000027941 */ /* 0x000fea0003800200 */
.L_x_2464:
        /* <DEDUP_REMOVED lines=17> */
.L_x_2470:
        /* <DEDUP_REMOVED lines=41> */
.L_x_2469:
        /* <DEDUP_REMOVED lines=34> */
.L_x_2468:
[----:B------:R-:W-:Y:S05]  /*8d30*/  BSYNC.RECONVERGENT B2 ;  /* 0x0000000000027941 */ /* 0x000fea0003800200 */
.L_x_2467:
        /* <DEDUP_REMOVED lines=14> */
.L_x_2472:
[----:B-1----:R-:W-:Y:S01]  /*8e20*/  FMUL.FTZ R27, R20, R19 ;  /* 0x00000013141b7220 */ /* 0x002fe20000410000 */
[----:B------:R-:W-:-:S03]  /*8e30*/  FMUL.FTZ R19, R19, 0.5 ;  /* 0x3f00000013137820 */ /* 0x000fc60000410000 */
[----:B------:R-:W-:-:S04]  /*8e40*/  FFMA R18, -R27, R27, R20 ;  /* 0x0000001b1b127223 */ /* 0x000fc80000000114 */
[----:B------:R-:W-:-:S07]  /*8e50*/  FFMA R27, R18, R19, R27 ;  /* 0x00000013121b7223 */ /* 0x000fce000000001b */
.L_x_2473:
[----:B------:R-:W-:Y:S05]  /*8e60*/  BSYNC.RECONVERGENT B2 ;  /* 0x0000000000027941 */ /* 0x000fea0003800200 */
.L_x_2471:
        /* <DEDUP_REMOVED lines=9> */
.L_x_2948:
        /* <DEDUP_REMOVED lines=25> */
[----:B------:R-:W-:-:S07]  /*9090*/  MOV R30, R32 ;  /* 0x00000020001e7202 */ /* 0x000fce0000000f00 */
.L_x_2477:
[----:B------:R-:W-:Y:S05]  /*90a0*/  BSYNC.RECONVERGENT B6 ;  /* 0x0000000000067941 */ /* 0x000fea0003800200 */
.L_x_2476:
[----:B------:R-:W-:Y:S05]  /*90b0*/  BSYNC.RECONVERGENT B2 ;  /* 0x0000000000027941 */ /* 0x000fea0003800200 */
.L_x_2475:
        /* <DEDUP_REMOVED lines=32> */
.L_x_2481:
        /* <DEDUP_REMOVED lines=20> */
.L_x_2483:
[----:B------:R-:W-:Y:S05]  /*9400*/  BSYNC.RECONVERGENT B7 ;  /* 0x0000000000077941 */ /* 0x000fea0003800200 */
.L_x_2482:
[----:B------:R-:W-:Y:S05]  /*9410*/  BSYNC.RECONVERGENT B6 ;  /* 0x0000000000067941 */ /* 0x000fea0003800200 */
.L_x_2480:
        /* <DEDUP_REMOVED lines=24> */
.L_x_2751:
        /* <DEDUP_REMOVED lines=29> */
.L_x_2487:
        /* <DEDUP_REMOVED lines=22> */
.L_x_2488:
[----:B------:R-:W-:Y:S05]  /*98d0*/  BSYNC.RECONVERGENT B5 ;  /* 0x0000000000057941 */ /* 0x000fea0003800200 */
.L_x_2486:
        /* <DEDUP_REMOVED lines=15> */
.L_x_2490:
        /* <DEDUP_REMOVED lines=30> */
.L_x_2498:
[----:B------:R-:W0:Y:S02]  /*9bb0*/  LDS R24, [R38+-0x4] ;  /* 0xfffffc0026187984 */ /* 0x000e240000000800 */
[----:B0-----:R-:W-:-:S05]  /*9bc0*/  FADD R25, R24, 1 ;  /* 0x3f80000018197421 */ /* 0x001fca0000000000 */
[----:B------:R-:W0:Y:S02]  /*9bd0*/  ATOMS.CAST.SPIN P3, [R38+-0x4], R24, R25 ;  /* 0xfffffc182600758d */ /* 0x000e240001860019 */
[----:B0-----:R-:W-:Y:S05]  /*9be0*/  @!P3 BRA `(.L_x_2498) ;  /* 0xfffffffc00f0b947 */ /* 0x001fea000383ffff */
[----:B------:R-:W-:Y:S05]  /*9bf0*/  BSYNC.RECONVERGENT B8 ;  /* 0x0000000000087941 */ /* 0x000fea0003800200 */
.L_x_2497:
[----:B------:R-:W0:Y:S01]  /*9c00*/  LDC R61, c[0x0][0x468] ;  /* 0x00011a00ff3d7b82 */ /* 0x000e220000000800 */
[----:B------:R-:W-:Y:S01]  /*9c10*/  BSSY.RECONVERGENT B8, `(.L_x_2499) ;  /* 0x0000006000087945 */ /* 0x000fe20003800200 */
[----:B0-----:R-:W-:-:S07]  /*9c20*/  IMAD R36, R61, UR4, R38 ;  /* 0x000000043d247c24 */ /* 0x001fce000f8e0226 */
.L_x_2500:
[----:B------:R-:W0:Y:S02]  /*9c30*/  LDS R24, [R36+-0x4] ;  /* 0xfffffc0024187984 */ /* 0x000e240000000800 */
[----:B0-----:R-:W-:-:S05]  /*9c40*/  FADD R25, R39, R24 ;  /* 0x0000001827197221 */ /* 0x001fca0000000000 */
[----:B------:R-:W0:Y:S02]  /*9c50*/  ATOMS.CAST.SPIN P3, [R36+-0x4], R24, R25 ;  /* 0xfffffc182400758d */ /* 0x000e240001860019 */
[----:B0-----:R-:W-:Y:S05]  /*9c60*/  @!P3 BRA `(.L_x_2500) ;  /* 0xfffffffc00f0b947 */ /* 0x001fea000383ffff */
[----:B------:R-:W-:Y:S05]  /*9c70*/  BSYNC.RECONVERGENT B8 ;  /* 0x0000000000087941 */ /* 0x000fea0003800200 */
.L_x_2499:
[----:B------:R-:W-:Y:S01]  /*9c80*/  BSSY.RECONVERGENT B8, `(.L_x_2501) ;  /* 0x0000006000087945 */ /* 0x000fe20003800200 */
[----:B------:R-:W-:-:S07]  /*9c90*/  LEA R34, R32, UR7, 0x2 ;  /* 0x0000000720227c11 */ /* 0x000fce000f8e10ff */
.L_x_2502:
[----:B------:R-:W0:Y:S02]  /*9ca0*/  LDS R24, [R34+-0x4] ;  /* 0xfffffc0022187984 */ /* 0x000e240000000800 */
[----:B0-----:R-:W-:-:S05]  /*9cb0*/  FADD R25, R59, R24 ;  /* 0x000000183b197221 */ /* 0x001fca0000000000 */
[----:B------:R-:W0:Y:S02]  /*9cc0*/  ATOMS.CAST.SPIN P3, [R34+-0x4], R24, R25 ;  /* 0xfffffc182200758d */ /* 0x000e240001860019 */
[----:B0-----:R-:W-:Y:S05]  /*9cd0*/  @!P3 BRA `(.L_x_2502) ;  /* 0xfffffffc00f0b947 */ /* 0x001fea000383ffff */
[----:B------:R-:W-:Y:S05]  /*9ce0*/  BSYNC.RECONVERGENT B8 ;  /* 0x0000000000087941 */ /* 0x000fea0003800200 */
.L_x_2501:
[----:B------:R-:W-:Y:S01]  /*9cf0*/  BSSY.RECONVERGENT B8, `(.L_x_2503) ;  /* 0x0000006000087945 */ /* 0x000fe20003800200 */
[----:B------:R-:W-:-:S07]  /*9d00*/  LEA R32, R32, UR6, 0x2 ;  /* 0x0000000620207c11 */ /* 0x000fce000f8e10ff */
.L_x_2504:
[----:B------:R-:W0:Y:S02]  /*9d10*/  LDS R24, [R32+-0x4] ;  /* 0xfffffc0020187984 */ /* 0x000e240000000800 */
[----:B0-----:R-:W-:-:S05]  /*9d20*/  FADD R25, R57, R24 ;  /* 0x0000001839197221 */ /* 0x001fca0000000000 */
[----:B------:R-:W0:Y:S02]  /*9d30*/  ATOMS.CAST.SPIN P3, [R32+-0x4], R24, R25 ;  /* 0xfffffc182000758d */ /* 0x000e240001860019 */
[----:B0-----:R-:W-:Y:S05]  /*9d40*/  @!P3 BRA `(.L_x_2504) ;  /* 0xfffffffc00f0b947 */ /* 0x001fea000383ffff */
[----:B------:R-:W-:Y:S05]  /*9d50*/  BSYNC.RECONVERGENT B8 ;  /* 0x0000000000087941 */ /* 0x000fea0003800200 */
.L_x_2503:
[----:B------:R-:W-:Y:S01]  /*9d60*/  BSSY.RECONVERGENT B8, `(.L_x_2505) ;  /* 0x0000006000087945 */ /* 0x000fe20003800200 */
[----:B------:R-:W-:-:S07]  /*9d70*/  IMAD R30, R61, UR4, R36 ;  /* 0x000000043d1e7c24 */ /* 0x000fce000f8e0224 */
.L_x_2506:
[----:B------:R-:W0:Y:S02]  /*9d80*/  LDS R24, [R30+-0x4] ;  /* 0xfffffc001e187984 */ /* 0x000e240000000800 */
[----:B0-----:R-:W-:-:S05]  /*9d90*/  FADD R25, R43, R24 ;  /* 0x000000182b197221 */ /* 0x001fca0000000000 */
[----:B------:R-:W0:Y:S02]  /*9da0*/  ATOMS.CAST.SPIN P3, [R30+-0x4], R24, R25 ;  /* 0xfffffc181e00758d */ /* 0x000e240001860019 */
[----:B0-----:R-:W-:Y:S05]  /*9db0*/  @!P3 BRA `(.L_x_2506) ;  /* 0xfffffffc00f0b947 */ /* 0x001fea000383ffff */
[----:B------:R-:W-:Y:S05]  /*9dc0*/  BSYNC.RECONVERGENT B8 ;  /* 0x0000000000087941 */ /* 0x000fea0003800200 */
.L_x_2505:
[----:B------:R-:W-:Y:S01]  /*9dd0*/  MOV R61, R20 ;  /* 0x00000014003d7202 */ /* 0x000fe20000000f00 */
[----:B------:R-:W-:Y:S06]  /*9de0*/  @!P0 BRA `(.L_x_2496) ;  /* 0x0000000400008947 */ /* 0x000fec0003800000 */
[----:B------:R-:W-:Y:S01]  /*9df0*/  BSSY.RECONVERGENT B8, `(.L_x_2507) ;  /* 0x0000006000087945 */ /* 0x000fe20003800200 */
[----:B------:R-:W-:-:S13]  /*9e00*/  ISETP.NE.AND P0, PT, R23, 0x2, PT ;  /* 0x000000021700780c */ /* 0x000fda0003f05270 */
.L_x_2508:
[----:B------:R-:W0:Y:S02]  /*9e10*/  LDS R24, [R38] ;  /* 0x0000000026187984 */ /* 0x000e240000000800 */
[----:B0-----:R-:W-:-:S05]  /*9e20*/  FADD R25, R24, 1 ;  /* 0x3f80000018197421 */ /* 0x001fca0000000000 */
[----:B------:R-:W0:Y:S02]  /*9e30*/  ATOMS.CAST.SPIN P3, [R38], R24, R25 ;  /* 0x000000182600758d */ /* 0x000e240001860019 */
[----:B0-----:R-:W-:Y:S05]  /*9e40*/  @!P3 BRA `(.L_x_2508) ;  /* 0xfffffffc00f0b947 */ /* 0x001fea000383ffff */
[----:B------:R-:W-:Y:S05]  /*9e50*/  BSYNC.RECONVERGENT B8 ;  /* 0x0000000000087941 */ /* 0x000fea0003800200 */
.L_x_2507:
[----:B------:R-:W-:Y:S01]  /*9e60*/  BSSY.RECONVERGENT B8, `(.L_x_2509) ;  /* 0x0000005000087945 */ /* 0x000fe20003800200 */
.L_x_2510:
[----:B------:R-:W0:Y:S02]  /*9e70*/  LDS R24, [R36] ;  /* 0x0000000024187984 */ /* 0x000e240000000800 */
[----:B0-----:R-:W-:-:S05]  /*9e80*/  FADD R25, R39, R24 ;  /* 0x0000001827197221 */ /* 0x001fca0000000000 */
[----:B------:R-:W0:Y:S02]  /*9e90*/  ATOMS.CAST.SPIN P3, [R36], R24, R25 ;  /* 0x000000182400758d */ /* 0x000e240001860019 */
[----:B0-----:R-:W-:Y:S05]  /*9ea0*/  @!P3 BRA `(.L_x_2510) ;  /* 0xfffffffc00f0b947 */ /* 0x001fea000383ffff */
[----:B------:R-:W-:Y:S05]  /*9eb0*/  BSYNC.RECONVERGENT B8 ;  /* 0x0000000000087941 */ /* 0x000fea0003800200 */
.L_x_2509:
[----:B------:R-:W-:Y:S01]  /*9ec0*/  BSSY.RECONVERGENT B8, `(.L_x_2511) ;  /* 0x0000005000087945 */ /* 0x000fe20003800200 */
.L_x_2512:
[----:B------:R-:W0:Y:S02]  /*9ed0*/  LDS R24, [R34] ;  /* 0x0000000022187984 */ /* 0x000e240000000800 */
[----:B0-----:R-:W-:-:S05]  /*9ee0*/  FADD R25, R59, R24 ;  /* 0x000000183b197221 */ /* 0x001fca0000000000 */
[----:B------:R-:W0:Y:S02]  /*9ef0*/  ATOMS.CAST.SPIN P3, [R34], R24, R25 ;  /* 0x000000182200758d */ /* 0x000e240001860019 */
[----:B0-----:R-:W-:Y:S05]  /*9f00*/  @!P3 BRA `(.L_x_2512) ;  /* 0xfffffffc00f0b947 */ /* 0x001fea000383ffff */
[----:B------:R-:W-:Y:S05]  /*9f10*/  BSYNC.RECONVERGENT B8 ;  /* 0x0000000000087941 */ /* 0x000fea0003800200 */
.L_x_2511:
[----:B------:R-:W-:Y:S01]  /*9f20*/  BSSY.RECONVERGENT B8, `(.L_x_2513) ;  /* 0x0000005000087945 */ /* 0x000fe20003800200 */
.L_x_2514:
[----:B------:R-:W0:Y:S02]  /*9f30*/  LDS R24, [R32] ;  /* 0x0000000020187984 */ /* 0x000e240000000800 */
[----:B0-----:R-:W-:-:S05]  /*9f40*/  FADD R25, R57, R24 ;  /* 0x0000001839197221 */ /* 0x001fca0000000000 */
[----:B------:R-:W0:Y:S02]  /*9f50*/  ATOMS.CAST.SPIN P3, [R32], R24, R25 ;  /* 0x000000182000758d */ /* 0x000e240001860019 */
[----:B0-----:R-:W-:Y:S05]  /*9f60*/  @!P3 BRA `(.L_x_2514) ;  /* 0xfffffffc00f0b947 */ /* 0x001fea000383ffff */
[----:B------:R-:W-:Y:S05]  /*9f70*/  BSYNC.RECONVERGENT B8 ;  /* 0x0000000000087941 */ /* 0x000fea0003800200 */
.L_x_2513:
[----:B------:R-:W-:Y:S01]  /*9f80*/  BSSY.RECONVERGENT B8, `(.L_x_2515) ;  /* 0x0000005000087945 */ /* 0x000fe20003800200 */
.L_x_2516:
[----:B------:R-:W0:Y:S02]  /*9f90*/  LDS R24, [R30] ;  /* 0x000000001e187984 */ /* 0x000e240000000800 */
[----:B0-----:R-:W-:-:S05]  /*9fa0*/  FADD R25, R43, R24 ;  /* 0x000000182b197221 */ /* 0x001fca0000000000 */
[----:B------:R-:W0:Y:S02]  /*9fb0*/  ATOMS.CAST.SPIN P3, [R30], R24, R25 ;  /* 0x000000181e00758d */ /* 0x000e240001860019 */
[----:B0-----:R-:W-:Y:S05]  /*9fc0*/  @!P3 BRA `(.L_x_2516) ;  /* 0xfffffffc00f0b947 */ /* 0x001fea000383ffff */
[----:B------:R-:W-:Y:S05]  /*9fd0*/  BSYNC.RECONVERGENT B8 ;  /* 0x0000000000087941 */ /* 0x000fea0003800200 */
.L_x_2515:
[----:B------:R-:W-:Y:S01]  /*9fe0*/  MOV R61, R21 ;  /* 0x00000015003d7202 */ /* 0x000fe20000000f00 */
[----:B------:R-:W-:Y:S06]  /*9ff0*/  @!P0 BRA `(.L_x_2496) ;  /* 0x00000000007c8947 */ /* 0x000fec0003800000 */
[----:B------:R-:W-:Y:S01]  /*a000*/  BSSY.RECONVERGENT B8, `(.L_x_2517) ;  /* 0x0000005000087945 */ /* 0x000fe20003800200 */
.L_x_2518:
[----:B------:R-:W0:Y:S02]  /*a010*/  LDS R24, [R38+0x4] ;  /* 0x0000040026187984 */ /* 0x000e240000000800 */
[----:B0-----:R-:W-:-:S05]  /*a020*/  FADD R25, R24, 1 ;  /* 0x3f80000018197421 */ /* 0x001fca0000000000 */
[----:B------:R-:W0:Y:S02]  /*a030*/  ATOMS.CAST.SPIN P0, [R38+0x4], R24, R25 ;  /* 0x000004182600758d */ /* 0x000e240001800019 */
[----:B0-----:R-:W-:Y:S05]  /*a040*/  @!P0 BRA `(.L_x_2518) ;  /* 0xfffffffc00f08947 */ /* 0x001fea000383ffff */
[----:B------:R-:W-:Y:S05]  /*a050*/  BSYNC.RECONVERGENT B8 ;  /* 0x0000000000087941 */ /* 0x000fea0003800200 */
.L_x_2517:
[----:B------:R-:W-:Y:S01]  /*a060*/  BSSY.RECONVERGENT B8, `(.L_x_2519) ;  /* 0x0000005000087945 */ /* 0x000fe20003800200 */
.L_x_2520:
[----:B------:R-:W0:Y:S02]  /*a070*/  LDS R24, [R36+0x4] ;  /* 0x0000040024187984 */ /* 0x000e240000000800 */
[----:B0-----:R-:W-:-:S05]  /*a080*/  FADD R25, R39, R24 ;  /* 0x0000001827197221 */ /* 0x001fca0000000000 */
[----:B------:R-:W0:Y:S02]  /*a090*/  ATOMS.CAST.SPIN P0, [R36+0x4], R24, R25 ;  /* 0x000004182400758d */ /* 0x000e240001800019 */
[----:B0-----:R-:W-:Y:S05]  /*a0a0*/  @!P0 BRA `(.L_x_2520) ;  /* 0xfffffffc00f08947 */ /* 0x001fea000383ffff */
[----:B------:R-:W-:Y:S05]  /*a0b0*/  BSYNC.RECONVERGENT B8 ;  /* 0x0000000000087941 */ /* 0x000fea0003800200 */
.L_x_2519:
[----:B------:R-:W-:Y:S01]  /*a0c0*/  BSSY.RECONVERGENT B8, `(.L_x_2521) ;  /* 0x0000005000087945 */ /* 0x000fe20003800200 */
.L_x_2522:
[----:B------:R-:W0:Y:S02]  /*a0d0*/  LDS R24, [R34+0x4] ;  /* 0x0000040022187984 */ /* 0x000e240000000800 */
[----:B0-----:R-:W-:-:S05]  /*a0e0*/  FADD R25, R59, R24 ;  /* 0x000000183b197221 */ /* 0x001fca0000000000 */
[----:B------:R-:W0:Y:S02]  /*a0f0*/  ATOMS.CAST.SPIN P0, [R34+0x4], R24, R25 ;  /* 0x000004182200758d */ /* 0x000e240001800019 */
[----:B0-----:R-:W-:Y:S05]  /*a100*/  @!P0 BRA `(.L_x_2522) ;  /* 0xfffffffc00f08947 */ /* 0x001fea000383ffff */
[----:B------:R-:W-:Y:S05]  /*a110*/  BSYNC.RECONVERGENT B8 ;  /* 0x0000000000087941 */ /* 0x000fea0003800200 */
.L_x_2521:
[----:B------:R-:W-:Y:S01]  /*a120*/  BSSY.RECONVERGENT B8, `(.L_x_2523) ;  /* 0x0000005000087945 */ /* 0x000fe20003800200 */
.L_x_2524:
[----:B------:R-:W0:Y:S02]  /*a130*/  LDS R24, [R32+0x4] ;  /* 0x0000040020187984 */ /* 0x000e240000000800 */
[----:B0-----:R-:W-:-:S05]  /*a140*/  FADD R25, R57, R24 ;  /* 0x0000001839197221 */ /* 0x001fca0000000000 */
[----:B------:R-:W0:Y:S02]  /*a150*/  ATOMS.CAST.SPIN P0, [R32+0x4], R24, R25 ;  /* 0x000004182000758d */ /* 0x000e240001800019 */
[----:B0-----:R-:W-:Y:S05]  /*a160*/  @!P0 BRA `(.L_x_2524) ;  /* 0xfffffffc00f08947 */ /* 0x001fea000383ffff */
[----:B------:R-:W-:Y:S05]  /*a170*/  BSYNC.RECONVERGENT B8 ;  /* 0x0000000000087941 */ /* 0x000fea0003800200 */
.L_x_2523:
[----:B------:R-:W-:Y:S01]  /*a180*/  BSSY.RECONVERGENT B8, `(.L_x_2525) ;  /* 0x0000005000087945 */ /* 0x000fe20003800200 */
.L_x_2526:
[----:B------:R-:W0:Y:S02]  /*a190*/  LDS R24, [R30+0x4] ;  /* 0x000004001e187984 */ /* 0x000e240000000800 */
[----:B0-----:R-:W-:-:S05]  /*a1a0*/  FADD R25, R43, R24 ;  /* 0x000000182b197221 */ /* 0x001fca0000000000 */
[----:B------:R-:W0:Y:S02]  /*a1b0*/  ATOMS.CAST.SPIN P0, [R30+0x4], R24, R25 ;  /* 0x000004181e00758d */ /* 0x000e240001800019 */
[----:B0-----:R-:W-:Y:S05]  /*a1c0*/  @!P0 BRA `(.L_x_2526) ;  /* 0xfffffffc00f08947 */ /* 0x001fea000383ffff */
[----:B------:R-:W-:Y:S05]  /*a1d0*/  BSYNC.RECONVERGENT B8 ;  /* 0x0000000000087941 */ /* 0x000fea0003800200 */
.L_x_2525:
[----:B------:R-:W-:-:S07]  /*a1e0*/  MOV R61, R22 ;  /* 0x00000016003d7202 */ /* 0x000fce0000000f00 */
.L_x_2496:
[----:B------:R-:W-:Y:S05]  /*a1f0*/  BSYNC.RECONVERGENT B6 ;  /* 0x0000000000067941 */ /* 0x000fea0003800200 */
.L_x_2495:
        /* <DEDUP_REMOVED lines=10> */
.L_x_2528:
[----:B------:R-:W0:Y:S02]  /*a2a0*/  LDS R24, [R42+-0x4] ;  /* 0xfffffc002a187984 */ /* 0x000e240000000800 */
[----:B0-----:R-:W-:-:S05]  /*a2b0*/  FADD R25, R24, 1 ;  /* 0x3f80000018197421 */ /* 0x001fca0000000000 */
[----:B------:R-:W0:Y:S02]  /*a2c0*/  ATOMS.CAST.SPIN P0, [R42+-0x4], R24, R25 ;  /* 0xfffffc182a00758d */ /* 0x000e240001800019 */
[----:B0-----:R-:W-:Y:S05]  /*a2d0*/  @!P0 BRA `(.L_x_2528) ;  /* 0xfffffffc00f08947 */ /* 0x001fea000383ffff */
[----:B------:R-:W-:Y:S05]  /*a2e0*/  BSYNC.RECONVERGENT B6 ;  /* 0x0000000000067941 */ /* 0x000fea0003800200 */
.L_x_2527:
[----:B------:R-:W0:Y:S01]  /*a2f0*/  LDC R65, c[0x0][0x468] ;  /* 0x00011a00ff417b82 */ /* 0x000e220000000800 */
[----:B------:R-:W-:Y:S01]  /*a300*/  BSSY.RECONVERGENT B6, `(.L_x_2529) ;  /* 0x0000006000067945 */ /* 0x000fe20003800200 */
[----:B0-----:R-:W-:-:S07]  /*a310*/  IMAD R40, R65, UR4, R42 ;  /* 0x0000000441287c24 */ /* 0x001fce000f8e022a */
.L_x_2530:
[----:B------:R-:W0:Y:S02]  /*a320*/  LDS R24, [R40+-0x4] ;  /* 0xfffffc0028187984 */ /* 0x000e240000000800 */
[----:B0-----:R-:W-:-:S05]  /*a330*/  FADD R25, R39, R24 ;  /* 0x0000001827197221 */ /* 0x001fca0000000000 */
[----:B------:R-:W0:Y:S02]  /*a340*/  ATOMS.CAST.SPIN P0, [R40+-0x4], R24, R25 ;  /* 0xfffffc182800758d */ /* 0x000e240001800019 */
[----:B0-----:R-:W-:Y:S05]  /*a350*/  @!P0 BRA `(.L_x_2530) ;  /* 0xfffffffc00f08947 */ /* 0x001fea000383ffff */
[----:B------:R-:W-:Y:S05]  /*a360*/  BSYNC.RECONVERGENT B6 ;  /* 0x0000000000067941 */ /* 0x000fea0003800200 */
.L_x_2529:
[----:B------:R-:W-:Y:S01]  /*a370*/  BSSY.RECONVERGENT B6, `(.L_x_2531) ;  /* 0x0000006000067945 */ /* 0x000fe20003800200 */
[----:B------:R-:W-:-:S07]  /*a380*/  LEA R38, R63, UR7, 0x2 ;  /* 0x000000073f267c11 */ /* 0x000fce000f8e10ff */
.L_x_2532:
[----:B------:R-:W0:Y:S02]  /*a390*/  LDS R24, [R38+-0x4] ;  /* 0xfffffc0026187984 */ /* 0x000e240000000800 */
[----:B0-----:R-:W-:-:S05]  /*a3a0*/  FADD R25, R59, R24 ;  /* 0x000000183b197221 */ /* 0x001fca0000000000 */
[----:B------:R-:W0:Y:S02]  /*a3b0*/  ATOMS.CAST.SPIN P0, [R38+-0x4], R24, R25 ;  /* 0xfffffc182600758d */ /* 0x000e240001800019 */
[----:B0-----:R-:W-:Y:S05]  /*a3c0*/  @!P0 BRA `(.L_x_2532) ;  /* 0xfffffffc00f08947 */ /* 0x001fea000383ffff */
[----:B------:R-:W-:Y:S05]  /*a3d0*/  BSYNC.RECONVERGENT B6 ;  /* 0x0000000000067941 */ /* 0x000fea0003800200 */
.L_x_2531:
[----:B------:R-:W-:Y:S01]  /*a3e0*/  BSSY.RECONVERGENT B6, `(.L_x_2533) ;  /* 0x0000006000067945 */ /* 0x000fe20003800200 */
[----:B------:R-:W-:-:S07]  /*a3f0*/  LEA R36, R63, UR6, 0x2 ;  /* 0x000000063f247c11 */ /* 0x000fce000f8e10ff */
.L_x_2534:
[----:B------:R-:W0:Y:S02]  /*a400*/  LDS R24, [R36+-0x4] ;  /* 0xfffffc0024187984 */ /* 0x000e240000000800 */
[----:B0-----:R-:W-:-:S05]  /*a410*/  FADD R25, R57, R24 ;  /* 0x0000001839197221 */ /* 0x001fca0000000000 */
[----:B------:R-:W0:Y:S02]  /*a420*/  ATOMS.CAST.SPIN P0, [R36+-0x4], R24, R25 ;  /* 0xfffffc182400758d */ /* 0x000e240001800019 */
[----:B0-----:R-:W-:Y:S05]  /*a430*/  @!P0 BRA `(.L_x_2534) ;  /* 0xfffffffc00f08947 */ /* 0x001fea000383ffff */
[----:B------:R-:W-:Y:S05]  /*a440*/  BSYNC.RECONVERGENT B6 ;  /* 0x0000000000067941 */ /* 0x000fea0003800200 */
.L_x_2533:
[----:B------:R-:W-:Y:S01]  /*a450*/  BSSY.RECONVERGENT B6, `(.L_x_2535) ;  /* 0x0000006000067945 */ /* 0x000fe20003800200 */
[----:B------:R-:W-:-:S07]  /*a460*/  IMAD R34, R65, UR4, R40 ;  /* 0x0000000441227c24 */ /* 0x000fce000f8e0228 */
.L_x_2536:
[----:B------:R-:W0:Y:S02]  /*a470*/  LDS R24, [R34+-0x4] ;  /* 0xfffffc0022187984 */ /* 0x000e240000000800 */
[----:B0-----:R-:W-:-:S05]  /*a480*/  FADD R25, R43, R24 ;  /* 0x000000182b197221 */ /* 0x001fca0000000000 */
[----:B------:R-:W0:Y:S02]  /*a490*/  ATOMS.CAST.SPIN P0, [R34+-0x4], R24, R25 ;  /* 0xfffffc182200758d */ /* 0x000e240001800019 */
[----:B0-----:R-:W-:Y:S05]  /*a4a0*/  @!P0 BRA `(.L_x_2536) ;  /* 0xfffffffc00f08947 */ /* 0x001fea000383ffff */
[----:B------:R-:W-:Y:S05]  /*a4b0*/  BSYNC.RECONVERGENT B6 ;  /* 0x0000000000067941 */ /* 0x000fea0003800200 */
.L_x_2535:
[----:B------:R-:W-:Y:S01]  /*a4c0*/  BSSY.RECONVERGENT B6, `(.L_x_2537) ;  /* 0x0000005000067945 */ /* 0x000fe20003800200 */
.L_x_2538:
[----:B------:R-:W0:Y:S02]  /*a4d0*/  LDS R24, [R42] ;  /* 0x000000002a187984 */ /* 0x000e240000000800 */
[----:B0-----:R-:W-:-:S05]  /*a4e0*/  FADD R25, R24, 1 ;  /* 0x3f80000018197421 */ /* 0x001fca0000000000 */
[----:B------:R-:W0:Y:S02]  /*a4f0*/  ATOMS.CAST.SPIN P0, [R42], R24, R25 ;  /* 0x000000182a00758d */ /* 0x000e240001800019 */
[----:B0-----:R-:W-:Y:S05]  /*a500*/  @!P0 BRA `(.L_x_2538) ;  /* 0xfffffffc00f08947 */ /* 0x001fea000383ffff */
[----:B------:R-:W-:Y:S05]  /*a510*/  BSYNC.RECONVERGENT B6 ;  /* 0x0000000000067941 */ /* 0x000fea0003800200 */
.L_x_2537:
[----:B------:R-:W-:Y:S01]  /*a520*/  BSSY.RECONVERGENT B6, `(.L_x_2539) ;  /* 0x0000005000067945 */ /* 0x000fe20003800200 */
.L_x_2540:
[----:B------:R-:W0:Y:S02]  /*a530*/  LDS R24, [R40] ;  /* 0x0000000028187984 */ /* 0x000e240000000800 */
[----:B0-----:R-:W-:-:S05]  /*a540*/  FADD R25, R39, R24 ;  /* 0x0000001827197221 */ /* 0x001fca0000000000 */
[----:B------:R-:W0:Y:S02]  /*a550*/  ATOMS.CAST.SPIN P0, [R40], R24, R25 ;  /* 0x000000182800758d */ /* 0x000e240001800019 */
[----:B0-----:R-:W-:Y:S05]  /*a560*/  @!P0 BRA `(.L_x_2540) ;  /* 0xfffffffc00f08947 */ /* 0x001fea000383ffff */
[----:B------:R-:W-:Y:S05]  /*a570*/  BSYNC.RECONVERGENT B6 ;  /* 0x0000000000067941 */ /* 0x000fea0003800200 */
.L_x_2539:
[----:B------:R-:W-:Y:S01]  /*a580*/  BSSY.RECONVERGENT B6, `(.L_x_2541) ;  /* 0x0000005000067945 */ /* 0x000fe20003800200 */
.L_x_2542:
[----:B------:R-:W0:Y:S02]  /*a590*/  LDS R24, [R38] ;  /* 0x0000000026187984 */ /* 0x000e240000000800 */
[----:B0-----:R-:W-:-:S05]  /*a5a0*/  FADD R25, R59, R24 ;  /* 0x000000183b197221 */ /* 0x001fca0000000000 */
[----:B------:R-:W0:Y:S02]  /*a5b0*/  ATOMS.CAST.SPIN P0, [R38], R24, R25 ;  /* 0x000000182600758d */ /* 0x000e240001800019 */
[----:B0-----:R-:W-:Y:S05]  /*a5c0*/  @!P0 BRA `(.L_x_2542) ;  /* 0xfffffffc00f08947 */ /* 0x001fea000383ffff */
[----:B------:R-:W-:Y:S05]  /*a5d0*/  BSYNC.RECONVERGENT B6 ;  /* 0x0000000000067941 */ /* 0x000fea0003800200 */
.L_x_2541:
[----:B------:R-:W-:Y:S01]  /*a5e0*/  BSSY.RECONVERGENT B6, `(.L_x_2543) ;  /* 0x0000005000067945 */ /* 0x000fe20003800200 */
.L_x_2544:
[----:B------:R-:W0:Y:S02]  /*a5f0*/  LDS R24, [R36] ;  /* 0x0000000024187984 */ /* 0x000e240000000800 */
[----:B0-----:R-:W-:-:S05]  /*a600*/  FADD R25, R57, R24 ;  /* 0x0000001839197221 */ /* 0x001fca0000000000 */
[----:B------:R-:W0:Y:S02]  /*a610*/  ATOMS.CAST.SPIN P0, [R36], R24, R25 ;  /* 0x000000182400758d */ /* 0x000e240001800019 */
[----:B0-----:R-:W-:Y:S05]  /*a620*/  @!P0 BRA `(.L_x_2544) ;  /* 0xfffffffc00f08947 */ /* 0x001fea000383ffff */
[----:B------:R-:W-:Y:S05]  /*a630*/  BSYNC.RECONVERGENT B6 ;  /* 0x0000000000067941 */ /* 0x000fea0003800200 */
.L_x_2543:
[----:B------:R-:W-:Y:S01]  /*a640*/  BSSY.RECONVERGENT B6, `(.L_x_2545) ;  /* 0x0000005000067945 */ /* 0x000fe20003800200 */
.L_x_2546:
[----:B------:R-:W0:Y:S02]  /*a650*/  LDS R24, [R34] ;  /* 0x0000000022187984 */ /* 0x000e240000000800 */
[----:B0-----:R-:W-:-:S05]  /*a660*/  FADD R25, R43, R24 ;  /* 0x000000182b197221 */ /* 0x001fca0000000000 */
[----:B------:R-:W0:Y:S02]  /*a670*/  ATOMS.CAST.SPIN P0, [R34], R24, R25 ;  /* 0x000000182200758d */ /* 0x000e240001800019 */
[----:B0-----:R-:W-:Y:S05]  /*a680*/  @!P0 BRA `(.L_x_2546) ;  /* 0xfffffffc00f08947 */ /* 0x001fea000383ffff */
[----:B------:R-:W-:Y:S05]  /*a690*/  BSYNC.RECONVERGENT B6 ;  /* 0x0000000000067941 */ /* 0x000fea0003800200 */
.L_x_2545:
[----:B------:R-:W-:Y:S01]  /*a6a0*/  BSSY.RECONVERGENT B6, `(.L_x_2547) ;  /* 0x0000005000067945 */ /* 0x000fe20003800200 */
.L_x_2548:
[----:B------:R-:W0:Y:S02]  /*a6b0*/  LDS R24, [R42+0x4] ;  /* 0x000004002a187984 */ /* 0x000e240000000800 */
[----:B0-----:R-:W-:-:S05]  /*a6c0*/  FADD R25, R24, 1 ;  /* 0x3f80000018197421 */ /* 0x001fca0000000000 */
[----:B------:R-:W0:Y:S02]  /*a6d0*/  ATOMS.CAST.SPIN P0, [R42+0x4], R24, R25 ;  /* 0x000004182a00758d */ /* 0x000e240001800019 */
[----:B0-----:R-:W-:Y:S05]  /*a6e0*/  @!P0 BRA `(.L_x_2548) ;  /* 0xfffffffc00f08947 */ /* 0x001fea000383ffff */
[----:B------:R-:W-:Y:S05]  /*a6f0*/  BSYNC.RECONVERGENT B6 ;  /* 0x0000000000067941 */ /* 0x000fea0003800200 */
.L_x_2547:
[----:B------:R-:W-:Y:S01]  /*a700*/  BSSY.RECONVERGENT B6, `(.L_x_2549) ;  /* 0x0000005000067945 */ /* 0x000fe20003800200 */
.L_x_2550:
[----:B------:R-:W0:Y:S02]  /*a710*/  LDS R24, [R40+0x4] ;  /* 0x0000040028187984 */ /* 0x000e240000000800 */
[----:B0-----:R-:W-:-:S05]  /*a720*/  FADD R25, R39, R24 ;  /* 0x0000001827197221 */ /* 0x001fca0000000000 */
[----:B------:R-:W0:Y:S02]  /*a730*/  ATOMS.CAST.SPIN P0, [R40+0x4], R24, R25 ;  /* 0x000004182800758d */ /* 0x000e240001800019 */
[----:B0-----:R-:W-:Y:S05]  /*a740*/  @!P0 BRA `(.L_x_2550) ;  /* 0xfffffffc00f08947 */ /* 0x001fea000383ffff */
[----:B------:R-:W-:Y:S05]  /*a750*/  BSYNC.RECONVERGENT B6 ;  /* 0x0000000000067941 */ /* 0x000fea0003800200 */
.L_x_2549:
[----:B------:R-:W-:Y:S01]  /*a760*/  BSSY.RECONVERGENT B6, `(.L_x_2551) ;  /* 0x0000005000067945 */ /* 0x000fe20003800200 */
.L_x_2552:
[----:B------:R-:W0:Y:S02]  /*a770*/  LDS R24, [R38+0x4] ;  /* 0x0000040026187984 */ /* 0x000e240000000800 */
[----:B0-----:R-:W-:-:S05]  /*a780*/  FADD R25, R59, R24 ;  /* 0x000000183b197221 */ /* 0x001fca0000000000 */
[----:B------:R-:W0:Y:S02]  /*a790*/  ATOMS.CAST.SPIN P0, [R38+0x4], R24, R25 ;  /* 0x000004182600758d */ /* 0x000e240001800019 */
[----:B0-----:R-:W-:Y:S05]  /*a7a0*/  @!P0 BRA `(.L_x_2552) ;  /* 0xfffffffc00f08947 */ /* 0x001fea000383ffff */
[----:B------:R-:W-:Y:S05]  /*a7b0*/  BSYNC.RECONVERGENT B6 ;  /* 0x0000000000067941 */ /* 0x000fea0003800200 */
.L_x_2551:
[----:B------:R-:W-:Y:S01]  /*a7c0*/  BSSY.RECONVERGENT B6, `(.L_x_2553) ;  /* 0x0000005000067945 */ /* 0x000fe20003800200 */
.L_x_2554:
[----:B------:R-:W0:Y:S02]  /*a7d0*/  LDS R24, [R36+0x4] ;  /* 0x0000040024187984 */ /* 0x000e240000000800 */
[----:B0-----:R-:W-:-:S05]  /*a7e0*/  FADD R25, R57, R24 ;  /* 0x0000001839197221 */ /* 0x001fca0000000000 */
[----:B------:R-:W0:Y:S02]  /*a7f0*/  ATOMS.CAST.SPIN P0, [R36+0x4], R24, R25 ;  /* 0x000004182400758d */ /* 0x000e240001800019 */
[----:B0-----:R-:W-:Y:S05]  /*a800*/  @!P0 BRA `(.L_x_2554) ;  /* 0xfffffffc00f08947 */ /* 0x001fea000383ffff */
[----:B------:R-:W-:Y:S05]  /*a810*/  BSYNC.RECONVERGENT B6 ;  /* 0x0000000000067941 */ /* 0x000fea0003800200 */
.L_x_2553:
[----:B------:R-:W-:Y:S01]  /*a820*/  BSSY.RECONVERGENT B6, `(.L_x_2555) ;  /* 0x0000005000067945 */ /* 0x000fe20003800200 */
.L_x_2556:
[----:B------:R-:W0:Y:S02]  /*a830*/  LDS R24, [R34+0x4] ;  /* 0x0000040022187984 */ /* 0x000e240000000800 */
[----:B0-----:R-:W-:-:S05]  /*a840*/  FADD R25, R43, R24 ;  /* 0x000000182b197221 */ /* 0x001fca0000000000 */
[----:B------:R-:W0:Y:S02]  /*a850*/  ATOMS.CAST.SPIN P0, [R34+0x4], R24, R25 ;  /* 0x000004182200758d */ /* 0x000e240001800019 */
[----:B0-----:R-:W-:Y:S05]  /*a860*/  @!P0 BRA `(.L_x_2556) ;  /* 0xfffffffc00f08947 */ /* 0x001fea000383ffff */
[----:B------:R-:W-:Y:S05]  /*a870*/  BSYNC.RECONVERGENT B6 ;  /* 0x0000000000067941 */ /* 0x000fea0003800200 */
.L_x_2555:
[----:B------:R-:W-:Y:S01]  /*a880*/  BSSY.RECONVERGENT B6, `(.L_x_2557) ;  /* 0x0000005000067945 */ /* 0x000fe20003800200 */
.L_x_2558:
[----:B------:R-:W0:Y:S02]  /*a890*/  LDS R24, [R42+0x8] ;  /* 0x000008002a187984 */ /* 0x000e240000000800 */
[----:B0-----:R-:W-:-:S05]  /*a8a0*/  FADD R25, R24, 1 ;  /* 0x3f80000018197421 */ /* 0x001fca0000000000 */
[----:B------:R-:W0:Y:S02]  /*a8b0*/  ATOMS.CAST.SPIN P0, [R42+0x8], R24, R25 ;  /* 0x000008182a00758d */ /* 0x000e240001800019 */
[----:B0-----:R-:W-:Y:S05]  /*a8c0*/  @!P0 BRA `(.L_x_2558) ;  /* 0xfffffffc00f08947 */ /* 0x001fea000383ffff */
[----:B------:R-:W-:Y:S05]  /*a8d0*/  BSYNC.RECONVERGENT B6 ;  /* 0x0000000000067941 */ /* 0x000fea0003800200 */
.L_x_2557:
[----:B------:R-:W-:Y:S01]  /*a8e0*/  BSSY.RECONVERGENT B6, `(.L_x_2559) ;  /* 0x0000005000067945 */ /* 0x000fe20003800200 */
.L_x_2560:
[----:B------:R-:W0:Y:S02]  /*a8f0*/  LDS R24, [R40+0x8] ;  /* 0x0000080028187984 */ /* 0x000e240000000800 */
[----:B0-----:R-:W-:-:S05]  /*a900*/  FADD R25, R39, R24 ;  /* 0x0000001827197221 */ /* 0x001fca0000000000 */
[----:B------:R-:W0:Y:S02]  /*a910*/  ATOMS.CAST.SPIN P0, [R40+0x8], R24, R25 ;  /* 0x000008182800758d */ /* 0x000e240001800019 */
[----:B0-----:R-:W-:Y:S05]  /*a920*/  @!P0 BRA `(.L_x_2560) ;  /* 0xfffffffc00f08947 */ /* 0x001fea000383ffff */
[----:B------:R-:W-:Y:S05]  /*a930*/  BSYNC.RECONVERGENT B6 ;  /* 0x0000000000067941 */ /* 0x000fea0003800200 */
.L_x_2559:
[----:B------:R-:W-:Y:S01]  /*a940*/  BSSY.RECONVERGENT B6, `(.L_x_2561) ;  /* 0x0000005000067945 */ /* 0x000fe20003800200 */
.L_x_2562:
[----:B------:R-:W0:Y:S02]  /*a950*/  LDS R24, [R38+0x8] ;  /* 0x0000080026187984 */ /* 0x000e240000000800 */
[----:B0-----:R-:W-:-:S05]  /*a960*/  FADD R25, R59, R24 ;  /* 0x000000183b197221 */ /* 0x001fca0000000000 */
[----:B------:R-:W0:Y:S02]  /*a970*/  ATOMS.CAST.SPIN P0, [R38+0x8], R24, R25 ;  /* 0x000008182600758d */ /* 0x000e240001800019 */
[----:B0-----:R-:W-:Y:S05]  /*a980*/  @!P0 BRA `(.L_x_2562) ;  /* 0xfffffffc00f08947 */ /* 0x001fea000383ffff */
[----:B------:R-:W-:Y:S05]  /*a990*/  BSYNC.RECONVERGENT B6 ;  /* 0x0000000000067941 */ /* 0x000fea0003800200 */
.L_x_2561:
[----:B------:R-:W-:Y:S01]  /*a9a0*/  BSSY.RECONVERGENT B6, `(.L_x_2563) ;  /* 0x0000005000067945 */ /* 0x000fe20003800200 */
.L_x_2564:
[----:B------:R-:W0:Y:S02]  /*a9b0*/  LDS R24, [R36+0x8] ;  /* 0x0000080024187984 */ /* 0x000e240000000800 */
[----:B0-----:R-:W-:-:S05]  /*a9c0*/  FADD R25, R57, R24 ;  /* 0x0000001839197221 */ /* 0x001fca0000000000 */
[----:B------:R-:W0:Y:S02]  /*a9d0*/  ATOMS.CAST.SPIN P0, [R36+0x8], R24, R25 ;  /* 0x000008182400758d */ /* 0x000e240001800019 */
[----:B0-----:R-:W-:Y:S05]  /*a9e0*/  @!P0 BRA `(.L_x_2564) ;  /* 0xfffffffc00f08947 */ /* 0x001fea000383ffff */
[----:B------:R-:W-:Y:S05]  /*a9f0*/  BSYNC.RECONVERGENT B6 ;  /* 0x0000000000067941 */ /* 0x000fea0003800200 */
.L_x_2563:
[----:B------:R-:W-:Y:S01]  /*aa00*/  BSSY.RECONVERGENT B6, `(.L_x_2565) ;  /* 0x0000005000067945 */ /* 0x000fe20003800200 */
.L_x_2566:
[----:B------:R-:W0:Y:S02]  /*aa10*/  LDS R24, [R34+0x8] ;  /* 0x0000080022187984 */ /* 0x000e240000000800 */
[----:B0-----:R-:W-:-:S05]  /*aa20*/  FADD R25, R43, R24 ;  /* 0x000000182b197221 */ /* 0x001fca0000000000 */
[----:B------:R-:W0:Y:S02]  /*aa30*/  ATOMS.CAST.SPIN P0, [R34+0x8], R24, R25 ;  /* 0x000008182200758d */ /* 0x000e240001800019 */
[----:B0-----:R-:W-:Y:S05]  /*aa40*/  @!P0 BRA `(.L_x_2566) ;  /* 0xfffffffc00f08947 */ /* 0x001fea000383ffff */
[----:B------:R-:W-:Y:S05]  /*aa50*/  BSYNC.RECONVERGENT B6 ;  /* 0x0000000000067941 */ /* 0x000fea0003800200 */
.L_x_2565:
[----:B------:R-:W-:-:S04]  /*aa60*/  IADD3 R61, PT, PT, R61, 0x4, RZ ;  /* 0x000000043d3d7810 */ /* 0x000fc80007ffe0ff */
[----:B------:R-:W-:-:S13]  /*aa70*/  ISETP.NE.AND P0, PT, R61, R18, PT ;  /* 0x000000123d00720c */ /* 0x000fda0003f05270 */
[----:B------:R-:W-:Y:S05]  /*aa80*/  @!P0 BRA `(.L_x_2494) ;  /* 0x00000008000c8947 */ /* 0x000fea0003800000 */
.L_x_2607:
[----:B------:R-:W-:Y:S01]  /*aa90*/  IADD3 R63, PT, PT, R32, R61, RZ ;  /* 0x0000003d203f7210 */ /* 0x000fe20007ffe0ff */
[----:B------:R-:W-:Y:S05]  /*aaa0*/  YIELD ;  /* 0x0000000000007946 */ /* 0x000fea0003800000 */
[----:B------:R-:W-:Y:S01]  /*aab0*/  BSSY.RECONVERGENT B6, `(.L_x_2567) ;  /* 0x0000006000067945 */ /* 0x000fe20003800200 */
[----:B------:R-:W-:-:S07]  /*aac0*/  LEA R42, R63, R30, 0x2 ;  /* 0x0000001e3f2a7211 */ /* 0x000fce00078e10ff */
.L_x_2568:
[----:B------:R-:W0:Y:S02]  /*aad0*/  LDS R24, [R42+-0x4] ;  /* 0xfffffc002a187984 */ /* 0x000e240000000800 */
[----:B0-----:R-:W-:-:S05]  /*aae0*/  FADD R25, R24, 1 ;  /* 0x3f80000018197421 */ /* 0x001fca0000000000 */
[----:B------:R-:W0:Y:S02]  /*aaf0*/  ATOMS.CAST.SPIN P0, [R42+-0x4], R24, R25 ;  /* 0xfffffc182a00758d */ /* 0x000e240001800019 */
[----:B0-----:R-:W-:Y:S05]  /*ab00*/  @!P0 BRA `(.L_x_2568) ;  /* 0xfffffffc00f08947 */ /* 0x001fea000383ffff */
[----:B------:R-:W-:Y:S05]  /*ab10*/  BSYNC.RECONVERGENT B6 ;  /* 0x0000000000067941 */ /* 0x000fea0003800200 */
.L_x_2567:
[----:B------:R-:W0:Y:S01]  /*ab20*/  LDC R65, c[0x0][0x468] ;  /* 0x00011a00ff417b82 */ /* 0x000e220000000800 */
[----:B------:R-:W-:Y:S01]  /*ab30*/  BSSY.RECONVERGENT B6, `(.L_x_2569) ;  /* 0x0000006000067945 */ /* 0x000fe20003800200 */
[----:B0-----:R-:W-:-:S07]  /*ab40*/  IMAD R40, R65, UR4, R42 ;  /* 0x0000000441287c24 */ /* 0x001fce000f8e022a */
.L_x_2570:
[----:B------:R-:W0:Y:S02]  /*ab50*/  LDS R24, [R40+-0x4] ;  /* 0xfffffc0028187984 */ /* 0x000e240000000800 */
[----:B0-----:R-:W-:-:S05]  /*ab60*/  FADD R25, R39, R24 ;  /* 0x0000001827197221 */ /* 0x001fca0000000000 */
[----:B------:R-:W0:Y:S02]  /*ab70*/  ATOMS.CAST.SPIN P0, [R40+-0x4], R24, R25 ;  /* 0xfffffc182800758d */ /* 0x000e240001800019 */
[----:B0-----:R-:W-:Y:S05]  /*ab80*/  @!P0 BRA `(.L_x_2570) ;  /* 0xfffffffc00f08947 */ /* 0x001fea000383ffff */
[----:B------:R-:W-:Y:S05]  /*ab90*/  BSYNC.RECONVERGENT B6 ;  /* 0x0000000000067941 */ /* 0x000fea0003800200 */
.L_x_2569:
[----:B------:R-:W-:Y:S01]  /*aba0*/  BSSY.RECONVERGENT B6, `(.L_x_2571) ;  /* 0x0000006000067945 */ /* 0x000fe20003800200 */
[----:B------:R-:W-:-:S07]  /*abb0*/  LEA R38, R63, UR7, 0x2 ;  /* 0x000000073f267c11 */ /* 0x000fce000f8e10ff */
.L_x_2572:
[----:B------:R-:W0:Y:S02]  /*abc0*/  LDS R24, [R38+-0x4] ;  /* 0xfffffc0026187984 */ /* 0x000e240000000800 */
[----:B0-----:R-:W-:-:S05]  /*abd0*/  FADD R25, R59, R24 ;  /* 0x000000183b197221 */ /* 0x001fca0000000000 */
[----:B------:R-:W0:Y:S02]  /*abe0*/  ATOMS.CAST.SPIN P0, [R38+-0x4], R24, R25 ;  /* 0xfffffc182600758d */ /* 0x000e240001800019 */
[----:B0-----:R-:W-:Y:S05]  /*abf0*/  @!P0 BRA `(.L_x_2572) ;  /* 0xfffffffc00f08947 */ /* 0x001fea000383ffff */
[----:B------:R-:W-:Y:S05]  /*ac00*/  BSYNC.RECONVERGENT B6 ;  /* 0x0000000000067941 */ /* 0x000fea0003800200 */
.L_x_2571:
[----:B------:R-:W-:Y:S01]  /*ac10*/  BSSY.RECONVERGENT B6, `(.L_x_2573) ;  /* 0x0000006000067945 */ /* 0x000fe20003800200 */
[----:B------:R-:W-:-:S07]  /*ac20*/  LEA R36, R63, UR6, 0x2 ;  /* 0x000000063f247c11 */ /* 0x000fce000f8e10ff */
.L_x_2574:
[----:B------:R-:W0:Y:S02]  /*ac30*/  LDS R24, [R36+-0x4] ;  /* 0xfffffc0024187984 */ /* 0x000e240000000800 */
[----:B0-----:R-:W-:-:S05]  /*ac40*/  FADD R25, R57, R24 ;  /* 0x0000001839197221 */ /* 0x001fca0000000000 */
[----:B------:R-:W0:Y:S02]  /*ac50*/  ATOMS.CAST.SPIN P0, [R36+-0x4], R24, R25 ;  /* 0xfffffc182400758d */ /* 0x000e240001800019 */
[----:B0-----:R-:W-:Y:S05]  /*ac60*/  @!P0 BRA `(.L_x_2574) ;  /* 0xfffffffc00f08947 */ /* 0x001fea000383ffff */
[----:B------:R-:W-:Y:S05]  /*ac70*/  BSYNC.RECONVERGENT B6 ;  /* 0x0000000000067941 */ /* 0x000fea0003800200 */
.L_x_2573:
[----:B------:R-:W-:Y:S01]  /*ac80*/  BSSY.RECONVERGENT B6, `(.L_x_2575) ;  /* 0x0000006000067945 */ /* 0x000fe20003800200 */
[----:B------:R-:W-:-:S07]  /*ac90*/  IMAD R34, R65, UR4, R40 ;  /* 0x0000000441227c24 */ /* 0x000fce000f8e0228 */
.L_x_2576:
[----:B------:R-:W0:Y:S02]  /*aca0*/  LDS R24, [R34+-0x4] ;  /* 0xfffffc0022187984 */ /* 0x000e240000000800 */
[----:B0-----:R-:W-:-:S05]  /*acb0*/  FADD R25, R43, R24 ;  /* 0x000000182b197221 */ /* 0x001fca0000000000 */
[----:B------:R-:W0:Y:S02]  /*acc0*/  ATOMS.CAST.SPIN P0, [R34+-0x4], R24, R25 ;  /* 0xfffffc182200758d */ /* 0x000e240001800019 */
[----:B0-----:R-:W-:Y:S05]  /*acd0*/  @!P0 BRA `(.L_x_2576) ;  /* 0xfffffffc00f08947 */ /* 0x001fea000383ffff */
[----:B------:R-:W-:Y:S05]  /*ace0*/  BSYNC.RECONVERGENT B6 ;  /* 0x0000000000067941 */ /* 0x000fea0003800200 */
.L_x_2575:
[----:B------:R-:W-:Y:S01]  /*acf0*/  BSSY.RECONVERGENT B6, `(.L_x_2577) ;  /* 0x0000005000067945 */ /* 0x000fe20003800200 */
.L_x_2578:
[----:B------:R-:W0:Y:S02]  /*ad00*/  LDS R24, [R42] ;  /* 0x000000002a187984 */ /* 0x000e240000000800 */
[----:B0-----:R-:W-:-:S05]  /*ad10*/  FADD R25, R24, 1 ;  /* 0x3f80000018197421 */ /* 0x001fca0000000000 */
[----:B------:R-:W0:Y:S02]  /*ad20*/  ATOMS.CAST.SPIN P0, [R42], R24, R25 ;  /* 0x000000182a00758d */ /* 0x000e240001800019 */
[----:B0-----:R-:W-:Y:S05]  /*ad30*/  @!P0 BRA `(.L_x_2578) ;  /* 0xfffffffc00f08947 */ /* 0x001fea000383ffff */
[----:B------:R-:W-:Y:S05]  /*ad40*/  BSYNC.RECONVERGENT B6 ;  /* 0x0000000000067941 */ /* 0x000fea0003800200 */
.L_x_2577:
[----:B------:R-:W-:Y:S01]  /*ad50*/  BSSY.RECONVERGENT B6, `(.L_x_2579) ;  /* 0x0000005000067945 */ /* 0x000fe20003800200 */
.L_x_2580:
[----:B------:R-:W0:Y:S02]  /*ad60*/  LDS R24, [R40] ;  /* 0x0000000028187984 */ /* 0x000e240000000800 */
[----:B0-----:R-:W-:-:S05]  /*ad70*/  FADD R25, R39, R24 ;  /* 0x0000001827197221 */ /* 0x001fca0000000000 */
[----:B------:R-:W0:Y:S02]  /*ad80*/  ATOMS.CAST.SPIN P0, [R40], R24, R25 ;  /* 0x000000182800758d */ /* 0x000e240001800019 */
[----:B0-----:R-:W-:Y:S05]  /*ad90*/  @!P0 BRA `(.L_x_2580) ;  /* 0xfffffffc00f08947 */ /* 0x001fea000383ffff */
[----:B------:R-:W-:Y:S05]  /*ada0*/  BSYNC.RECONVERGENT B6 ;  /* 0x0000000000067941 */ /* 0x000fea0003800200 */
.L_x_2579:
[----:B------:R-:W-:Y:S01]  /*adb0*/  BSSY.RECONVERGENT B6, `(.L_x_2581) ;  /* 0x0000005000067945 */ /* 0x000fe20003800200 */
.L_x_2582:
[----:B------:R-:W0:Y:S02]  /*adc0*/  LDS R24, [R38] ;  /* 0x0000000026187984 */ /* 0x000e240000000800 */
[----:B0-----:R-:W-:-:S05]  /*add0*/  FADD R25, R59, R24 ;  /* 0x000000183b197221 */ /* 0x001fca0000000000 */
[----:B------:R-:W0:Y:S02]  /*ade0*/  ATOMS.CAST.SPIN P0, [R38], R24, R25 ;  /* 0x000000182600758d */ /* 0x000e240001800019 */
[----:B0-----:R-:W-:Y:S05]  /*adf0*/  @!P0 BRA `(.L_x_2582) ;  /* 0xfffffffc00f08947 */ /* 0x001fea000383ffff */
[----:B------:R-:W-:Y:S05]  /*ae00*/  BSYNC.RECONVERGENT B6 ;  /* 0x0000000000067941 */ /* 0x000fea0003800200 */
.L_x_2581:
[----:B------:R-:W-:Y:S01]  /*ae10*/  BSSY.RECONVERGENT B6, `(.L_x_2583) ;  /* 0x0000005000067945 */ /* 0x000fe20003800200 */
.L_x_2584:
[----:B------:R-:W0:Y:S02]  /*ae20*/  LDS R24, [R36] ;  /* 0x0000000024187984 */ /* 0x000e240000000800 */
[----:B0-----:R-:W-:-:S05]  /*ae30*/  FADD R25, R57, R24 ;  /* 0x0000001839197221 */ /* 0x001fca0000000000 */
[----:B------:R-:W0:Y:S02]  /*ae40*/  ATOMS.CAST.SPIN P0, [R36], R24, R25 ;  /* 0x000000182400758d */ /* 0x000e240001800019 */
[----:B0-----:R-:W-:Y:S05]  /*ae50*/  @!P0 BRA `(.L_x_2584) ;  /* 0xfffffffc00f08947 */ /* 0x001fea000383ffff */
[----:B------:R-:W-:Y:S05]  /*ae60*/  BSYNC.RECONVERGENT B6 ;  /* 0x0000000000067941 */ /* 0x000fea0003800200 */
.L_x_2583:
[----:B------:R-:W-:Y:S01]  /*ae70*/  BSSY.RECONVERGENT B6, `(.L_x_2585) ;  /* 0x0000005000067945 */ /* 0x000fe20003800200 */
.L_x_2586:
[----:B------:R-:W0:Y:S02]  /*ae80*/  LDS R24, [R34] ;  /* 0x0000000022187984 */ /* 0x000e240000000800 */
[----:B0-----:R-:W-:-:S05]  /*ae90*/  FADD R25, R43, R24 ;  /* 0x000000182b197221 */ /* 0x001fca0000000000 */
[----:B------:R-:W0:Y:S02]  /*aea0*/  ATOMS.CAST.SPIN P0, [R34], R24, R25 ;  /* 0x000000182200758d */ /* 0x000e240001800019 */
[----:B0-----:R-:W-:Y:S05]  /*aeb0*/  @!P0 BRA `(.L_x_2586) ;  /* 0xfffffffc00f08947 */ /* 0x001fea000383ffff */
[----:B------:R-:W-:Y:S05]  /*aec0*/  BSYNC.RECONVERGENT B6 ;  /* 0x0000000000067941 */ /* 0x000fea0003800200 */
.L_x_2585:
[----:B------:R-:W-:Y:S01]  /*aed0*/  BSSY.RECONVERGENT B6, `(.L_x_2587) ;  /* 0x0000005000067945 */ /* 0x000fe20003800200 */
.L_x_2588:
[----:B------:R-:W0:Y:S02]  /*aee0*/  LDS R24, [R42+0x4] ;  /* 0x000004002a187984 */ /* 0x000e240000000800 */
[----:B0-----:R-:W-:-:S05]  /*aef0*/  FADD R25, R24, 1 ;  /* 0x3f80000018197421 */ /* 0x001fca0000000000 */
[----:B------:R-:W0:Y:S02]  /*af00*/  ATOMS.CAST.SPIN P0, [R42+0x4], R24, R25 ;  /* 0x000004182a00758d */ /* 0x000e240001800019 */
[----:B0-----:R-:W-:Y:S05]  /*af10*/  @!P0 BRA `(.L_x_2588) ;  /* 0xfffffffc00f08947 */ /* 0x001fea000383ffff */
[----:B------:R-:W-:Y:S05]  /*af20*/  BSYNC.RECONVERGENT B6 ;  /* 0x0000000000067941 */ /* 0x000fea0003800200 */
.L_x_2587:
[----:B------:R-:W-:Y:S01]  /*af30*/  BSSY.RECONVERGENT B6, `(.L_x_2589) ;  /* 0x0000005000067945 */ /* 0x000fe20003800200 */
.L_x_2590:
[----:B------:R-:W0:Y:S02]  /*af40*/  LDS R24, [R40+0x4] ;  /* 0x0000040028187984 */ /* 0x000e240000000800 */
[----:B0-----:R-:W-:-:S05]  /*af50*/  FADD R25, R39, R24 ;  /* 0x0000001827197221 */ /* 0x001fca0000000000 */
[----:B------:R-:W0:Y:S02]  /*af60*/  ATOMS.CAST.SPIN P0, [R40+0x4], R24, R25 ;  /* 0x000004182800758d */ /* 0x000e240001800019 */
[----:B0-----:R-:W-:Y:S05]  /*af70*/  @!P0 BRA `(.L_x_2590) ;  /* 0xfffffffc00f08947 */ /* 0x001fea000383ffff */
[----:B------:R-:W-:Y:S05]  /*af80*/  BSYNC.RECONVERGENT B6 ;  /* 0x0000000000067941 */ /* 0x000fea0003800200 */
.L_x_2589:
[----:B------:R-:W-:Y:S01]  /*af90*/  BSSY.RECONVERGENT B6, `(.L_x_2591) ;  /* 0x0000005000067945 */ /* 0x000fe20003800200 */
.L_x_2592:
[----:B------:R-:W0:Y:S02]  /*afa0*/  LDS R24, [R38+0x4] ;  /* 0x0000040026187984 */ /* 0x000e240000000800 */
[----:B0-----:R-:W-:-:S05]  /*afb0*/  FADD R25, R59, R24 ;  /* 0x000000183b197221 */ /* 0x001fca0000000000 */
[----:B------:R-:W0:Y:S02]  /*afc0*/  ATOMS.CAST.SPIN P0, [R38+0x4], R24, R25 ;  /* 0x000004182600758d */ /* 0x000e240001800019 */
[----:B0-----:R-:W-:Y:S05]  /*afd0*/  @!P0 BRA `(.L_x_2592) ;  /* 0xfffffffc00f08947 */ /* 0x001fea000383ffff */
[----:B------:R-:W-:Y:S05]  /*afe0*/  BSYNC.RECONVERGENT B6 ;  /* 0x0000000000067941 */ /* 0x000fea0003800200 */
.L_x_2591:
[----:B------:R-:W-:Y:S01]  /*aff0*/  BSSY.RECONVERGENT B6, `(.L_x_2593) ;  /* 0x0000005000067945 */ /* 0x000fe20003800200 */
.L_x_2594:
[----:B------:R-:W0:Y:S02]  /*b000*/  LDS R24, [R36+0x4] ;  /* 0x0000040024187984 */ /* 0x000e240000000800 */
[----:B0-----:R-:W-:-:S05]  /*b010*/  FADD R25, R57, R24 ;  /* 0x0000001839197221 */ /* 0x001fca0000000000 */
[----:B------:R-:W0:Y:S02]  /*b020*/  ATOMS.CAST.SPIN P0, [R36+0x4], R24, R25 ;  /* 0x000004182400758d */ /* 0x000e240001800019 */
[----:B0-----:R-:W-:Y:S05]  /*b030*/  @!P0 BRA `(.L_x_2594) ;  /* 0xfffffffc00f08947 */ /* 0x001fea000383ffff */
[----:B------:R-:W-:Y:S05]  /*b040*/  BSYNC.RECONVERGENT B6 ;  /* 0x0000000000067941 */ /* 0x000fea0003800200 */
.L_x_2593:
[----:B------:R-:W-:Y:S01]  /*b050*/  BSSY.RECONVERGENT B6, `(.L_x_2595) ;  /* 0x0000005000067945 */ /* 0x000fe20003800200 */
.L_x_2596:
[----:B------:R-:W0:Y:S02]  /*b060*/  LDS R24, [R34+0x4] ;  /* 0x0000040022187984 */ /* 0x000e240000000800 */
[----:B0-----:R-:W-:-:S05]  /*b070*/  FADD R25, R43, R24 ;  /* 0x000000182b197221 */ /* 0x001fca0000000000 */
[----:B------:R-:W0:Y:S02]  /*b080*/  ATOMS.CAST.SPIN P0, [R34+0x4], R24, R25 ;  /* 0x000004182200758d */ /* 0x000e240001800019 */
[----:B0-----:R-:W-:Y:S05]  /*b090*/  @!P0 BRA `(.L_x_2596) ;  /* 0xfffffffc00f08947 */ /* 0x001fea000383ffff */
[----:B------:R-:W-:Y:S05]  /*b0a0*/  BSYNC.RECONVERGENT B6 ;  /* 0x0000000000067941 */ /* 0x000fea0003800200 */
.L_x_2595:
[----:B------:R-:W-:Y:S01]  /*b0b0*/  BSSY.RECONVERGENT B6, `(.L_x_2597) ;  /* 0x0000005000067945 */ /* 0x000fe20003800200 */
.L_x_2598:
[----:B------:R-:W0:Y:S02]  /*b0c0*/  LDS R24, [R42+0x8] ;  /* 0x000008002a187984 */ /* 0x000e240000000800 */
[----:B0-----:R-:W-:-:S05]  /*b0d0*/  FADD R25, R24, 1 ;  /* 0x3f80000018197421 */ /* 0x001fca0000000000 */
[----:B------:R-:W0:Y:S02]  /*b0e0*/  ATOMS.CAST.SPIN P0, [R42+0x8], R24, R25 ;  /* 0x000008182a00758d */ /* 0x000e240001800019 */
[----:B0-----:R-:W-:Y:S05]  /*b0f0*/  @!P0 BRA `(.L_x_2598) ;  /* 0xfffffffc00f08947 */ /* 0x001fea000383ffff */
[----:B------:R-:W-:Y:S05]  /*b100*/  BSYNC.RECONVERGENT B6 ;  /* 0x0000000000067941 */ /* 0x000fea0003800200 */
.L_x_2597:
[----:B------:R-:W-:Y:S01]  /*b110*/  BSSY.RECONVERGENT B6, `(.L_x_2599) ;  /* 0x0000005000067945 */ /* 0x000fe20003800200 */
.L_x_2600:
[----:B------:R-:W0:Y:S02]  /*b120*/  LDS R24, [R40+0x8] ;  /* 0x0000080028187984 */ /* 0x000e240000000800 */
[----:B0-----:R-:W-:-:S05]  /*b130*/  FADD R25, R39, R24 ;  /* 0x0000001827197221 */ /* 0x001fca0000000000 */
[----:B------:R-:W0:Y:S02]  /*b140*/  ATOMS.CAST.SPIN P0, [R40+0x8], R24, R25 ;  /* 0x000008182800758d */ /* 0x000e240001800019 */
[----:B0-----:R-:W-:Y:S05]  /*b150*/  @!P0 BRA `(.L_x_2600) ;  /* 0xfffffffc00f08947 */ /* 0x001fea000383ffff */
[----:B------:R-:W-:Y:S05]  /*b160*/  BSYNC.RECONVERGENT B6 ;  /* 0x0000000000067941 */ /* 0x000fea0003800200 */
.L_x_2599:
[----:B------:R-:W-:Y:S01]  /*b170*/  BSSY.RECONVERGENT B6, `(.L_x_2601) ;  /* 0x0000005000067945 */ /* 0x000fe20003800200 */
.L_x_2602:
[----:B------:R-:W0:Y:S02]  /*b180*/  LDS R24, [R38+0x8] ;  /* 0x0000080026187984 */ /* 0x000e240000000800 */
[----:B0-----:R-:W-:-:S05]  /*b190*/  FADD R25, R59, R24 ;  /* 0x000000183b197221 */ /* 0x001fca0000000000 */
[----:B------:R-:W0:Y:S02]  /*b1a0*/  ATOMS.CAST.SPIN P0, [R38+0x8], R24, R25 ;  /* 0x000008182600758d */ /* 0x000e240001800019 */
[----:B0-----:R-:W-:Y:S05]  /*b1b0*/  @!P0 BRA `(.L_x_2602) ;  /* 0xfffffffc00f08947 */ /* 0x001fea000383ffff */
[----:B------:R-:W-:Y:S05]  /*b1c0*/  BSYNC.RECONVERGENT B6 ;  /* 0x0000000000067941 */ /* 0x000fea0003800200 */
.L_x_2601:
[----:B------:R-:W-:Y:S01]  /*b1d0*/  BSSY.RECONVERGENT B6, `(.L_x_2603) ;  /* 0x0000005000067945 */ /* 0x000fe20003800200 */
.L_x_2604:
[----:B------:R-:W0:Y:S02]  /*b1e0*/  LDS R24, [R36+0x8] ;  /* 0x0000080024187984 */ /* 0x000e240000000800 */
[----:B0-----:R-:W-:-:S05]  /*b1f0*/  FADD R25, R57, R24 ;  /* 0x0000001839197221 */ /* 0x001fca0000000000 */
[----:B------:R-:W0:Y:S02]  /*b200*/  ATOMS.CAST.SPIN P0, [R36+0x8], R24, R25 ;  /* 0x000008182400758d */ /* 0x000e240001800019 */
[----:B0-----:R-:W-:Y:S05]  /*b210*/  @!P0 BRA `(.L_x_2604) ;  /* 0xfffffffc00f08947 */ /* 0x001fea000383ffff */
[----:B------:R-:W-:Y:S05]  /*b220*/  BSYNC.RECONVERGENT B6 ;  /* 0x0000000000067941 */ /* 0x000fea0003800200 */
.L_x_2603:
[----:B------:R-:W-:Y:S01]  /*b230*/  BSSY.RECONVERGENT B6, `(.L_x_2605) ;  /* 0x0000005000067945 */ /* 0x000fe20003800200 */
.L_x_2606:
[----:B------:R-:W0:Y:S02]  /*b240*/  LDS R24, [R34+0x8] ;  /* 0x0000080022187984 */ /* 0x000e240000000800 */
[----:B0-----:R-:W-:-:S05]  /*b250*/  FADD R25, R43, R24 ;  /* 0x000000182b197221 */ /* 0x001fca0000000000 */
[----:B------:R-:W0:Y:S02]  /*b260*/  ATOMS.CAST.SPIN P0, [R34+0x8], R24, R25 ;  /* 0x000008182200758d */ /* 0x000e240001800019 */
[----:B0-----:R-:W-:Y:S05]  /*b270*/  @!P0 BRA `(.L_x_2606) ;  /* 0xfffffffc00f08947 */ /* 0x001fea000383ffff */
[----:B------:R-:W-:Y:S05]  /*b280*/  BSYNC.RECONVERGENT B6 ;  /* 0x0000000000067941 */ /* 0x000fea0003800200 */
.L_x_2605:
[----:B------:R-:W-:-:S04]  /*b290*/  IADD3 R61, PT, PT, R61, 0x4, RZ ;  /* 0x000000043d3d7810 */ /* 0x000fc80007ffe0ff */
[----:B------:R-:W-:-:S13]  /*b2a0*/  ISETP.NE.AND P0, PT, R61, R18, PT ;  /* 0x000000123d00720c */ /* 0x000fda0003f05270 */
[----:B------:R-:W-:Y:S05]  /*b2b0*/  @P0 BRA `(.L_x_2607) ;  /* 0xfffffff400f40947 */ /* 0x000fea000383ffff */
.L_x_2494:
[----:B------:R-:W-:Y:S05]  /*b2c0*/  BSYNC B7 ;  /* 0x0000000000077941 */ /* 0x000fea0003800000 */
.L_x_2493:
[----:B------:R-:W-:Y:S05]  /*b2d0*/  BRA `(.L_x_2491) ;  /* 0x0000001c008c7947 */ /* 0x000fea0003800000 */
.L_x_2492:
        /* <DEDUP_REMOVED lines=25> */
.L_x_2611:
[----:B------:R-:W0:Y:S02]  /*b470*/  LDS R24, [R38+-0x4] ;  /* 0xfffffc0026187984 */ /* 0x000e240000000800 */
[----:B0-----:R-:W-:-:S05]  /*b480*/  FADD R25, R24, 1 ;  /* 0x3f80000018197421 */ /* 0x001fca0000000000 */
[----:B------:R-:W0:Y:S02]  /*b490*/  ATOMS.CAST.SPIN P3, [R38+-0x4], R24, R25 ;  /* 0xfffffc182600758d */ /* 0x000e240001860019 */
[----:B0-----:R-:W-:Y:S05]  /*b4a0*/  @!P3 BRA `(.L_x_2611) ;  /* 0xfffffffc00f0b947 */ /* 0x001fea000383ffff */
[----:B------:R-:W-:Y:S05]  /*b4b0*/  BSYNC.RECONVERGENT B7 ;  /* 0x0000000000077941 */ /* 0x000fea0003800200 */
.L_x_2610:
[----:B------:R-:W0:Y:S01]  /*b4c0*/  LDC R63, c[0x0][0x468] ;  /* 0x00011a00ff3f7b82 */ /* 0x000e220000000800 */
[----:B------:R-:W-:Y:S01]  /*b4d0*/  BSSY.RECONVERGENT B7, `(.L_x_2612) ;  /* 0x0000006000077945 */ /* 0x000fe20003800200 */
[----:B0-----:R-:W-:-:S07]  /*b4e0*/  IMAD R36, R63, UR4, R38 ;  /* 0x000000043f247c24 */ /* 0x001fce000f8e0226 */
.L_x_2613:
[----:B------:R-:W0:Y:S02]  /*b4f0*/  LDS R24, [R36+-0x4] ;  /* 0xfffffc0024187984 */ /* 0x000e240000000800 */
[----:B0-----:R-:W-:-:S05]  /*b500*/  FADD R25, R39, R24 ;  /* 0x0000001827197221 */ /* 0x001fca0000000000 */
[----:B------:R-:W0:Y:S02]  /*b510*/  ATOMS.CAST.SPIN P3, [R36+-0x4], R24, R25 ;  /* 0xfffffc182400758d */ /* 0x000e240001860019 */
[----:B0-----:R-:W-:Y:S05]  /*b520*/  @!P3 BRA `(.L_x_2613) ;  /* 0xfffffffc00f0b947 */ /* 0x001fea000383ffff */
[----:B------:R-:W-:Y:S05]  /*b530*/  BSYNC.RECONVERGENT B7 ;  /* 0x0000000000077941 */ /* 0x000fea0003800200 */
.L_x_2612:
[----:B------:R-:W-:Y:S01]  /*b540*/  BSSY.RECONVERGENT B7, `(.L_x_2614) ;  /* 0x0000006000077945 */ /* 0x000fe20003800200 */
[----:B------:R-:W-:-:S07]  /*b550*/  LEA R34, R32, UR7, 0x2 ;  /* 0x0000000720227c11 */ /* 0x000fce000f8e10ff */
.L_x_2615:
[----:B------:R-:W0:Y:S02]  /*b560*/  LDS R24, [R34+-0x4] ;  /* 0xfffffc0022187984 */ /* 0x000e240000000800 */
[----:B0-----:R-:W-:-:S05]  /*b570*/  FADD R25, R61, R24 ;  /* 0x000000183d197221 */ /* 0x001fca0000000000 */
[----:B------:R-:W0:Y:S02]  /*b580*/  ATOMS.CAST.SPIN P3, [R34+-0x4], R24, R25 ;  /* 0xfffffc182200758d */ /* 0x000e240001860019 */
[----:B0-----:R-:W-:Y:S05]  /*b590*/  @!P3 BRA `(.L_x_2615) ;  /* 0xfffffffc00f0b947 */ /* 0x001fea000383ffff */
[----:B------:R-:W-:Y:S05]  /*b5a0*/  BSYNC.RECONVERGENT B7 ;  /* 0x0000000000077941 */ /* 0x000fea0003800200 */
.L_x_2614:
[----:B------:R-:W-:Y:S01]  /*b5b0*/  BSSY.RECONVERGENT B7, `(.L_x_2616) ;  /* 0x0000006000077945 */ /* 0x000fe20003800200 */
[----:B------:R-:W-:-:S07]  /*b5c0*/  LEA R32, R32, UR6, 0x2 ;  /* 0x0000000620207c11 */ /* 0x000fce000f8e10ff */
.L_x_2617:
[----:B------:R-:W0:Y:S02]  /*b5d0*/  LDS R24, [R32+-0x4] ;  /* 0xfffffc0020187984 */ /* 0x000e240000000800 */
[----:B0-----:R-:W-:-:S05]  /*b5e0*/  FADD R25, R59, R24 ;  /* 0x000000183b197221 */ /* 0x001fca0000000000 */
[----:B------:R-:W0:Y:S02]  /*b5f0*/  ATOMS.CAST.SPIN P3, [R32+-0x4], R24, R25 ;  /* 0xfffffc182000758d */ /* 0x000e240001860019 */
[----:B0-----:R-:W-:Y:S05]  /*b600*/  @!P3 BRA `(.L_x_2617) ;  /* 0xfffffffc00f0b947 */ /* 0x001fea000383ffff */
[----:B------:R-:W-:Y:S05]  /*b610*/  BSYNC.RECONVERGENT B7 ;  /* 0x0000000000077941 */ /* 0x000fea0003800200 */
.L_x_2616:
[----:B------:R-:W-:Y:S01]  /*b620*/  BSSY.RECONVERGENT B7, `(.L_x_2618) ;  /* 0x0000006000077945 */ /* 0x000fe20003800200 */
[----:B------:R-:W-:-:S07]  /*b630*/  IMAD R30, R63, UR4, R36 ;  /* 0x000000043f1e7c24 */ /* 0x000fce000f8e0224 */
.L_x_2619:
[----:B------:R-:W0:Y:S02]  /*b640*/  LDS R24, [R30+-0x4] ;  /* 0xfffffc001e187984 */ /* 0x000e240000000800 */
[----:B0-----:R-:W-:-:S05]  /*b650*/  FADD R25, R57, R24 ;  /* 0x0000001839197221 */ /* 0x001fca0000000000 */
[----:B------:R-:W0:Y:S02]  /*b660*/  ATOMS.CAST.SPIN P3, [R30+-0x4], R24, R25 ;  /* 0xfffffc181e00758d */ /* 0x000e240001860019 */
[----:B0-----:R-:W-:Y:S05]  /*b670*/  @!P3 BRA `(.L_x_2619) ;  /* 0xfffffffc00f0b947 */ /* 0x001fea000383ffff */
[----:B------:R-:W-:Y:S05]  /*b680*/  BSYNC.RECONVERGENT B7 ;  /* 0x0000000000077941 */ /* 0x000fea0003800200 */
.L_x_2618:
[----:B------:R-:W-:Y:S04]  /*b690*/  BSSY.RECONVERGENT B7, `(.L_x_2620) ;  /* 0x000001e000077945 */ /* 0x000fe80003800200 */
[----:B------:R-:W-:Y:S05]  /*b6a0*/  @!P0 BRA `(.L_x_2621) ;  /* 0x0000000000708947 */ /* 0x000fea0003800000 */
[----:B------:R-:W-:Y:S01]  /*b6b0*/  BSSY.RECONVERGENT B8, `(.L_x_2622) ;  /* 0x0000005000087945 */ /* 0x000fe20003800200 */
.L_x_2623:
[----:B------:R-:W0:Y:S02]  /*b6c0*/  LDS R24, [R38+-0x4] ;  /* 0xfffffc0026187984 */ /* 0x000e240000000800 */
[----:B0-----:R-:W-:-:S05]  /*b6d0*/  FADD R25, R24, 1 ;  /* 0x3f80000018197421 */ /* 0x001fca0000000000 */
[----:B------:R-:W0:Y:S02]  /*b6e0*/  ATOMS.CAST.SPIN P3, [R38+-0x4], R24, R25 ;  /* 0xfffffc182600758d */ /* 0x000e240001860019 */
[----:B0-----:R-:W-:Y:S05]  /*b6f0*/  @!P3 BRA `(.L_x_2623) ;  /* 0xfffffffc00f0b947 */ /* 0x001fea000383ffff */
[----:B------:R-:W-:Y:S05]  /*b700*/  BSYNC.RECONVERGENT B8 ;  /* 0x0000000000087941 */ /* 0x000fea0003800200 */
.L_x_2622:
[----:B------:R-:W-:Y:S01]  /*b710*/  BSSY.RECONVERGENT B8, `(.L_x_2624) ;  /* 0x0000005000087945 */ /* 0x000fe20003800200 */
.L_x_2625:
[----:B------:R-:W0:Y:S02]  /*b720*/  LDS R24, [R36+-0x4] ;  /* 0xfffffc0024187984 */ /* 0x000e240000000800 */
[----:B0-----:R-:W-:-:S05]  /*b730*/  FADD R25, R39, R24 ;  /* 0x0000001827197221 */ /* 0x001fca0000000000 */
[----:B------:R-:W0:Y:S02]  /*b740*/  ATOMS.CAST.SPIN P3, [R36+-0x4], R24, R25 ;  /* 0xfffffc182400758d */ /* 0x000e240001860019 */
[----:B0-----:R-:W-:Y:S05]  /*b750*/  @!P3 BRA `(.L_x_2625) ;  /* 0xfffffffc00f0b947 */ /* 0x001fea000383ffff */
[----:B------:R-:W-:Y:S05]  /*b760*/  BSYNC.RECONVERGENT B8 ;  /* 0x0000000000087941 */ /* 0x000fea0003800200 */
.L_x_2624:
[----:B------:R-:W-:Y:S01]  /*b770*/  BSSY.RECONVERGENT B8, `(.L_x_2626) ;  /* 0x0000005000087945 */ /* 0x000fe20003800200 */
.L_x_2627:
[----:B------:R-:W0:Y:S02]  /*b780*/  LDS R24, [R34+-0x4] ;  /* 0xfffffc0022187984 */ /* 0x000e240000000800 */
[----:B0-----:R-:W-:-:S05]  /*b790*/  FADD R25, R15, R24 ;  /* 0x000000180f197221 */ /* 0x001fca0000000000 */
[----:B------:R-:W0:Y:S02]  /*b7a0*/  ATOMS.CAST.SPIN P3, [R34+-0x4], R24, R25 ;  /* 0xfffffc182200758d */ /* 0x000e240001860019 */
[----:B0-----:R-:W-:Y:S05]  /*b7b0*/  @!P3 BRA `(.L_x_2627) ;  /* 0xfffffffc00f0b947 */ /* 0x001fea000383ffff */
[----:B------:R-:W-:Y:S05]  /*b7c0*/  BSYNC.RECONVERGENT B8 ;  /* 0x0000000000087941 */ /* 0x000fea0003800200 */
.L_x_2626:
[----:B------:R-:W-:Y:S01]  /*b7d0*/  BSSY.RECONVERGENT B8, `(.L_x_2628) ;  /* 0x0000005000087945 */ /* 0x000fe20003800200 */
.L_x_2629:
[----:B------:R-:W0:Y:S02]  /*b7e0*/  LDS R24, [R32+-0x4] ;  /* 0xfffffc0020187984 */ /* 0x000e240000000800 */
[----:B0-----:R-:W-:-:S05]  /*b7f0*/  FADD R25, R17, R24 ;  /* 0x0000001811197221 */ /* 0x001fca0000000000 */
[----:B------:R-:W0:Y:S02]  /*b800*/  ATOMS.CAST.SPIN P3, [R32+-0x4], R24, R25 ;  /* 0xfffffc182000758d */ /* 0x000e240001860019 */
[----:B0-----:R-:W-:Y:S05]  /*b810*/  @!P3 BRA `(.L_x_2629) ;  /* 0xfffffffc00f0b947 */ /* 0x001fea000383ffff */
[----:B------:R-:W-:Y:S05]  /*b820*/  BSYNC.RECONVERGENT B8 ;  /* 0x0000000000087941 */ /* 0x000fea0003800200 */
.L_x_2628:
[----:B------:R-:W0:Y:S02]  /*b830*/  LDS R24, [R30+-0x4] ;  /* 0xfffffc001e187984 */ /* 0x000e240000000800 */
[----:B0-----:R-:W-:-:S05]  /*b840*/  FADD R25, R43, R24 ;  /* 0x000000182b197221 */ /* 0x001fca0000000000 */
[----:B------:R-:W0:Y:S02]  /*b850*/  ATOMS.CAST.SPIN P3, [R30+-0x4], R24, R25 ;  /* 0xfffffc181e00758d */ /* 0x000e240001860019 */
[----:B0-----:R-:W-:Y:S05]  /*b860*/  @!P3 BRA `(.L_x_2628) ;  /* 0xfffffffc00f0b947 */ /* 0x001fea000383ffff */
.L_x_2621:
[----:B------:R-:W-:Y:S05]  /*b870*/  BSYNC.RECONVERGENT B7 ;  /* 0x0000000000077941 */ /* 0x000fea0003800200 */
.L_x_2620:
[----:B------:R-:W-:Y:S02]  /*b880*/  ISETP.NE.AND P3, PT, R23, 0x1, PT ;  /* 0x000000011700780c */ /* 0x000fe40003f65270 */
[----:B------:R-:W-:-:S11]  /*b890*/  MOV R63, R20 ;  /* 0x00000014003f7202 */ /* 0x000fd60000000f00 */
[----:B------:R-:W-:Y:S05]  /*b8a0*/  @!P3 BRA `(.L_x_2609) ;  /* 0x0000000400fcb947 */ /* 0x000fea0003800000 */
[----:B------:R-:W-:Y:S01]  /*b8b0*/  BSSY.RECONVERGENT B7, `(.L_x_2630) ;  /* 0x0000005000077945 */ /* 0x000fe20003800200 */
.L_x_2631:
[----:B------:R-:W0:Y:S02]  /*b8c0*/  LDS R24, [R38] ;  /* 0x0000000026187984 */ /* 0x000e240000000800 */
[----:B0-----:R-:W-:-:S05]  /*b8d0*/  FADD R25, R24, 1 ;  /* 0x3f80000018197421 */ /* 0x001fca0000000000 */
[----:B------:R-:W0:Y:S02]  /*b8e0*/  ATOMS.CAST.SPIN P3, [R38], R24, R25 ;  /* 0x000000182600758d */ /* 0x000e240001860019 */
[----:B0-----:R-:W-:Y:S05]  /*b8f0*/  @!P3 BRA `(.L_x_2631) ;  /* 0xfffffffc00f0b947 */ /* 0x001fea000383ffff */
[----:B------:R-:W-:Y:S05]  /*b900*/  BSYNC.RECONVERGENT B7 ;  /* 0x0000000000077941 */ /* 0x000fea0003800200 */
.L_x_2630:
[----:B------:R-:W-:Y:S01]  /*b910*/  BSSY.RECONVERGENT B7, `(.L_x_2632) ;  /* 0x0000005000077945 */ /* 0x000fe20003800200 */
.L_x_2633:
[----:B------:R-:W0:Y:S02]  /*b920*/  LDS R24, [R36] ;  /* 0x0000000024187984 */ /* 0x000e240000000800 */
[----:B0-----:R-:W-:-:S05]  /*b930*/  FADD R25, R39, R24 ;  /* 0x0000001827197221 */ /* 0x001fca0000000000 */
[----:B------:R-:W0:Y:S02]  /*b940*/  ATOMS.CAST.SPIN P3, [R36], R24, R25 ;  /* 0x000000182400758d */ /* 0x000e240001860019 */
[----:B0-----:R-:W-:Y:S05]  /*b950*/  @!P3 BRA `(.L_x_2633) ;  /* 0xfffffffc00f0b947 */ /* 0x001fea000383ffff */
[----:B------:R-:W-:Y:S05]  /*b960*/  BSYNC.RECONVERGENT B7 ;  /* 0x0000000000077941 */ /* 0x000fea0003800200 */
.L_x_2632:
[----:B------:R-:W-:Y:S01]  /*b970*/  BSSY.RECONVERGENT B7, `(.L_x_2634) ;  /* 0x0000005000077945 */ /* 0x000fe20003800200 */
.L_x_2635:
[----:B------:R-:W0:Y:S02]  /*b980*/  LDS R24, [R34] ;  /* 0x0000000022187984 */ /* 0x000e240000000800 */
[----:B0-----:R-:W-:-:S05]  /*b990*/  FADD R25, R61, R24 ;  /* 0x000000183d197221 */ /* 0x001fca0000000000 */
[----:B------:R-:W0:Y:S02]  /*b9a0*/  ATOMS.CAST.SPIN P3, [R34], R24, R25 ;  /* 0x000000182200758d */ /* 0x000e240001860019 */
[----:B0-----:R-:W-:Y:S05]  /*b9b0*/  @!P3 BRA `(.L_x_2635) ;  /* 0xfffffffc00f0b947 */ /* 0x001fea000383ffff */
[----:B------:R-:W-:Y:S05]  /*b9c0*/  BSYNC.RECONVERGENT B7 ;  /* 0x0000000000077941 */ /* 0x000fea0003800200 */
.L_x_2634:
[----:B------:R-:W-:Y:S01]  /*b9d0*/  BSSY.RECONVERGENT B7, `(.L_x_2636) ;  /* 0x0000005000077945 */ /* 0x000fe20003800200 */
.L_x_2637:
[----:B------:R-:W0:Y:S02]  /*b9e0*/  LDS R24, [R32] ;  /* 0x0000000020187984 */ /* 0x000e240000000800 */
[----:B0-----:R-:W-:-:S05]  /*b9f0*/  FADD R25, R59, R24 ;  /* 0x000000183b197221 */ /* 0x001fca0000000000 */
[----:B------:R-:W0:Y:S02]  /*ba00*/  ATOMS.CAST.SPIN P3, [R32], R24, R25 ;  /* 0x000000182000758d */ /* 0x000e240001860019 */
[----:B0-----:R-:W-:Y:S05]  /*ba10*/  @!P3 BRA `(.L_x_2637) ;  /* 0xfffffffc00f0b947 */ /* 0x001fea000383ffff */
[----:B------:R-:W-:Y:S05]  /*ba20*/  BSYNC.RECONVERGENT B7 ;  /* 0x0000000000077941 */ /* 0x000fea0003800200 */
.L_x_2636:
[----:B------:R-:W-:Y:S01]  /*ba30*/  BSSY.RECONVERGENT B7, `(.L_x_2638) ;  /* 0x0000005000077945 */ /* 0x000fe20003800200 */
.L_x_2639:
[----:B------:R-:W0:Y:S02]  /*ba40*/  LDS R24, [R30] ;  /* 0x000000001e187984 */ /* 0x000e240000000800 */
[----:B0-----:R-:W-:-:S05]  /*ba50*/  FADD R25, R57, R24 ;  /* 0x0000001839197221 */ /* 0x001fca0000000000 */
[----:B------:R-:W0:Y:S02]  /*ba60*/  ATOMS.CAST.SPIN P3, [R30], R24, R25 ;  /* 0x000000181e00758d */ /* 0x000e240001860019 */
[----:B0-----:R-:W-:Y:S05]  /*ba70*/  @!P3 BRA `(.L_x_2639) ;  /* 0xfffffffc00f0b947 */ /* 0x001fea000383ffff */
[----:B------:R-:W-:Y:S05]  /*ba80*/  BSYNC.RECONVERGENT B7 ;  /* 0x0000000000077941 */ /* 0x000fea0003800200 */
.L_x_2638:
[----:B------:R-:W-:Y:S04]  /*ba90*/  BSSY.RECONVERGENT B7, `(.L_x_2640) ;  /* 0x000001e000077945 */ /* 0x000fe80003800200 */
[----:B------:R-:W-:Y:S05]  /*baa0*/  @!P0 BRA `(.L_x_2641) ;  /* 0x0000000000708947 */ /* 0x000fea0003800000 */
[----:B------:R-:W-:Y:S01]  /*bab0*/  BSSY.RECONVERGENT B8, `(.L_x_2642) ;  /* 0x0000005000087945 */ /* 0x000fe20003800200 */
.L_x_2643:
[----:B------:R-:W0:Y:S02]  /*bac0*/  LDS R24, [R38] ;  /* 0x0000000026187984 */ /* 0x000e240000000800 */
[----:B0-----:R-:W-:-:S05]  /*bad0*/  FADD R25, R24, 1 ;  /* 0x3f80000018197421 */ /* 0x001fca0000000000 */
[----:B------:R-:W0:Y:S02]  /*bae0*/  ATOMS.CAST.SPIN P3, [R38], R24, R25 ;  /* 0x000000182600758d */ /* 0x000e240001860019 */
[----:B0-----:R-:W-:Y:S05]  /*baf0*/  @!P3 BRA `(.L_x_2643) ;  /* 0xfffffffc00f0b947 */ /* 0x001fea000383ffff */
[----:B------:R-:W-:Y:S05]  /*bb00*/  BSYNC.RECONVERGENT B8 ;  /* 0x0000000000087941 */ /* 0x000fea0003800200 */
.L_x_2642:
[----:B------:R-:W-:Y:S01]  /*bb10*/  BSSY.RECONVERGENT B8, `(.L_x_2644) ;  /* 0x0000005000087945 */ /* 0x000fe20003800200 */
.L_x_2645:
[----:B------:R-:W0:Y:S02]  /*bb20*/  LDS R24, [R36] ;  /* 0x0000000024187984 */ /* 0x000e240000000800 */
[----:B0-----:R-:W-:-:S05]  /*bb30*/  FADD R25, R39, R24 ;  /* 0x0000001827197221 */ /* 0x001fca0000000000 */
[----:B------:R-:W0:Y:S02]  /*bb40*/  ATOMS.CAST.SPIN P3, [R36], R24, R25 ;  /* 0x000000182400758d */ /* 0x000e240001860019 */
[----:B0-----:R-:W-:Y:S05]  /*bb50*/  @!P3 BRA `(.L_x_2645) ;  /* 0xfffffffc00f0b947 */ /* 0x001fea000383ffff */
[----:B------:R-:W-:Y:S05]  /*bb60*/  BSYNC.RECONVERGENT B8 ;  /* 0x0000000000087941 */ /* 0x000fea0003800200 */
.L_x_2644:
[----:B------:R-:W-:Y:S01]  /*bb70*/  BSSY.RECONVERGENT B8, `(.L_x_2646) ;  /* 0x0000005000087945 */ /* 0x000fe20003800200 */
.L_x_2647:
[----:B------:R-:W0:Y:S02]  /*bb80*/  LDS R24, [R34] ;  /* 0x0000000022187984 */ /* 0x000e240000000800 */
[----:B0-----:R-:W-:-:S05]  /*bb90*/  FADD R25, R15, R24 ;  /* 0x000000180f197221 */ /* 0x001fca0000000000 */
[----:B------:R-:W0:Y:S02]  /*bba0*/  ATOMS.CAST.SPIN P3, [R34], R24, R25 ;  /* 0x000000182200758d */ /* 0x000e240001860019 */
[----:B0-----:R-:W-:Y:S05]  /*bbb0*/  @!P3 BRA `(.L_x_2647) ;  /* 0xfffffffc00f0b947 */ /* 0x001fea000383ffff */
[----:B------:R-:W-:Y:S05]  /*bbc0*/  BSYNC.RECONVERGENT B8 ;  /* 0x0000000000087941 */ /* 0x000fea0003800200 */
.L_x_2646:
[----:B------:R-:W-:Y:S01]  /*bbd0*/  BSSY.RECONVERGENT B8, `(.L_x_2648) ;  /* 0x0000005000087945 */ /* 0x000fe20003800200 */
.L_x_2649:
[----:B------:R-:W0:Y:S02]  /*bbe0*/  LDS R24, [R32] ;  /* 0x0000000020187984 */ /* 0x000e240000000800 */
[----:B0-----:R-:W-:-:S05]  /*bbf0*/  FADD R25, R17, R24 ;  /* 0x0000001811197221 */ /* 0x001fca0000000000 */
[----:B------:R-:W0:Y:S02]  /*bc00*/  ATOMS.CAST.SPIN P3, [R32], R24, R25 ;  /* 0x000000182000758d */ /* 0x000e240001860019 */
[----:B0-----:R-:W-:Y:S05]  /*bc10*/  @!P3 BRA `(.L_x_2649) ;  /* 0xfffffffc00f0b947 */ /* 0x001fea000383ffff */
[----:B------:R-:W-:Y:S05]  /*bc20*/  BSYNC.RECONVERGENT B8 ;  /* 0x0000000000087941 */ /* 0x000fea0003800200 */
.L_x_2648:
[----:B------:R-:W0:Y:S02]  /*bc30*/  LDS R24, [R30] ;  /* 0x000000001e187984 */ /* 0x000e240000000800 */
[----:B0-----:R-:W-:-:S05]  /*bc40*/  FADD R25, R43, R24 ;  /* 0x000000182b197221 */ /* 0x001fca0000000000 */
[----:B------:R-:W0:Y:S02]  /*bc50*/  ATOMS.CAST.SPIN P3, [R30], R24, R25 ;  /* 0x000000181e00758d */ /* 0x000e240001860019 */
[----:B0-----:R-:W-:Y:S05]  /*bc60*/  @!P3 BRA `(.L_x_2648) ;  /* 0xfffffffc00f0b947 */ /* 0x001fea000383ffff */
.L_x_2641:
[----:B------:R-:W-:Y:S05]  /*bc70*/  BSYNC.RECONVERGENT B7 ;  /* 0x0000000000077941 */ /* 0x000fea0003800200 */
.L_x_2640:
[----:B------:R-:W-:Y:S02]  /*bc80*/  ISETP.NE.AND P3, PT, R23, 0x2, PT ;  /* 0x000000021700780c */ /* 0x000fe40003f65270 */
[----:B------:R-:W-:-:S11]  /*bc90*/  MOV R63, R21 ;  /* 0x00000015003f7202 */ /* 0x000fd60000000f00 */
[----:B------:R-:W-:Y:S05]  /*bca0*/  @!P3 BRA `(.L_x_2609) ;  /* 0x0000000000fcb947 */ /* 0x000fea0003800000 */
[----:B------:R-:W-:Y:S01]  /*bcb0*/  BSSY.RECONVERGENT B7, `(.L_x_2650) ;  /* 0x0000005000077945 */ /* 0x000fe20003800200 */
.L_x_2651:
[----:B------:R-:W0:Y:S02]  /*bcc0*/  LDS R24, [R38+0x4] ;  /* 0x0000040026187984 */ /* 0x000e240000000800 */
[----:B0-----:R-:W-:-:S05]  /*bcd0*/  FADD R25, R24, 1 ;  /* 0x3f80000018197421 */ /* 0x001fca0000000000 */
[----:B------:R-:W0:Y:S02]  /*bce0*/  ATOMS.CAST.SPIN P3, [R38+0x4], R24, R25 ;  /* 0x000004182600758d */ /* 0x000e240001860019 */
[----:B0-----:R-:W-:Y:S05]  /*bcf0*/  @!P3 BRA `(.L_x_2651) ;  /* 0xfffffffc00f0b947 */ /* 0x001fea000383ffff */
[----:B------:R-:W-:Y:S05]  /*bd00*/  BSYNC.RECONVERGENT B7 ;  /* 0x0000000000077941 */ /* 0x000fea0003800200 */
.L_x_2650:
[----:B------:R-:W-:Y:S01]  /*bd10*/  BSSY.RECONVERGENT B7, `(.L_x_2652) ;  /* 0x0000005000077945 */ /* 0x000fe20003800200 */
.L_x_2653:
[----:B------:R-:W0:Y:S02]  /*bd20*/  LDS R24, [R36+0x4] ;  /* 0x0000040024187984 */ /* 0x000e240000000800 */
[----:B0-----:R-:W-:-:S05]  /*bd30*/  FADD R25, R39, R24 ;  /* 0x0000001827197221 */ /* 0x001fca0000000000 */
[----:B------:R-:W0:Y:S02]  /*bd40*/  ATOMS.CAST.SPIN P3, [R36+0x4], R24, R25 ;  /* 0x000004182400758d */ /* 0x000e240001860019 */
[----:B0-----:R-:W-:Y:S05]  /*bd50*/  @!P3 BRA `(.L_x_2653) ;  /* 0xfffffffc00f0b947 */ /* 0x001fea000383ffff */
[----:B------:R-:W-:Y:S05]  /*bd60*/  BSYNC.RECONVERGENT B7 ;  /* 0x0000000000077941 */ /* 0x000fea0003800200 */
.L_x_2652:
[----:B------:R-:W-:Y:S01]  /*bd70*/  BSSY.RECONVERGENT B7, `(.L_x_2654) ;  /* 0x0000005000077945 */ /* 0x000fe20003800200 */
.L_x_2655:
[----:B------:R-:W0:Y:S02]  /*bd80*/  LDS R24, [R34+0x4] ;  /* 0x0000040022187984 */ /* 0x000e240000000800 */
[----:B0-----:R-:W-:-:S05]  /*bd90*/  FADD R25, R61, R24 ;  /* 0x000000183d197221 */ /* 0x001fca0000000000 */
[----:B------:R-:W0:Y:S02]  /*bda0*/  ATOMS.CAST.SPIN P3, [R34+0x4], R24, R25 ;  /* 0x000004182200758d */ /* 0x000e240001860019 */
[----:B0-----:R-:W-:Y:S05]  /*bdb0*/  @!P3 BRA `(.L_x_2655) ;  /* 0xfffffffc00f0b947 */ /* 0x001fea000383ffff */
[----:B------:R-:W-:Y:S05]  /*bdc0*/  BSYNC.RECONVERGENT B7 ;  /* 0x0000000000077941 */ /* 0x000fea0003800200 */
.L_x_2654:
[----:B------:R-:W-:Y:S01]  /*bdd0*/  BSSY.RECONVERGENT B7, `(.L_x_2656) ;  /* 0x0000005000077945 */ /* 0x000fe20003800200 */
.L_x_2657:
[----:B------:R-:W0:Y:S02]  /*bde0*/  LDS R24, [R32+0x4] ;  /* 0x0000040020187984 */ /* 0x000e240000000800 */
[----:B0-----:R-:W-:-:S05]  /*bdf0*/  FADD R25, R59, R24 ;  /* 0x000000183b197221 */ /* 0x001fca0000000000 */
[----:B------:R-:W0:Y:S02]  /*be00*/  ATOMS.CAST.SPIN P3, [R32+0x4], R24, R25 ;  /* 0x000004182000758d */ /* 0x000e240001860019 */
[----:B0-----:R-:W-:Y:S05]  /*be10*/  @!P3 BRA `(.L_x_2657) ;  /* 0xfffffffc00f0b947 */ /* 0x001fea000383ffff */
[----:B------:R-:W-:Y:S05]  /*be20*/  BSYNC.RECONVERGENT B7 ;  /* 0x0000000000077941 */ /* 0x000fea0003800200 */
.L_x_2656:
[----:B------:R-:W-:Y:S01]  /*be30*/  BSSY.RECONVERGENT B7, `(.L_x_2658) ;  /* 0x0000005000077945 */ /* 0x000fe20003800200 */
.L_x_2659:
[----:B------:R-:W0:Y:S02]  /*be40*/  LDS R24, [R30+0x4] ;  /* 0x000004001e187984 */ /* 0x000e240000000800 */
[----:B0-----:R-:W-:-:S05]  /*be50*/  FADD R25, R57, R24 ;  /* 0x0000001839197221 */ /* 0x001fca0000000000 */
[----:B------:R-:W0:Y:S02]  /*be60*/  ATOMS.CAST.SPIN P3, [R30+0x4], R24, R25 ;  /* 0x000004181e00758d */ /* 0x000e240001860019 */
[----:B0-----:R-:W-:Y:S05]  /*be70*/  @!P3 BRA `(.L_x_2659) ;  /* 0xfffffffc00f0b947 */ /* 0x001fea000383ffff */
[----:B------:R-:W-:Y:S05]  /*be80*/  BSYNC.RECONVERGENT B7 ;  /* 0x0000000000077941 */ /* 0x000fea0003800200 */
.L_x_2658:
[----:B------:R-:W-:Y:S01]  /*be90*/  MOV R63, R22 ;  /* 0x00000016003f7202 */ /* 0x000fe20000000f00 */
[----:B------:R-:W-:Y:S06]  /*bea0*/  @!P0 BRA `(.L_x_2609) ;  /* 0x00000000007c8947 */ /* 0x000fec0003800000 */
[----:B------:R-:W-:Y:S01]  /*beb0*/  BSSY.RECONVERGENT B7, `(.L_x_2660) ;  /* 0x0000005000077945 */ /* 0x000fe20003800200 */
.L_x_2661:
[----:B------:R-:W0:Y:S02]  /*bec0*/  LDS R24, [R38+0x4] ;  /* 0x0000040026187984 */ /* 0x000e240000000800 */
[----:B0-----:R-:W-:-:S05]  /*bed0*/  FADD R25, R24, 1 ;  /* 0x3f80000018197421 */ /* 0x001fca0000000000 */
[----:B------:R-:W0:Y:S02]  /*bee0*/  ATOMS.CAST.SPIN P3, [R38+0x4], R24, R25 ;  /* 0x000004182600758d */ /* 0x000e240001860019 */
[----:B0-----:R-:W-:Y:S05]  /*bef0*/  @!P3 BRA `(.L_x_2661) ;  /* 0xfffffffc00f0b947 */ /* 0x001fea000383ffff */
[----:B------:R-:W-:Y:S05]  /*bf00*/  BSYNC.RECONVERGENT B7 ;  /* 0x0000000000077941 */ /* 0x000fea0003800200 */
.L_x_2660:
[----:B------:R-:W-:Y:S01]  /*bf10*/  BSSY.RECONVERGENT B7, `(.L_x_2662) ;  /* 0x0000005000077945 */ /* 0x000fe20003800200 */
.L_x_2663:
[----:B------:R-:W0:Y:S02]  /*bf20*/  LDS R24, [R36+0x4] ;  /* 0x0000040024187984 */ /* 0x000e240000000800 */
[----:B0-----:R-:W-:-:S05]  /*bf30*/  FADD R25, R39, R24 ;  /* 0x0000001827197221 */ /* 0x001fca0000000000 */
[----:B------:R-:W0:Y:S02]  /*bf40*/  ATOMS.CAST.SPIN P3, [R36+0x4], R24, R25 ;  /* 0x000004182400758d */ /* 0x000e240001860019 */
[----:B0-----:R-:W-:Y:S05]  /*bf50*/  @!P3 BRA `(.L_x_2663) ;  /* 0xfffffffc00f0b947 */ /* 0x001fea000383ffff */
[----:B------:R-:W-:Y:S05]  /*bf60*/  BSYNC.RECONVERGENT B7 ;  /* 0x0000000000077941 */ /* 0x000fea0003800200 */
.L_x_2662:
[----:B------:R-:W-:Y:S01]  /*bf70*/  BSSY.RECONVERGENT B7, `(.L_x_2664) ;  /* 0x0000005000077945 */ /* 0x000fe20003800200 */
.L_x_2665:
[----:B------:R-:W0:Y:S02]  /*bf80*/  LDS R24, [R34+0x4] ;  /* 0x0000040022187984 */ /* 0x000e240000000800 */
[----:B0-----:R-:W-:-:S05]  /*bf90*/  FADD R25, R15, R24 ;  /* 0x000000180f197221 */ /* 0x001fca0000000000 */
[----:B------:R-:W0:Y:S02]  /*bfa0*/  ATOMS.CAST.SPIN P3, [R34+0x4], R24, R25 ;  /* 0x000004182200758d */ /* 0x000e240001860019 */
[----:B0-----:R-:W-:Y:S05]  /*bfb0*/  @!P3 BRA `(.L_x_2665) ;  /* 0xfffffffc00f0b947 */ /* 0x001fea000383ffff */
[----:B------:R-:W-:Y:S05]  /*bfc0*/  BSYNC.RECONVERGENT B7 ;  /* 0x0000000000077941 */ /* 0x000fea0003800200 */
.L_x_2664:
[----:B------:R-:W-:Y:S01]  /*bfd0*/  BSSY.RECONVERGENT B7, `(.L_x_2666) ;  /* 0x0000005000077945 */ /* 0x000fe20003800200 */
.L_x_2667:
[----:B------:R-:W0:Y:S02]  /*bfe0*/  LDS R24, [R32+0x4] ;  /* 0x0000040020187984 */ /* 0x000e240000000800 */
[----:B0-----:R-:W-:-:S05]  /*bff0*/  FADD R25, R17, R24 ;  /* 0x0000001811197221 */ /* 0x001fca0000000000 */
[----:B------:R-:W0:Y:S02]  /*c000*/  ATOMS.CAST.SPIN P3, [R32+0x4], R24, R25 ;  /* 0x000004182000758d */ /* 0x000e240001860019 */
[----:B0-----:R-:W-:Y:S05]  /*c010*/  @!P3 BRA `(.L_x_2667) ;  /* 0xfffffffc00f0b947 */ /* 0x001fea000383ffff */
[----:B------:R-:W-:Y:S05]  /*c020*/  BSYNC.RECONVERGENT B7 ;  /* 0x0000000000077941 */ /* 0x000fea0003800200 */
.L_x_2666:
[----:B------:R-:W-:Y:S01]  /*c030*/  BSSY.RECONVERGENT B7, `(.L_x_2668) ;  /* 0x0000005000077945 */ /* 0x000fe20003800200 */
.L_x_2669:
[----:B------:R-:W0:Y:S02]  /*c040*/  LDS R24, [R30+0x4] ;  /* 0x000004001e187984 */ /* 0x000e240000000800 */
[----:B0-----:R-:W-:-:S05]  /*c050*/  FADD R25, R43, R24 ;  /* 0x000000182b197221 */ /* 0x001fca0000000000 */
[----:B------:R-:W0:Y:S02]  /*c060*/  ATOMS.CAST.SPIN P3, [R30+0x4], R24, R25 ;  /* 0x000004181e00758d */ /* 0x000e240001860019 */
[----:B0-----:R-:W-:Y:S05]  /*c070*/  @!P3 BRA `(.L_x_2669) ;  /* 0xfffffffc00f0b947 */ /* 0x001fea000383ffff */
[----:B------:R-:W-:Y:S05]  /*c080*/  BSYNC.RECONVERGENT B7 ;  /* 0x0000000000077941 */ /* 0x000fea0003800200 */
.L_x_2668:
[----:B------:R-:W-:-:S07]  /*c090*/  MOV R63, R22 ;  /* 0x00000016003f7202 */ /* 0x000fce0000000f00 */
.L_x_2609:
[----:B------:R-:W-:Y:S05]  /*c0a0*/  BSYNC.RECONVERGENT B6 ;  /* 0x0000000000067941 */ /* 0x000fea0003800200 */
.L_x_2608:
[----:B------:R-:W-:-:S13]  /*c0b0*/  ISETP.GE.U32.AND P3, PT, R19, 0x3, PT ;  /* 0x000000031300780c */ /* 0x000fda0003f66070 */
[----:B------:R-:W-:Y:S05]  /*c0c0*/  @!P3 BRA `(.L_x_2491) ;  /* 0x000000100010b947 */ /* 0x000fea0003800000 */
[----:B------:R-:W0:Y:S01]  /*c0d0*/  S2R R25, SR_CgaCtaId ;  /* 0x0000000000197919 */ /* 0x000e220000008800 */
[----:B------:R-:W1:Y:S01]  /*c0e0*/  LDCU UR8, c[0x0][0x3b8] ;  /* 0x00007700ff0877ac */ /* 0x000e620008000800 */
[----:B------:R-:W-:Y:S01]  /*c0f0*/  MOV R30, 0x400 ;  /* 0x00000400001e7802 */ /* 0x000fe20000000f00 */
[----:B-1----:R-:W-:-:S03]  /*c100*/  IMAD R32, R2, UR8, R65 ;  /* 0x0000000802207c24 */ /* 0x002fc6000f8e0241 */
[----:B0-----:R-:W-:-:S07]  /*c110*/  LEA R30, R25, R30, 0x18 ;  /* 0x0000001e191e7211 */ /* 0x001fce00078ec0ff */
.L_x_2750:
[----:B------:R-:W-:Y:S01]  /*c120*/  IADD3 R65, PT, PT, R32, R63, RZ ;  /* 0x0000003f20417210 */ /* 0x000fe20007ffe0ff */
[----:B------:R-:W-:Y:S05]  /*c130*/  YIELD ;  /* 0x0000000000007946 */ /* 0x000fea0003800000 */
[----:B------:R-:W-:Y:S01]  /*c140*/  BSSY.RECONVERGENT B6, `(.L_x_2670) ;  /* 0x0000006000067945 */ /* 0x000fe20003800200 */
[----:B------:R-:W-:-:S07]  /*c150*/  LEA R42, R65, R30, 0x2 ;  /* 0x0000001e412a7211 */ /* 0x000fce00078e10ff */
.L_x_2671:
[----:B------:R-:W0:Y:S02]  /*c160*/  LDS R24, [R42+-0x4] ;  /* 0xfffffc002a187984 */ /* 0x000e240000000800 */
[----:B0-----:R-:W-:-:S05]  /*c170*/  FADD R25, R24, 1 ;  /* 0x3f80000018197421 */ /* 0x001fca0000000000 */
[----:B------:R-:W0:Y:S02]  /*c180*/  ATOMS.CAST.SPIN P3, [R42+-0x4], R24, R25 ;  /* 0xfffffc182a00758d */ /* 0x000e240001860019 */
[----:B0-----:R-:W-:Y:S05]  /*c190*/  @!P3 BRA `(.L_x_2671) ;  /* 0xfffffffc00f0b947 */ /* 0x001fea000383ffff */
[----:B------:R-:W-:Y:S05]  /*c1a0*/  BSYNC.RECONVERGENT B6 ;  /* 0x0000000000067941 */ /* 0x000fea0003800200 */
.L_x_2670:
[----:B------:R-:W0:Y:S01]  /*c1b0*/  LDC R67, c[0x0][0x468] ;  /* 0x00011a00ff437b82 */ /* 0x000e220000000800 */
[----:B------:R-:W-:Y:S01]  /*c1c0*/  BSSY.RECONVERGENT B6, `(.L_x_2672) ;  /* 0x0000006000067945 */ /* 0x000fe20003800200 */
[----:B0-----:R-:W-:-:S07]  /*c1d0*/  IMAD R40, R67, UR4, R42 ;  /* 0x0000000443287c24 */ /* 0x001fce000f8e022a */
.L_x_2673:
[----:B------:R-:W0:Y:S02]  /*c1e0*/  LDS R24, [R40+-0x4] ;  /* 0xfffffc0028187984 */ /* 0x000e240000000800 */
[----:B0-----:R-:W-:-:S05]  /*c1f0*/  FADD R25, R39, R24 ;  /* 0x0000001827197221 */ /* 0x001fca0000000000 */
[----:B------:R-:W0:Y:S02]  /*c200*/  ATOMS.CAST.SPIN P3, [R40+-0x4], R24, R25 ;  /* 0xfffffc182800758d */ /* 0x000e240001860019 */
[----:B0-----:R-:W-:Y:S05]  /*c210*/  @!P3 BRA `(.L_x_2673) ;  /* 0xfffffffc00f0b947 */ /* 0x001fea000383ffff */
[----:B------:R-:W-:Y:S05]  /*c220*/  BSYNC.RECONVERGENT B6 ;  /* 0x0000000000067941 */ /* 0x000fea0003800200 */
.L_x_2672:
[----:B------:R-:W-:Y:S01]  /*c230*/  BSSY.RECONVERGENT B6, `(.L_x_2674) ;  /* 0x0000006000067945 */ /* 0x000fe20003800200 */
[----:B------:R-:W-:-:S07]  /*c240*/  LEA R38, R65, UR7, 0x2 ;  /* 0x0000000741267c11 */ /* 0x000fce000f8e10ff */
.L_x_2675:
[----:B------:R-:W0:Y:S02]  /*c250*/  LDS R24, [R38+-0x4] ;  /* 0xfffffc0026187984 */ /* 0x000e240000000800 */
[----:B0-----:R-:W-:-:S05]  /*c260*/  FADD R25, R61, R24 ;  /* 0x000000183d197221 */ /* 0x001fca0000000000 */
[----:B------:R-:W0:Y:S02]  /*c270*/  ATOMS.CAST.SPIN P3, [R38+-0x4], R24, R25 ;  /* 0xfffffc182600758d */ /* 0x000e240001860019 */
[----:B0-----:R-:W-:Y:S05]  /*c280*/  @!P3 BRA `(.L_x_2675) ;  /* 0xfffffffc00f0b947 */ /* 0x001fea000383ffff */
[----:B------:R-:W-:Y:S05]  /*c290*/  BSYNC.RECONVERGENT B6 ;  /* 0x0000000000067941 */ /* 0x000fea0003800200 */
.L_x_2674:
[----:B------:R-:W-:Y:S01]  /*c2a0*/  BSSY.RECONVERGENT B6, `(.L_x_2676) ;  /* 0x0000006000067945 */ /* 0x000fe20003800200 */
[----:B------:R-:W-:-:S07]  /*c2b0*/  LEA R36, R65, UR6, 0x2 ;  /* 0x0000000641247c11 */ /* 0x000fce000f8e10ff */
.L_x_2677:
[----:B------:R-:W0:Y:S02]  /*c2c0*/  LDS R24, [R36+-0x4] ;  /* 0xfffffc0024187984 */ /* 0x000e240000000800 */
[----:B0-----:R-:W-:-:S05]  /*c2d0*/  FADD R25, R59, R24 ;  /* 0x000000183b197221 */ /* 0x001fca0000000000 */
[----:B------:R-:W0:Y:S02]  /*c2e0*/  ATOMS.CAST.SPIN P3, [R36+-0x4], R24, R25 ;  /* 0xfffffc182400758d */ /* 0x000e240001860019 */
[----:B0-----:R-:W-:Y:S05]  /*c2f0*/  @!P3 BRA `(.L_x_2677) ;  /* 0xfffffffc00f0b947 */ /* 0x001fea000383ffff */
[----:B------:R-:W-:Y:S05]  /*c300*/  BSYNC.RECONVERGENT B6 ;  /* 0x0000000000067941 */ /* 0x000fea0003800200 */
.L_x_2676:
[----:B------:R-:W-:Y:S01]  /*c310*/  BSSY.RECONVERGENT B6, `(.L_x_2678) ;  /* 0x0000006000067945 */ /* 0x000fe20003800200 */
[----:B------:R-:W-:-:S07]  /*c320*/  IMAD R34, R67, UR4, R40 ;  /* 0x0000000443227c24 */ /* 0x000fce000f8e0228 */
.L_x_2679:
[----:B------:R-:W0:Y:S02]  /*c330*/  LDS R24, [R34+-0x4] ;  /* 0xfffffc0022187984 */ /* 0x000e240000000800 */
[----:B0-----:R-:W-:-:S05]  /*c340*/  FADD R25, R57, R24 ;  /* 0x0000001839197221 */ /* 0x001fca0000000000 */
[----:B------:R-:W0:Y:S02]  /*c350*/  ATOMS.CAST.SPIN P3, [R34+-0x4], R24, R25 ;  /* 0xfffffc182200758d */ /* 0x000e240001860019 */
[----:B0-----:R-:W-:Y:S05]  /*c360*/  @!P3 BRA `(.L_x_2679) ;  /* 0xfffffffc00f0b947 */ /* 0x001fea000383ffff */
[----:B------:R-:W-:Y:S05]  /*c370*/  BSYNC.RECONVERGENT B6 ;  /* 0x0000000000067941 */ /* 0x000fea0003800200 */
.L_x_2678:
[----:B------:R-:W-:Y:S01]  /*c380*/  IADD3 R63, PT, PT, R63, 0x4, RZ ;  /* 0x000000043f3f7810 */ /* 0x000fe20007ffe0ff */
[----:B------:R-:W-:Y:S03]  /*c390*/  BSSY.RECONVERGENT B6, `(.L_x_2680) ;  /* 0x000001f000067945 */ /* 0x000fe60003800200 */
[----:B------:R-:W-:Y:S01]  /*c3a0*/  ISETP.NE.AND P3, PT, R63, R18, PT ;  /* 0x000000123f00720c */ /* 0x000fe20003f65270 */
[----:B------:R-:W-:-:S12]  /*c3b0*/  @!P0 BRA `(.L_x_2681) ;  /* 0x0000000000708947 */ /* 0x000fd80003800000 */
[----:B------:R-:W-:Y:S01]  /*c3c0*/  BSSY.RECONVERGENT B7, `(.L_x_2682) ;  /* 0x0000005000077945 */ /* 0x000fe20003800200 */
.L_x_2683:
[----:B------:R-:W0:Y:S02]  /*c3d0*/  LDS R24, [R42+-0x4] ;  /* 0xfffffc002a187984 */ /* 0x000e240000000800 */
[----:B0-----:R-:W-:-:S05]  /*c3e0*/  FADD R25, R24, 1 ;  /* 0x3f80000018197421 */ /* 0x001fca0000000000 */
[----:B------:R-:W0:Y:S02]  /*c3f0*/  ATOMS.CAST.SPIN P4, [R42+-0x4], R24, R25 ;  /* 0xfffffc182a00758d */ /* 0x000e240001880019 */
[----:B0-----:R-:W-:Y:S05]  /*c400*/  @!P4 BRA `(.L_x_2683) ;  /* 0xfffffffc00f0c947 */ /* 0x001fea000383ffff */
[----:B------:R-:W-:Y:S05]  /*c410*/  BSYNC.RECONVERGENT B7 ;  /* 0x0000000000077941 */ /* 0x000fea0003800200 */
.L_x_2682:
[----:B------:R-:W-:Y:S01]  /*c420*/  BSSY.RECONVERGENT B7, `(.L_x_2684) ;  /* 0x0000005000077945 */ /* 0x000fe20003800200 */
.L_x_2685:
[----:B------:R-:W0:Y:S02]  /*c430*/  LDS R24, [R40+-0x4] ;  /* 0xfffffc0028187984 */ /* 0x000e240000000800 */
[----:B0-----:R-:W-:-:S05]  /*c440*/  FADD R25, R39, R24 ;  /* 0x0000001827197221 */ /* 0x001fca0000000000 */
[----:B------:R-:W0:Y:S02]  /*c450*/  ATOMS.CAST.SPIN P4, [R40+-0x4], R24, R25 ;  /* 0xfffffc182800758d */ /* 0x000e240001880019 */
[----:B0-----:R-:W-:Y:S05]  /*c460*/  @!P4 BRA `(.L_x_2685) ;  /* 0xfffffffc00f0c947 */ /* 0x001fea000383ffff */
[----:B------:R-:W-:Y:S05]  /*c470*/  BSYNC.RECONVERGENT B7 ;  /* 0x0000000000077941 */ /* 0x000fea0003800200 */
.L_x_2684:
[----:B------:R-:W-:Y:S01]  /*c480*/  BSSY.RECONVERGENT B7, `(.L_x_2686) ;  /* 0x0000005000077945 */ /* 0x000fe20003800200 */
.L_x_2687:
[----:B------:R-:W0:Y:S02]  /*c490*/  LDS R24, [R38+-0x4] ;  /* 0xfffffc0026187984 */ /* 0x000e240000000800 */
[----:B0-----:R-:W-:-:S05]  /*c4a0*/  FADD R25, R15, R24 ;  /* 0x000000180f197221 */ /* 0x001fca0000000000 */
[----:B------:R-:W0:Y:S02]  /*c4b0*/  ATOMS.CAST.SPIN P4, [R38+-0x4], R24, R25 ;  /* 0xfffffc182600758d */ /* 0x000e240001880019 */
[----:B0-----:R-:W-:Y:S05]  /*c4c0*/  @!P4 BRA `(.L_x_2687) ;  /* 0xfffffffc00f0c947 */ /* 0x001fea000383ffff */
[----:B------:R-:W-:Y:S05]  /*c4d0*/  BSYNC.RECONVERGENT B7 ;  /* 0x0000000000077941 */ /* 0x000fea0003800200 */
.L_x_2686:
[----:B------:R-:W-:Y:S01]  /*c4e0*/  BSSY.RECONVERGENT B7, `(.L_x_2688) ;  /* 0x0000005000077945 */ /* 0x000fe20003800200 */
.L_x_2689:
[----:B------:R-:W0:Y:S02]  /*c4f0*/  LDS R24, [R36+-0x4] ;  /* 0xfffffc0024187984 */ /* 0x000e240000000800 */
[----:B0-----:R-:W-:-:S05]  /*c500*/  FADD R25, R17, R24 ;  /* 0x0000001811197221 */ /* 0x001fca0000000000 */
[----:B------:R-:W0:Y:S02]  /*c510*/  ATOMS.CAST.SPIN P4, [R36+-0x4], R24, R25 ;  /* 0xfffffc182400758d */ /* 0x000e240001880019 */
[----:B0-----:R-:W-:Y:S05]  /*c520*/  @!P4 BRA `(.L_x_2689) ;  /* 0xfffffffc00f0c947 */ /* 0x001fea000383ffff */
[----:B------:R-:W-:Y:S05]  /*c530*/  BSYNC.RECONVERGENT B7 ;  /* 0x0000000000077941 */ /* 0x000fea0003800200 */
.L_x_2688:
[----:B------:R-:W0:Y:S02]  /*c540*/  LDS R24, [R34+-0x4] ;  /* 0xfffffc0022187984 */ /* 0x000e240000000800 */
[----:B0-----:R-:W-:-:S05]  /*c550*/  FADD R25, R43, R24 ;  /* 0x000000182b197221 */ /* 0x001fca0000000000 */
[----:B------:R-:W0:Y:S02]  /*c560*/  ATOMS.CAST.SPIN P4, [R34+-0x4], R24, R25 ;  /* 0xfffffc182200758d */ /* 0x000e240001880019 */
[----:B0-----:R-:W-:Y:S05]  /*c570*/  @!P4 BRA `(.L_x_2688) ;  /* 0xfffffffc00f0c947 */ /* 0x001fea000383ffff */
.L_x_2681:
[----:B------:R-:W-:Y:S05]  /*c580*/  BSYNC.RECONVERGENT B6 ;  /* 0x0000000000067941 */ /* 0x000fea0003800200 */
.L_x_2680:
[----:B------:R-:W-:Y:S01]  /*c590*/  BSSY.RECONVERGENT B6, `(.L_x_2690) ;  /* 0x0000005000067945 */ /* 0x000fe20003800200 */
.L_x_2691:
[----:B------:R-:W0:Y:S02]  /*c5a0*/  LDS R24, [R42] ;  /* 0x000000002a187984 */ /* 0x000e240000000800 */
[----:B0-----:R-:W-:-:S05]  /*c5b0*/  FADD R25, R24, 1 ;  /* 0x3f80000018197421 */ /* 0x001fca0000000000 */
[----:B------:R-:W0:Y:S02]  /*c5c0*/  ATOMS.CAST.SPIN P4, [R42], R24, R25 ;  /* 0x000000182a00758d */ /* 0x000e240001880019 */
[----:B0-----:R-:W-:Y:S05]  /*c5d0*/  @!P4 BRA `(.L_x_2691) ;  /* 0xfffffffc00f0c947 */ /* 0x001fea000383ffff */
[----:B------:R-:W-:Y:S05]  /*c5e0*/  BSYNC.RECONVERGENT B6 ;  /* 0x0000000000067941 */ /* 0x000fea0003800200 */
.L_x_2690:
[----:B------:R-:W-:Y:S01]  /*c5f0*/  BSSY.RECONVERGENT B6, `(.L_x_2692) ;  /* 0x0000005000067945 */ /* 0x000fe20003800200 */
.L_x_2693:
[----:B------:R-:W0:Y:S02]  /*c600*/  LDS R24, [R40] ;  /* 0x0000000028187984 */ /* 0x000e240000000800 */
[----:B0-----:R-:W-:-:S05]  /*c610*/  FADD R25, R39, R24 ;  /* 0x0000001827197221 */ /* 0x001fca0000000000 */
[----:B------:R-:W0:Y:S02]  /*c620*/  ATOMS.CAST.SPIN P4, [R40], R24, R25 ;  /* 0x000000182800758d */ /* 0x000e240001880019 */
[----:B0-----:R-:W-:Y:S05]  /*c630*/  @!P4 BRA `(.L_x_2693) ;  /* 0xfffffffc00f0c947 */ /* 0x001fea000383ffff */
[----:B------:R-:W-:Y:S05]  /*c640*/  BSYNC.RECONVERGENT B6 ;  /* 0x0000000000067941 */ /* 0x000fea0003800200 */
.L_x_2692:
[----:B------:R-:W-:Y:S01]  /*c650*/  BSSY.RECONVERGENT B6, `(.L_x_2694) ;  /* 0x0000005000067945 */ /* 0x000fe20003800200 */
.L_x_2695:
[----:B------:R-:W0:Y:S02]  /*c660*/  LDS R24, [R38] ;  /* 0x0000000026187984 */ /* 0x000e240000000800 */
[----:B0-----:R-:W-:-:S05]  /*c670*/  FADD R25, R61, R24 ;  /* 0x000000183d197221 */ /* 0x001fca0000000000 */
[----:B------:R-:W0:Y:S02]  /*c680*/  ATOMS.CAST.SPIN P4, [R38], R24, R25 ;  /* 0x000000182600758d */ /* 0x000e240001880019 */
[----:B0-----:R-:W-:Y:S05]  /*c690*/  @!P4 BRA `(.L_x_2695) ;  /* 0xfffffffc00f0c947 */ /* 0x001fea000383ffff */
[----:B------:R-:W-:Y:S05]  /*c6a0*/  BSYNC.RECONVERGENT B6 ;  /* 0x0000000000067941 */ /* 0x000fea0003800200 */
.L_x_2694:
[----:B------:R-:W-:Y:S01]  /*c6b0*/  BSSY.RECONVERGENT B6, `(.L_x_2696) ;  /* 0x0000005000067945 */ /* 0x000fe20003800200 */
.L_x_2697:
[----:B------:R-:W0:Y:S02]  /*c6c0*/  LDS R24, [R36] ;  /* 0x0000000024187984 */ /* 0x000e240000000800 */
[----:B0-----:R-:W-:-:S05]  /*c6d0*/  FADD R25, R59, R24 ;  /* 0x000000183b197221 */ /* 0x001fca0000000000 */
[----:B------:R-:W0:Y:S02]  /*c6e0*/  ATOMS.CAST.SPIN P4, [R36], R24, R25 ;  /* 0x000000182400758d */ /* 0x000e240001880019 */
[----:B0-----:R-:W-:Y:S05]  /*c6f0*/  @!P4 BRA `(.L_x_2697) ;  /* 0xfffffffc00f0c947 */ /* 0x001fea000383ffff */
[----:B------:R-:W-:Y:S05]  /*c700*/  BSYNC.RECONVERGENT B6 ;  /* 0x0000000000067941 */ /* 0x000fea0003800200 */
.L_x_2696:
[----:B------:R-:W-:Y:S01]  /*c710*/  BSSY.RECONVERGENT B6, `(.L_x_2698) ;  /* 0x0000005000067945 */ /* 0x000fe20003800200 */
.L_x_2699:
[----:B------:R-:W0:Y:S02]  /*c720*/  LDS R24, [R34] ;  /* 0x0000000022187984 */ /* 0x000e240000000800 */
[----:B0-----:R-:W-:-:S05]  /*c730*/  FADD R25, R57, R24 ;  /* 0x0000001839197221 */ /* 0x001fca0000000000 */
[----:B------:R-:W0:Y:S02]  /*c740*/  ATOMS.CAST.SPIN P4, [R34], R24, R25 ;  /* 0x000000182200758d */ /* 0x000e240001880019 */
[----:B0-----:R-:W-:Y:S05]  /*c750*/  @!P4 BRA `(.L_x_2699) ;  /* 0xfffffffc00f0c947 */ /* 0x001fea000383ffff */
[----:B------:R-:W-:Y:S05]  /*c760*/  BSYNC.RECONVERGENT B6 ;  /* 0x0000000000067941 */ /* 0x000fea0003800200 */
.L_x_2698:
[----:B------:R-:W-:Y:S04]  /*c770*/  BSSY.RECONVERGENT B6, `(.L_x_2700) ;  /* 0x000001e000067945 */ /* 0x000fe80003800200 */
[----:B------:R-:W-:Y:S05]  /*c780*/  @!P0 BRA `(.L_x_2701) ;  /* 0x0000000000708947 */ /* 0x000fea0003800000 */
[----:B------:R-:W-:Y:S01]  /*c790*/  BSSY.RECONVERGENT B7, `(.L_x_2702) ;  /* 0x0000005000077945 */ /* 0x000fe20003800200 */
.L_x_2703:
[----:B------:R-:W0:Y:S02]  /*c7a0*/  LDS R24, [R42] ;  /* 0x000000002a187984 */ /* 0x000e240000000800 */
[----:B0-----:R-:W-:-:S05]  /*c7b0*/  FADD R25, R24, 1 ;  /* 0x3f80000018197421 */ /* 0x001fca0000000000 */
[----:B------:R-:W0:Y:S02]  /*c7c0*/  ATOMS.CAST.SPIN P4, [R42], R24, R25 ;  /* 0x000000182a00758d */ /* 0x000e240001880019 */
[----:B0-----:R-:W-:Y:S05]  /*c7d0*/  @!P4 BRA `(.L_x_2703) ;  /* 0xfffffffc00f0c947 */ /* 0x001fea000383ffff */
[----:B------:R-:W-:Y:S05]  /*c7e0*/  BSYNC.RECONVERGENT B7 ;  /* 0x0000000000077941 */ /* 0x000fea0003800200 */
.L_x_2702:
[----:B------:R-:W-:Y:S01]  /*c7f0*/  BSSY.RECONVERGENT B7, `(.L_x_2704) ;  /* 0x0000005000077945 */ /* 0x000fe20003800200 */
.L_x_2705:
[----:B------:R-:W0:Y:S02]  /*c800*/  LDS R24, [R40] ;  /* 0x0000000028187984 */ /* 0x000e240000000800 */
[----:B0-----:R-:W-:-:S05]  /*c810*/  FADD R25, R39, R24 ;  /* 0x0000001827197221 */ /* 0x001fca0000000000 */
[----:B------:R-:W0:Y:S02]  /*c820*/  ATOMS.CAST.SPIN P4, [R40], R24, R25 ;  /* 0x000000182800758d */ /* 0x000e240001880019 */
[----:B0-----:R-:W-:Y:S05]  /*c830*/  @!P4 BRA `(.L_x_2705) ;  /* 0xfffffffc00f0c947 */ /* 0x001fea000383ffff */
[----:B------:R-:W-:Y:S05]  /*c840*/  BSYNC.RECONVERGENT B7 ;  /* 0x0000000000077941 */ /* 0x000fea0003800200 */
.L_x_2704:
[----:B------:R-:W-:Y:S01]  /*c850*/  BSSY.RECONVERGENT B7, `(.L_x_2706) ;  /* 0x0000005000077945 */ /* 0x000fe20003800200 */
.L_x_2707:
[----:B------:R-:W0:Y:S02]  /*c860*/  LDS R24, [R38] ;  /* 0x0000000026187984 */ /* 0x000e240000000800 */
[----:B0-----:R-:W-:-:S05]  /*c870*/  FADD R25, R15, R24 ;  /* 0x000000180f197221 */ /* 0x001fca0000000000 */
[----:B------:R-:W0:Y:S02]  /*c880*/  ATOMS.CAST.SPIN P4, [R38], R24, R25 ;  /* 0x000000182600758d */ /* 0x000e240001880019 */
[----:B0-----:R-:W-:Y:S05]  /*c890*/  @!P4 BRA `(.L_x_2707) ;  /* 0xfffffffc00f0c947 */ /* 0x001fea000383ffff */
[----:B------:R-:W-:Y:S05]  /*c8a0*/  BSYNC.RECONVERGENT B7 ;  /* 0x0000000000077941 */ /* 0x000fea0003800200 */
.L_x_2706:
[----:B------:R-:W-:Y:S01]  /*c8b0*/  BSSY.RECONVERGENT B7, `(.L_x_2708) ;  /* 0x0000005000077945 */ /* 0x000fe20003800200 */
.L_x_2709:
[----:B------:R-:W0:Y:S02]  /*c8c0*/  LDS R24, [R36] ;  /* 0x0000000024187984 */ /* 0x000e240000000800 */
[----:B0-----:R-:W-:-:S05]  /*c8d0*/  FADD R25, R17, R24 ;  /* 0x0000001811197221 */ /* 0x001fca0000000000 */
[----:B------:R-:W0:Y:S02]  /*c8e0*/  ATOMS.CAST.SPIN P4, [R36], R24, R25 ;  /* 0x000000182400758d */ /* 0x000e240001880019 */
[----:B0-----:R-:W-:Y:S05]  /*c8f0*/  @!P4 BRA `(.L_x_2709) ;  /* 0xfffffffc00f0c947 */ /* 0x001fea000383ffff */
[----:B------:R-:W-:Y:S05]  /*c900*/  BSYNC.RECONVERGENT B7 ;  /* 0x0000000000077941 */ /* 0x000fea0003800200 */
.L_x_2708:
[----:B------:R-:W0:Y:S02]  /*c910*/  LDS R24, [R34] ;  /* 0x0000000022187984 */ /* 0x000e240000000800 */
[----:B0-----:R-:W-:-:S05]  /*c920*/  FADD R25, R43, R24 ;  /* 0x000000182b197221 */ /* 0x001fca0000000000 */
[----:B------:R-:W0:Y:S02]  /*c930*/  ATOMS.CAST.SPIN P4, [R34], R24, R25 ;  /* 0x000000182200758d */ /* 0x000e240001880019 */
[----:B0-----:R-:W-:Y:S05]  /*c940*/  @!P4 BRA `(.L_x_2708) ;  /* 0xfffffffc00f0c947 */ /* 0x001fea000383ffff */
.L_x_2701:
[----:B------:R-:W-:Y:S05]  /*c950*/  BSYNC.RECONVERGENT B6 ;  /* 0x0000000000067941 */ /* 0x000fea0003800200 */
.L_x_2700:
[----:B------:R-:W-:Y:S01]  /*c960*/  BSSY.RECONVERGENT B6, `(.L_x_2710) ;  /* 0x0000005000067945 */ /* 0x000fe20003800200 */
.L_x_2711:
[----:B------:R-:W0:Y:S02]  /*c970*/  LDS R24, [R42+0x4] ;  /* 0x000004002a187984 */ /* 0x000e240000000800 */
[----:B0-----:R-:W-:-:S05]  /*c980*/  FADD R25, R24, 1 ;  /* 0x3f80000018197421 */ /* 0x001fca0000000000 */
[----:B------:R-:W0:Y:S02]  /*c990*/  ATOMS.CAST.SPIN P4, [R42+0x4], R24, R25 ;  /* 0x000004182a00758d */ /* 0x000e240001880019 */
[----:B0-----:R-:W-:Y:S05]  /*c9a0*/  @!P4 BRA `(.L_x_2711) ;  /* 0xfffffffc00f0c947 */ /* 0x001fea000383ffff */
[----:B------:R-:W-:Y:S05]  /*c9b0*/  BSYNC.RECONVERGENT B6 ;  /* 0x0000000000067941 */ /* 0x000fea0003800200 */
.L_x_2710:
[----:B------:R-:W-:Y:S01]  /*c9c0*/  BSSY.RECONVERGENT B6, `(.L_x_2712) ;  /* 0x0000005000067945 */ /* 0x000fe20003800200 */
.L_x_2713:
[----:B------:R-:W0:Y:S02]  /*c9d0*/  LDS R24, [R40+0x4] ;  /* 0x0000040028187984 */ /* 0x000e240000000800 */
[----:B0-----:R-:W-:-:S05]  /*c9e0*/  FADD R25, R39, R24 ;  /* 0x0000001827197221 */ /* 0x001fca0000000000 */
[----:B------:R-:W0:Y:S02]  /*c9f0*/  ATOMS.CAST.SPIN P4, [R40+0x4], R24, R25 ;  /* 0x000004182800758d */ /* 0x000e240001880019 */
[----:B0-----:R-:W-:Y:S05]  /*ca00*/  @!P4 BRA `(.L_x_2713) ;  /* 0xfffffffc00f0c947 */ /* 0x001fea000383ffff */
[----:B------:R-:W-:Y:S05]  /*ca10*/  BSYNC.RECONVERGENT B6 ;  /* 0x0000000000067941 */ /* 0x000fea0003800200 */
.L_x_2712:
[----:B------:R-:W-:Y:S01]  /*ca20*/  BSSY.RECONVERGENT B6, `(.L_x_2714) ;  /* 0x0000005000067945 */ /* 0x000fe20003800200 */
.L_x_2715:
[----:B------:R-:W0:Y:S02]  /*ca30*/  LDS R24, [R38+0x4] ;  /* 0x0000040026187984 */ /* 0x000e240000000800 */
[----:B0-----:R-:W-:-:S05]  /*ca40*/  FADD R25, R61, R24 ;  /* 0x000000183d197221 */ /* 0x001fca0000000000 */
[----:B------:R-:W0:Y:S02]  /*ca50*/  ATOMS.CAST.SPIN P4, [R38+0x4], R24, R25 ;  /* 0x000004182600758d */ /* 0x000e240001880019 */
[----:B0-----:R-:W-:Y:S05]  /*ca60*/  @!P4 BRA `(.L_x_2715) ;  /* 0xfffffffc00f0c947 */ /* 0x001fea000383ffff */
[----:B------:R-:W-:Y:S05]  /*ca70*/  BSYNC.RECONVERGENT B6 ;  /* 0x0000000000067941 */ /* 0x000fea0003800200 */
.L_x_2714:
[----:B------:R-:W-:Y:S01]  /*ca80*/  BSSY.RECONVERGENT B6, `(.L_x_2716) ;  /* 0x0000005000067945 */ /* 0x000fe20003800200 */
.L_x_2717:
[----:B------:R-:W0:Y:S02]  /*ca90*/  LDS R24, [R36+0x4] ;  /* 0x0000040024187984 */ /* 0x000e240000000800 */
[----:B0-----:R-:W-:-:S05]  /*caa0*/  FADD R25, R59, R24 ;  /* 0x000000183b197221 */ /* 0x001fca0000000000 */
[----:B------:R-:W0:Y:S02]  /*cab0*/  ATOMS.CAST.SPIN P4, [R36+0x4], R24, R25 ;  /* 0x000004182400758d */ /* 0x000e240001880019 */
[----:B0-----:R-:W-:Y:S05]  /*cac0*/  @!P4 BRA `(.L_x_2717) ;  /* 0xfffffffc00f0c947 */ /* 0x001fea000383ffff */
[----:B------:R-:W-:Y:S05]  /*cad0*/  BSYNC.RECONVERGENT B6 ;  /* 0x0000000000067941 */ /* 0x000fea0003800200 */
.L_x_2716:
[----:B------:R-:W-:Y:S01]  /*cae0*/  BSSY.RECONVERGENT B6, `(.L_x_2718) ;  /* 0x0000005000067945 */ /* 0x000fe20003800200 */
.L_x_2719:
[----:B------:R-:W0:Y:S02]  /*caf0*/  LDS R24, [R34+0x4] ;  /* 0x0000040022187984 */ /* 0x000e240000000800 */
[----:B0-----:R-:W-:-:S05]  /*cb00*/  FADD R25, R57, R24 ;  /* 0x0000001839197221 */ /* 0x001fca0000000000 */
[----:B------:R-:W0:Y:S02]  /*cb10*/  ATOMS.CAST.SPIN P4, [R34+0x4], R24, R25 ;  /* 0x000004182200758d */ /* 0x000e240001880019 */
[----:B0-----:R-:W-:Y:S05]  /*cb20*/  @!P4 BRA `(.L_x_2719) ;  /* 0xfffffffc00f0c947 */ /* 0x001fea000383ffff */
[----:B------:R-:W-:Y:S05]  /*cb30*/  BSYNC.RECONVERGENT B6 ;  /* 0x0000000000067941 */ /* 0x000fea0003800200 */
.L_x_2718:
[----:B------:R-:W-:Y:S04]  /*cb40*/  BSSY.RECONVERGENT B6, `(.L_x_2720) ;  /* 0x000001e000067945 */ /* 0x000fe80003800200 */
[----:B------:R-:W-:Y:S05]  /*cb50*/  @!P0 BRA `(.L_x_2721) ;  /* 0x0000000000708947 */ /* 0x000fea0003800000 */
[----:B------:R-:W-:Y:S01]  /*cb60*/  BSSY.RECONVERGENT B7, `(.L_x_2722) ;  /* 0x0000005000077945 */ /* 0x000fe20003800200 */
.L_x_2723:
[----:B------:R-:W0:Y:S02]  /*cb70*/  LDS R24, [R42+0x4] ;  /* 0x000004002a187984 */ /* 0x000e240000000800 */
[----:B0-----:R-:W-:-:S05]  /*cb80*/  FADD R25, R24, 1 ;  /* 0x3f80000018197421 */ /* 0x001fca0000000000 */
[----:B------:R-:W0:Y:S02]  /*cb90*/  ATOMS.CAST.SPIN P4, [R42+0x4], R24, R25 ;  /* 0x000004182a00758d */ /* 0x000e240001880019 */
[----:B0-----:R-:W-:Y:S05]  /*cba0*/  @!P4 BRA `(.L_x_2723) ;  /* 0xfffffffc00f0c947 */ /* 0x001fea000383ffff */
[----:B------:R-:W-:Y:S05]  /*cbb0*/  BSYNC.RECONVERGENT B7 ;  /* 0x0000000000077941 */ /* 0x000fea0003800200 */
.L_x_2722:
[----:B------:R-:W-:Y:S01]  /*cbc0*/  BSSY.RECONVERGENT B7, `(.L_x_2724) ;  /* 0x0000005000077945 */ /* 0x000fe20003800200 */
.L_x_2725:
[----:B------:R-:W0:Y:S02]  /*cbd0*/  LDS R24, [R40+0x4] ;  /* 0x0000040028187984 */ /* 0x000e240000000800 */
[----:B0-----:R-:W-:-:S05]  /*cbe0*/  FADD R25, R39, R24 ;  /* 0x0000001827197221 */ /* 0x001fca0000000000 */
[----:B------:R-:W0:Y:S02]  /*cbf0*/  ATOMS.CAST.SPIN P4, [R40+0x4], R24, R25 ;  /* 0x000004182800758d */ /* 0x000e240001880019 */
[----:B0-----:R-:W-:Y:S05]  /*cc00*/  @!P4 BRA `(.L_x_2725) ;  /* 0xfffffffc00f0c947 */ /* 0x001fea000383ffff */
[----:B------:R-:W-:Y:S05]  /*cc10*/  BSYNC.RECONVERGENT B7 ;  /* 0x0000000000077941 */ /* 0x000fea0003800200 */
.L_x_2724:
[----:B------:R-:W-:Y:S01]  /*cc20*/  BSSY.RECONVERGENT B7, `(.L_x_2726) ;  /* 0x0000005000077945 */ /* 0x000fe20003800200 */
.L_x_2727:
[----:B------:R-:W0:Y:S02]  /*cc30*/  LDS R24, [R38+0x4] ;  /* 0x0000040026187984 */ /* 0x000e240000000800 */
[----:B0-----:R-:W-:-:S05]  /*cc40*/  FADD R25, R15, R24 ;  /* 0x000000180f197221 */ /* 0x001fca0000000000 */
[----:B------:R-:W0:Y:S02]  /*cc50*/  ATOMS.CAST.SPIN P4, [R38+0x4], R24, R25 ;  /* 0x000004182600758d */ /* 0x000e240001880019 */
[----:B0-----:R-:W-:Y:S05]  /*cc60*/  @!P4 BRA `(.L_x_2727) ;  /* 0xfffffffc00f0c947 */ /* 0x001fea000383ffff */
[----:B------:R-:W-:Y:S05]  /*cc70*/  BSYNC.RECONVERGENT B7 ;  /* 0x0000000000077941 */ /* 0x000fea0003800200 */
.L_x_2726:
[----:B------:R-:W-:Y:S01]  /*cc80*/  BSSY.RECONVERGENT B7, `(.L_x_2728) ;  /* 0x0000005000077945 */ /* 0x000fe20003800200 */
.L_x_2729:
[----:B------:R-:W0:Y:S02]  /*cc90*/  LDS R24, [R36+0x4] ;  /* 0x0000040024187984 */ /* 0x000e240000000800 */
[----:B0-----:R-:W-:-:S05]  /*cca0*/  FADD R25, R17, R24 ;  /* 0x0000001811197221 */ /* 0x001fca0000000000 */
[----:B------:R-:W0:Y:S02]  /*ccb0*/  ATOMS.CAST.SPIN P4, [R36+0x4], R24, R25 ;  /* 0x000004182400758d */ /* 0x000e240001880019 */
[----:B0-----:R-:W-:Y:S05]  /*ccc0*/  @!P4 BRA `(.L_x_2729) ;  /* 0xfffffffc00f0c947 */ /* 0x001fea000383ffff */
[----:B------:R-:W-:Y:S05]  /*ccd0*/  BSYNC.RECONVERGENT B7 ;  /* 0x0000000000077941 */ /* 0x000fea0003800200 */
.L_x_2728:
[----:B------:R-:W0:Y:S02]  /*cce0*/  LDS R24, [R34+0x4] ;  /* 0x0000040022187984 */ /* 0x000e240000000800 */
[----:B0-----:R-:W-:-:S05]  /*ccf0*/  FADD R25, R43, R24 ;  /* 0x000000182b197221 */ /* 0x001fca0000000000 */
[----:B------:R-:W0:Y:S02]  /*cd00*/  ATOMS.CAST.SPIN P4, [R34+0x4], R24, R25 ;  /* 0x000004182200758d */ /* 0x000e240001880019 */
[----:B0-----:R-:W-:Y:S05]  /*cd10*/  @!P4 BRA `(.L_x_2728) ;  /* 0xfffffffc00f0c947 */ /* 0x001fea000383ffff */
.L_x_2721:
[----:B------:R-:W-:Y:S05]  /*cd20*/  BSYNC.RECONVERGENT B6 ;  /* 0x0000000000067941 */ /* 0x000fea0003800200 */
.L_x_2720:
[----:B------:R-:W-:Y:S01]  /*cd30*/  BSSY.RECONVERGENT B6, `(.L_x_2730) ;  /* 0x0000005000067945 */ /* 0x000fe20003800200 */
.L_x_2731:
[----:B------:R-:W0:Y:S02]  /*cd40*/  LDS R24, [R42+0x8] ;  /* 0x000008002a187984 */ /* 0x000e240000000800 */
[----:B0-----:R-:W-:-:S05]  /*cd50*/  FADD R25, R24, 1 ;  /* 0x3f80000018197421 */ /* 0x001fca0000000000 */
[----:B------:R-:W0:Y:S02]  /*cd60*/  ATOMS.CAST.SPIN P4, [R42+0x8], R24, R25 ;  /* 0x000008182a00758d */ /* 0x000e240001880019 */
[----:B0-----:R-:W-:Y:S05]  /*cd70*/  @!P4 BRA `(.L_x_2731) ;  /* 0xfffffffc00f0c947 */ /* 0x001fea000383ffff */
[----:B------:R-:W-:Y:S05]  /*cd80*/  BSYNC.RECONVERGENT B6 ;  /* 0x0000000000067941 */ /* 0x000fea0003800200 */
.L_x_2730:
[----:B------:R-:W-:Y:S01]  /*cd90*/  BSSY.RECONVERGENT B6, `(.L_x_2732) ;  /* 0x0000005000067945 */ /* 0x000fe20003800200 */
.L_x_2733:
[----:B------:R-:W0:Y:S02]  /*cda0*/  LDS R24, [R40+0x8] ;  /* 0x0000080028187984 */ /* 0x000e240000000800 */
[----:B0-----:R-:W-:-:S05]  /*cdb0*/  FADD R25, R39, R24 ;  /* 0x0000001827197221 */ /* 0x001fca0000000000 */
[----:B------:R-:W0:Y:S02]  /*cdc0*/  ATOMS.CAST.SPIN P4, [R40+0x8], R24, R25 ;  /* 0x000008182800758d */ /* 0x000e240001880019 */
[----:B0-----:R-:W-:Y:S05]  /*cdd0*/  @!P4 BRA `(.L_x_2733) ;  /* 0xfffffffc00f0c947 */ /* 0x001fea000383ffff */
[----:B------:R-:W-:Y:S05]  /*cde0*/  BSYNC.RECONVERGENT B6 ;  /* 0x0000000000067941 */ /* 0x000fea0003800200 */
.L_x_2732:
[----:B------:R-:W-:Y:S01]  /*cdf0*/  BSSY.RECONVERGENT B6, `(.L_x_2734) ;  /* 0x0000005000067945 */ /* 0x000fe20003800200 */
.L_x_2735:
[----:B------:R-:W0:Y:S02]  /*ce00*/  LDS R24, [R38+0x8] ;  /* 0x0000080026187984 */ /* 0x000e240000000800 */
[----:B0-----:R-:W-:-:S05]  /*ce10*/  FADD R25, R61, R24 ;  /* 0x000000183d197221 */ /* 0x001fca0000000000 */
[----:B------:R-:W0:Y:S02]  /*ce20*/  ATOMS.CAST.SPIN P4, [R38+0x8], R24, R25 ;  /* 0x000008182600758d */ /* 0x000e240001880019 */
[----:B0-----:R-:W-:Y:S05]  /*ce30*/  @!P4 BRA `(.L_x_2735) ;  /* 0xfffffffc00f0c947 */ /* 0x001fea000383ffff */
[----:B------:R-:W-:Y:S05]  /*ce40*/  BSYNC.RECONVERGENT B6 ;  /* 0x0000000000067941 */ /* 0x000fea0003800200 */
.L_x_2734:
[----:B------:R-:W-:Y:S01]  /*ce50*/  BSSY.RECONVERGENT B6, `(.L_x_2736) ;  /* 0x0000005000067945 */ /* 0x000fe20003800200 */
.L_x_2737:
[----:B------:R-:W0:Y:S02]  /*ce60*/  LDS R24, [R36+0x8] ;  /* 0x0000080024187984 */ /* 0x000e240000000800 */
[----:B0-----:R-:W-:-:S05]  /*ce70*/  FADD R25, R59, R24 ;  /* 0x000000183b197221 */ /* 0x001fca0000000000 */
[----:B------:R-:W0:Y:S02]  /*ce80*/  ATOMS.CAST.SPIN P4, [R36+0x8], R24, R25 ;  /* 0x000008182400758d */ /* 0x000e240001880019 */
[----:B0-----:R-:W-:Y:S05]  /*ce90*/  @!P4 BRA `(.L_x_2737) ;  /* 0xfffffffc00f0c947 */ /* 0x001fea000383ffff */
[----:B------:R-:W-:Y:S05]  /*cea0*/  BSYNC.RECONVERGENT B6 ;  /* 0x0000000000067941 */ /* 0x000fea0003800200 */
.L_x_2736:
[----:B------:R-:W-:Y:S01]  /*ceb0*/  BSSY.RECONVERGENT B6, `(.L_x_2738) ;  /* 0x0000005000067945 */ /* 0x000fe20003800200 */
.L_x_2739:
[----:B------:R-:W0:Y:S02]  /*cec0*/  LDS R24, [R34+0x8] ;  /* 0x0000080022187984 */ /* 0x000e240000000800 */
[----:B0-----:R-:W-:-:S05]  /*ced0*/  FADD R25, R57, R24 ;  /* 0x0000001839197221 */ /* 0x001fca0000000000 */
[----:B------:R-:W0:Y:S02]  /*cee0*/  ATOMS.CAST.SPIN P4, [R34+0x8], R24, R25 ;  /* 0x000008182200758d */ /* 0x000e240001880019 */
[----:B0-----:R-:W-:Y:S05]  /*cef0*/  @!P4 BRA `(.L_x_2739) ;  /* 0xfffffffc00f0c947 */ /* 0x001fea000383ffff */
[----:B------:R-:W-:Y:S05]  /*cf00*/  BSYNC.RECONVERGENT B6 ;  /* 0x0000000000067941 */ /* 0x000fea0003800200 */
.L_x_2738:
[----:B------:R-:W-:Y:S04]  /*cf10*/  BSSY.RECONVERGENT B6, `(.L_x_2740) ;  /* 0x000001e000067945 */ /* 0x000fe80003800200 */
[----:B------:R-:W-:Y:S05]  /*cf20*/  @!P0 BRA `(.L_x_2741) ;  /* 0x0000000000708947 */ /* 0x000fea0003800000 */
[----:B------:R-:W-:Y:S01]  /*cf30*/  BSSY.RECONVERGENT B7, `(.L_x_2742) ;  /* 0x0000005000077945 */ /* 0x000fe20003800200 */
.L_x_2743:
[----:B------:R-:W0:Y:S02]  /*cf40*/  LDS R24, [R42+0x8] ;  /* 0x000008002a187984 */ /* 0x000e240000000800 */
[----:B0-----:R-:W-:-:S05]  /*cf50*/  FADD R25, R24, 1 ;  /* 0x3f80000018197421 */ /* 0x001fca0000000000 */
[----:B------:R-:W0:Y:S02]  /*cf60*/  ATOMS.CAST.SPIN P4, [R42+0x8], R24, R25 ;  /* 0x000008182a00758d */ /* 0x000e240001880019 */
[----:B0-----:R-:W-:Y:S05]  /*cf70*/  @!P4 BRA `(.L_x_2743) ;  /* 0xfffffffc00f0c947 */ /* 0x001fea000383ffff */
[----:B------:R-:W-:Y:S05]  /*cf80*/  BSYNC.RECONVERGENT B7 ;  /* 0x0000000000077941 */ /* 0x000fea0003800200 */
.L_x_2742:
[----:B------:R-:W-:Y:S01]  /*cf90*/  BSSY.RECONVERGENT B7, `(.L_x_2744) ;  /* 0x0000005000077945 */ /* 0x000fe20003800200 */
.L_x_2745:
[----:B------:R-:W0:Y:S02]  /*cfa0*/  LDS R24, [R40+0x8] ;  /* 0x0000080028187984 */ /* 0x000e240000000800 */
[----:B0-----:R-:W-:-:S05]  /*cfb0*/  FADD R25, R39, R24 ;  /* 0x0000001827197221 */ /* 0x001fca0000000000 */
[----:B------:R-:W0:Y:S02]  /*cfc0*/  ATOMS.CAST.SPIN P4, [R40+0x8], R24, R25 ;  /* 0x000008182800758d */ /* 0x000e240001880019 */
[----:B0-----:R-:W-:Y:S05]  /*cfd0*/  @!P4 BRA `(.L_x_2745) ;  /* 0xfffffffc00f0c947 */ /* 0x001fea000383ffff */
[----:B------:R-:W-:Y:S05]  /*cfe0*/  BSYNC.RECONVERGENT B7 ;  /* 0x0000000000077941 */ /* 0x000fea0003800200 */
.L_x_2744:
[----:B------:R-:W-:Y:S01]  /*cff0*/  BSSY.RECONVERGENT B7, `(.L_x_2746) ;  /* 0x0000005000077945 */ /* 0x000fe20003800200 */
.L_x_2747:
[----:B------:R-:W0:Y:S02]  /*d000*/  LDS R24, [R38+0x8] ;  /* 0x0000080026187984 */ /* 0x000e240000000800 */
[----:B0-----:R-:W-:-:S05]  /*d010*/  FADD R25, R15, R24 ;  /* 0x000000180f197221 */ /* 0x001fca0000000000 */
[----:B------:R-:W0:Y:S02]  /*d020*/  ATOMS.CAST.SPIN P4, [R38+0x8], R24, R25 ;  /* 0x000008182600758d */ /* 0x000e240001880019 */
[----:B0-----:R-:W-:Y:S05]  /*d030*/  @!P4 BRA `(.L_x_2747) ;  /* 0xfffffffc00f0c947 */ /* 0x001fea000383ffff */
[----:B------:R-:W-:Y:S05]  /*d040*/  BSYNC.RECONVERGENT B7 ;  /* 0x0000000000077941 */ /* 0x000fea0003800200 */
.L_x_2746:
[----:B------:R-:W-:Y:S01]  /*d050*/  BSSY.RECONVERGENT B7, `(.L_x_2748) ;  /* 0x0000005000077945 */ /* 0x000fe20003800200 */
.L_x_2749:
[----:B------:R-:W0:Y:S02]  /*d060*/  LDS R24, [R36+0x8] ;  /* 0x0000080024187984 */ /* 0x000e240000000800 */
[----:B0-----:R-:W-:-:S05]  /*d070*/  FADD R25, R17, R24 ;  /* 0x0000001811197221 */ /* 0x001fca0000000000 */
[----:B------:R-:W0:Y:S02]  /*d080*/  ATOMS.CAST.SPIN P4, [R36+0x8], R24, R25 ;  /* 0x000008182400758d */ /* 0x000e240001880019 */
[----:B0-----:R-:W-:Y:S05]  /*d090*/  @!P4 BRA `(.L_x_2749) ;  /* 0xfffffffc00f0c947 */ /* 0x001fea000383ffff */
[----:B------:R-:W-:Y:S05]  /*d0a0*/  BSYNC.RECONVERGENT B7 ;  /* 0x0000000000077941 */ /* 0x000fea0003800200 */
.L_x_2748:
[----:B------:R-:W0:Y:S02]  /*d0b0*/  LDS R24, [R34+0x8] ;  /* 0x0000080022187984 */ /* 0x000e240000000800 */
[----:B0-----:R-:W-:-:S05]  /*d0c0*/  FADD R25, R43, R24 ;  /* 0x000000182b197221 */ /* 0x001fca0000000000 */
[----:B------:R-:W0:Y:S02]  /*d0d0*/  ATOMS.CAST.SPIN P4, [R34+0x8], R24, R25 ;  /* 0x000008182200758d */ /* 0x000e240001880019 */
[----:B0-----:R-:W-:Y:S05]  /*d0e0*/  @!P4 BRA `(.L_x_2748) ;  /* 0xfffffffc00f0c947 */ /* 0x001fea000383ffff */
.L_x_2741:
[----:B------:R-:W-:Y:S05]  /*d0f0*/  BSYNC.RECONVERGENT B6 ;  /* 0x0000000000067941 */ /* 0x000fea0003800200 */
.L_x_2740:
[----:B------:R-:W-:Y:S05]  /*d100*/  @P3 BRA `(.L_x_2750) ;  /* 0xfffffff000043947 */ /* 0x000fea000383ffff */
.L_x_2491:
[----:B------:R-:W-:Y:S05]  /*d110*/  BSYNC B5 ;  /* 0x0000000000057941 */ /* 0x000fea0003800000 */
.L_x_2489:
[----:B------:R-:W0:Y:S01]  /*d120*/  LDCU UR8, c[0x0][0x3f8] ;  /* 0x00007f00ff0877ac */ /* 0x000e220008000800 */
[----:B------:R-:W-:-:S04]  /*d130*/  IADD3 R41, PT, PT, R41, 0x1, RZ ;  /* 0x0000000129297810 */ /* 0x000fc80007ffe0ff */
[----:B0-----:R-:W-:-:S13]  /*d140*/  ISETP.NE.AND P0, PT, R41, UR8, PT ;  /* 0x0000000829007c0c */ /* 0x001fda000bf05270 */
[----:B------:R-:W-:Y:S05]  /*d150*/  @P0 BRA `(.L_x_2751) ;  /* 0xffffffc400100947 */ /* 0x000fea000383ffff */
[----:B------:R-:W-:Y:S05]  /*d160*/  BSYNC B4 ;  /* 0x0000000000047941 */ /* 0x000fea0003800000 */
.L_x_2485:
[----:B------:R-:W-:Y:S05]  /*d170*/  BRA `(.L_x_2479) ;  /* 0x0000002c007c7947 */ /* 0x000fea0003800000 */
.L_x_2484:
[----:B------:R-:W-:-:S07]  /*d180*/  HFMA2 R41, -RZ, RZ, 0, 0 ;  /* 0x00000000ff297431 */ /* 0x000fce00000001ff */
.L_x_2947:
        /* <DEDUP_REMOVED lines=31> */
.L_x_2753:
        /* <DEDUP_REMOVED lines=23> */
.L_x_2754:
[----:B------:R-:W-:Y:S05]  /*d4f0*/  BSYNC.RECONVERGENT B4 ;  /* 0x0000000000047941 */ /* 0x000fea0003800200 */
.L_x_2752:
        /* <DEDUP_REMOVED lines=14> */
.L_x_2756:
        /* <DEDUP_REMOVED lines=25> */
.L_x_2764:
[----:B------:R-:W0:Y:S02]  /*d770*/  LDS R24, [R38+-0x4] ;  /* 0xfffffc0026187984 */ /* 0x000e240000000800 */
[----:B0-----:R-:W-:-:S05]  /*d780*/  FADD R25, R24, 1 ;  /* 0x3f80000018197421 */ /* 0x001fca0000000000 */
[----:B------:R-:W0:Y:S02]  /*d790*/  ATOMS.CAST.SPIN P1, [R38+-0x4], R24, R25 ;  /* 0xfffffc182600758d */ /* 0x000e240001820019 */
[----:B0-----:R-:W-:Y:S05]  /*d7a0*/  @!P1 BRA `(.L_x_2764) ;  /* 0xfffffffc00f09947 */ /* 0x001fea000383ffff */
[----:B------:R-:W-:Y:S05]  /*d7b0*/  BSYNC.RECONVERGENT B7 ;  /* 0x0000000000077941 */ /* 0x000fea0003800200 */
.L_x_2763:
[----:B------:R-:W0:Y:S01]  /*d7c0*/  LDC R61, c[0x0][0x468] ;  /* 0x00011a00ff3d7b82 */ /* 0x000e220000000800 */
[----:B------:R-:W-:Y:S01]  /*d7d0*/  BSSY.RECONVERGENT B7, `(.L_x_2765) ;  /* 0x0000006000077945 */ /* 0x000fe20003800200 */
[----:B0-----:R-:W-:-:S07]  /*d7e0*/  IMAD R36, R61, UR4, R38 ;  /* 0x000000043d247c24 */ /* 0x001fce000f8e0226 */
.L_x_2766:
[----:B------:R-:W0:Y:S02]  /*d7f0*/  LDS R24, [R36+-0x4] ;  /* 0xfffffc0024187984 */ /* 0x000e240000000800 */
[----:B0-----:R-:W-:-:S05]  /*d800*/  FADD R25, R39, R24 ;  /* 0x0000001827197221 */ /* 0x001fca0000000000 */
[----:B------:R-:W0:Y:S02]  /*d810*/  ATOMS.CAST.SPIN P1, [R36+-0x4], R24, R25 ;  /* 0xfffffc182400758d */ /* 0x000e240001820019 */
[----:B0-----:R-:W-:Y:S05]  /*d820*/  @!P1 BRA `(.L_x_2766) ;  /* 0xfffffffc00f09947 */ /* 0x001fea000383ffff */
[----:B------:R-:W-:Y:S05]  /*d830*/  BSYNC.RECONVERGENT B7 ;  /* 0x0000000000077941 */ /* 0x000fea0003800200 */
.L_x_2765:
[----:B------:R-:W-:Y:S01]  /*d840*/  BSSY.RECONVERGENT B7, `(.L_x_2767) ;  /* 0x0000006000077945 */ /* 0x000fe20003800200 */
[----:B------:R-:W-:-:S07]  /*d850*/  LEA R34, R32, UR7, 0x2 ;  /* 0x0000000720227c11 */ /* 0x000fce000f8e10ff */
.L_x_2768:
[----:B------:R-:W0:Y:S02]  /*d860*/  LDS R24, [R34+-0x4] ;  /* 0xfffffc0022187984 */ /* 0x000e240000000800 */
[----:B0-----:R-:W-:-:S05]  /*d870*/  FADD R25, R57, R24 ;  /* 0x0000001839197221 */ /* 0x001fca0000000000 */
[----:B------:R-:W0:Y:S02]  /*d880*/  ATOMS.CAST.SPIN P1, [R34+-0x4], R24, R25 ;  /* 0xfffffc182200758d */ /* 0x000e240001820019 */
[----:B0-----:R-:W-:Y:S05]  /*d890*/  @!P1 BRA `(.L_x_2768) ;  /* 0xfffffffc00f09947 */ /* 0x001fea000383ffff */
[----:B------:R-:W-:Y:S05]  /*d8a0*/  BSYNC.RECONVERGENT B7 ;  /* 0x0000000000077941 */ /* 0x000fea0003800200 */
.L_x_2767:
[----:B------:R-:W-:Y:S01]  /*d8b0*/  BSSY.RECONVERGENT B7, `(.L_x_2769) ;  /* 0x0000006000077945 */ /* 0x000fe20003800200 */
[----:B------:R-:W-:-:S07]  /*d8c0*/  LEA R32, R32, UR6, 0x2 ;  /* 0x0000000620207c11 */ /* 0x000fce000f8e10ff */
.L_x_2770:
[----:B------:R-:W0:Y:S02]  /*d8d0*/  LDS R24, [R32+-0x4] ;  /* 0xfffffc0020187984 */ /* 0x000e240000000800 */
[----:B0-----:R-:W-:-:S05]  /*d8e0*/  FADD R25, R59, R24 ;  /* 0x000000183b197221 */ /* 0x001fca0000000000 */
[----:B------:R-:W0:Y:S02]  /*d8f0*/  ATOMS.CAST.SPIN P1, [R32+-0x4], R24, R25 ;  /* 0xfffffc182000758d */ /* 0x000e240001820019 */
[----:B0-----:R-:W-:Y:S05]  /*d900*/  @!P1 BRA `(.L_x_2770) ;  /* 0xfffffffc00f09947 */ /* 0x001fea000383ffff */
[----:B------:R-:W-:Y:S05]  /*d910*/  BSYNC.RECONVERGENT B7 ;  /* 0x0000000000077941 */ /* 0x000fea0003800200 */
.L_x_2769:
[----:B------:R-:W-:Y:S01]  /*d920*/  BSSY.RECONVERGENT B7, `(.L_x_2771) ;  /* 0x0000006000077945 */ /* 0x000fe20003800200 */
[----:B------:R-:W-:-:S07]  /*d930*/  IMAD R30, R61, UR4, R36 ;  /* 0x000000043d1e7c24 */ /* 0x000fce000f8e0224 */
.L_x_2772:
[----:B------:R-:W0:Y:S02]  /*d940*/  LDS R24, [R30+-0x4] ;  /* 0xfffffc001e187984 */ /* 0x000e240000000800 */
[----:B0-----:R-:W-:-:S05]  /*d950*/  FADD R25, R43, R24 ;  /* 0x000000182b197221 */ /* 0x001fca0000000000 */
[----:B------:R-:W0:Y:S02]  /*d960*/  ATOMS.CAST.SPIN P1, [R30+-0x4], R24, R25 ;  /* 0xfffffc181e00758d */ /* 0x000e240001820019 */
[----:B0-----:R-:W-:Y:S05]  /*d970*/  @!P1 BRA `(.L_x_2772) ;  /* 0xfffffffc00f09947 */ /* 0x001fea000383ffff */
[----:B------:R-:W-:Y:S05]  /*d980*/  BSYNC.RECONVERGENT B7 ;  /* 0x0000000000077941 */ /* 0x000fea0003800200 */
.L_x_2771:
[----:B------:R-:W-:Y:S01]  /*d990*/  MOV R61, R20 ;  /* 0x00000014003d7202 */ /* 0x000fe20000000f00 */
[----:B------:R-:W-:Y:S06]  /*d9a0*/  @!P0 BRA `(.L_x_2762) ;  /* 0x0000000400008947 */ /* 0x000fec0003800000 */
[----:B------:R-:W-:Y:S01]  /*d9b0*/  BSSY.RECONVERGENT B7, `(.L_x_2773) ;  /* 0x0000006000077945 */ /* 0x000fe20003800200 */
[----:B------:R-:W-:-:S13]  /*d9c0*/  ISETP.NE.AND P0, PT, R23, 0x2, PT ;  /* 0x000000021700780c */ /* 0x000fda0003f05270 */
.L_x_2774:
[----:B------:R-:W0:Y:S02]  /*d9d0*/  LDS R24, [R38] ;  /* 0x0000000026187984 */ /* 0x000e240000000800 */
[----:B0-----:R-:W-:-:S05]  /*d9e0*/  FADD R25, R24, 1 ;  /* 0x3f80000018197421 */ /* 0x001fca0000000000 */
[----:B------:R-:W0:Y:S02]  /*d9f0*/  ATOMS.CAST.SPIN P1, [R38], R24, R25 ;  /* 0x000000182600758d */ /* 0x000e240001820019 */
[----:B0-----:R-:W-:Y:S05]  /*da00*/  @!P1 BRA `(.L_x_2774) ;  /* 0xfffffffc00f09947 */ /* 0x001fea000383ffff */
[----:B------:R-:W-:Y:S05]  /*da10*/  BSYNC.RECONVERGENT B7 ;  /* 0x0000000000077941 */ /* 0x000fea0003800200 */
.L_x_2773:
[----:B------:R-:W-:Y:S01]  /*da20*/  BSSY.RECONVERGENT B7, `(.L_x_2775) ;  /* 0x0000005000077945 */ /* 0x000fe20003800200 */
.L_x_2776:
[----:B------:R-:W0:Y:S02]  /*da30*/  LDS R24, [R36] ;  /* 0x0000000024187984 */ /* 0x000e240000000800 */
[----:B0-----:R-:W-:-:S05]  /*da40*/  FADD R25, R39, R24 ;  /* 0x0000001827197221 */ /* 0x001fca0000000000 */
[----:B------:R-:W0:Y:S02]  /*da50*/  ATOMS.CAST.SPIN P1, [R36], R24, R25 ;  /* 0x000000182400758d */ /* 0x000e240001820019 */
[----:B0-----:R-:W-:Y:S05]  /*da60*/  @!P1 BRA `(.L_x_2776) ;  /* 0xfffffffc00f09947 */ /* 0x001fea000383ffff */
[----:B------:R-:W-:Y:S05]  /*da70*/  BSYNC.RECONVERGENT B7 ;  /* 0x0000000000077941 */ /* 0x000fea0003800200 */
.L_x_2775:
[----:B------:R-:W-:Y:S01]  /*da80*/  BSSY.RECONVERGENT B7, `(.L_x_2777) ;  /* 0x0000005000077945 */ /* 0x000fe20003800200 */
.L_x_2778:
[----:B------:R-:W0:Y:S02]  /*da90*/  LDS R24, [R34] ;  /* 0x0000000022187984 */ /* 0x000e240000000800 */
[----:B0-----:R-:W-:-:S05]  /*daa0*/  FADD R25, R57, R24 ;  /* 0x0000001839197221 */ /* 0x001fca0000000000 */
[----:B------:R-:W0:Y:S02]  /*dab0*/  ATOMS.CAST.SPIN P1, [R34], R24, R25 ;  /* 0x000000182200758d */ /* 0x000e240001820019 */
[----:B0-----:R-:W-:Y:S05]  /*dac0*/  @!P1 BRA `(.L_x_2778) ;  /* 0xfffffffc00f09947 */ /* 0x001fea000383ffff */
[----:B------:R-:W-:Y:S05]  /*dad0*/  BSYNC.RECONVERGENT B7 ;  /* 0x0000000000077941 */ /* 0x000fea0003800200 */
.L_x_2777:
[----:B------:R-:W-:Y:S01]  /*dae0*/  BSSY.RECONVERGENT B7, `(.L_x_2779) ;  /* 0x0000005000077945 */ /* 0x000fe20003800200 */
.L_x_2780:
[----:B------:R-:W0:Y:S02]  /*daf0*/  LDS R24, [R32] ;  /* 0x0000000020187984 */ /* 0x000e240000000800 */
[----:B0-----:R-:W-:-:S05]  /*db00*/  FADD R25, R59, R24 ;  /* 0x000000183b197221 */ /* 0x001fca0000000000 */
[----:B------:R-:W0:Y:S02]  /*db10*/  ATOMS.CAST.SPIN P1, [R32], R24, R25 ;  /* 0x000000182000758d */ /* 0x000e240001820019 */
[----:B0-----:R-:W-:Y:S05]  /*db20*/  @!P1 BRA `(.L_x_2780) ;  /* 0xfffffffc00f09947 */ /* 0x001fea000383ffff */
[----:B------:R-:W-:Y:S05]  /*db30*/  BSYNC.RECONVERGENT B7 ;  /* 0x0000000000077941 */ /* 0x000fea0003800200 */
.L_x_2779:
[----:B------:R-:W-:Y:S01]  /*db40*/  BSSY.RECONVERGENT B7, `(.L_x_2781) ;  /* 0x0000005000077945 */ /* 0x000fe20003800200 */
.L_x_2782:
[----:B------:R-:W0:Y:S02]  /*db50*/  LDS R24, [R30] ;  /* 0x000000001e187984 */ /* 0x000e240000000800 */
[----:B0-----:R-:W-:-:S05]  /*db60*/  FADD R25, R43, R24 ;  /* 0x000000182b197221 */ /* 0x001fca0000000000 */
[----:B------:R-:W0:Y:S02]  /*db70*/  ATOMS.CAST.SPIN P1, [R30], R24, R25 ;  /* 0x000000181e00758d */ /* 0x000e240001820019 */
[----:B0-----:R-:W-:Y:S05]  /*db80*/  @!P1 BRA `(.L_x_2782) ;  /* 0xfffffffc00f09947 */ /* 0x001fea000383ffff */
[----:B------:R-:W-:Y:S05]  /*db90*/  BSYNC.RECONVERGENT B7 ;  /* 0x0000000000077941 */ /* 0x000fea0003800200 */
.L_x_2781:
[----:B------:R-:W-:Y:S01]  /*dba0*/  MOV R61, R21 ;  /* 0x00000015003d7202 */ /* 0x000fe20000000f00 */
[----:B------:R-:W-:Y:S06]  /*dbb0*/  @!P0 BRA `(.L_x_2762) ;  /* 0x00000000007c8947 */ /* 0x000fec0003800000 */
[----:B------:R-:W-:Y:S01]  /*dbc0*/  BSSY.RECONVERGENT B7, `(.L_x_2783) ;  /* 0x0000005000077945 */ /* 0x000fe20003800200 */
.L_x_2784:
[----:B------:R-:W0:Y:S02]  /*dbd0*/  LDS R24, [R38+0x4] ;  /* 0x0000040026187984 */ /* 0x000e240000000800 */
[----:B0-----:R-:W-:-:S05]  /*dbe0*/  FADD R25, R24, 1 ;  /* 0x3f80000018197421 */ /* 0x001fca0000000000 */
[----:B------:R-:W0:Y:S02]  /*dbf0*/  ATOMS.CAST.SPIN P0, [R38+0x4], R24, R25 ;  /* 0x000004182600758d */ /* 0x000e240001800019 */
[----:B0-----:R-:W-:Y:S05]  /*dc00*/  @!P0 BRA `(.L_x_2784) ;  /* 0xfffffffc00f08947 */ /* 0x001fea000383ffff */
[----:B------:R-:W-:Y:S05]  /*dc10*/  BSYNC.RECONVERGENT B7 ;  /* 0x0000000000077941 */ /* 0x000fea0003800200 */
.L_x_2783:
[----:B------:R-:W-:Y:S01]  /*dc20*/  BSSY.RECONVERGENT B7, `(.L_x_2785) ;  /* 0x0000005000077945 */ /* 0x000fe20003800200 */
.L_x_2786:
[----:B------:R-:W0:Y:S02]  /*dc30*/  LDS R24, [R36+0x4] ;  /* 0x0000040024187984 */ /* 0x000e240000000800 */
[----:B0-----:R-:W-:-:S05]  /*dc40*/  FADD R25, R39, R24 ;  /* 0x0000001827197221 */ /* 0x001fca0000000000 */
[----:B------:R-:W0:Y:S02]  /*dc50*/  ATOMS.CAST.SPIN P0, [R36+0x4], R24, R25 ;  /* 0x000004182400758d */ /* 0x000e240001800019 */
[----:B0-----:R-:W-:Y:S05]  /*dc60*/  @!P0 BRA `(.L_x_2786) ;  /* 0xfffffffc00f08947 */ /* 0x001fea000383ffff */
[----:B------:R-:W-:Y:S05]  /*dc70*/  BSYNC.RECONVERGENT B7 ;  /* 0x0000000000077941 */ /* 0x000fea0003800200 */
.L_x_2785:
[----:B------:R-:W-:Y:S01]  /*dc80*/  BSSY.RECONVERGENT B7, `(.L_x_2787) ;  /* 0x0000005000077945 */ /* 0x000fe20003800200 */
.L_x_2788:
[----:B------:R-:W0:Y:S02]  /*dc90*/  LDS R24, [R34+0x4] ;  /* 0x0000040022187984 */ /* 0x000e240000000800 */
[----:B0-----:R-:W-:-:S05]  /*dca0*/  FADD R25, R57, R24 ;  /* 0x0000001839197221 */ /* 0x001fca0000000000 */
[----:B------:R-:W0:Y:S02]  /*dcb0*/  ATOMS.CAST.SPIN P0, [R34+0x4], R24, R25 ;  /* 0x000004182200758d */ /* 0x000e240001800019 */
[----:B0-----:R-:W-:Y:S05]  /*dcc0*/  @!P0 BRA `(.L_x_2788) ;  /* 0xfffffffc00f08947 */ /* 0x001fea000383ffff */
[----:B------:R-:W-:Y:S05]  /*dcd0*/  BSYNC.RECONVERGENT B7 ;  /* 0x0000000000077941 */ /* 0x000fea0003800200 */
.L_x_2787:
[----:B------:R-:W-:Y:S01]  /*dce0*/  BSSY.RECONVERGENT B7, `(.L_x_2789) ;  /* 0x0000005000077945 */ /* 0x000fe20003800200 */
.L_x_2790:
[----:B------:R-:W0:Y:S02]  /*dcf0*/  LDS R24, [R32+0x4] ;  /* 0x0000040020187984 */ /* 0x000e240000000800 */
[----:B0-----:R-:W-:-:S05]  /*dd00*/  FADD R25, R59, R24 ;  /* 0x000000183b197221 */ /* 0x001fca0000000000 */
[----:B------:R-:W0:Y:S02]  /*dd10*/  ATOMS.CAST.SPIN P0, [R32+0x4], R24, R25 ;  /* 0x000004182000758d */ /* 0x000e240001800019 */
[----:B0-----:R-:W-:Y:S05]  /*dd20*/  @!P0 BRA `(.L_x_2790) ;  /* 0xfffffffc00f08947 */ /* 0x001fea000383ffff */
[----:B------:R-:W-:Y:S05]  /*dd30*/  BSYNC.RECONVERGENT B7 ;  /* 0x0000000000077941 */ /* 0x000fea0003800200 */
.L_x_2789:
[----:B------:R-:W-:Y:S01]  /*dd40*/  BSSY.RECONVERGENT B7, `(.L_x_2791) ;  /* 0x0000005000077945 */ /* 0x000fe20003800200 */
.L_x_2792:
[----:B------:R-:W0:Y:S02]  /*dd50*/  LDS R24, [R30+0x4] ;  /* 0x000004001e187984 */ /* 0x000e240000000800 */
[----:B0-----:R-:W-:-:S05]  /*dd60*/  FADD R25, R43, R24 ;  /* 0x000000182b197221 */ /* 0x001fca0000000000 */
[----:B------:R-:W0:Y:S02]  /*dd70*/  ATOMS.CAST.SPIN P0, [R30+0x4], R24, R25 ;  /* 0x000004181e00758d */ /* 0x000e240001800019 */
[----:B0-----:R-:W-:Y:S05]  /*dd80*/  @!P0 BRA `(.L_x_2792) ;  /* 0xfffffffc00f08947 */ /* 0x001fea000383ffff */
[----:B------:R-:W-:Y:S05]  /*dd90*/  BSYNC.RECONVERGENT B7 ;  /* 0x0000000000077941 */ /* 0x000fea0003800200 */
.L_x_2791:
[----:B------:R-:W-:-:S07]  /*dda0*/  MOV R61, R22 ;  /* 0x00000016003d7202 */ /* 0x000fce0000000f00 */
.L_x_2762:
[----:B------:R-:W-:Y:S05]  /*ddb0*/  BSYNC.RECONVERGENT B5 ;  /* 0x0000000000057941 */ /* 0x000fea0003800200 */
.L_x_2761:
        /* <DEDUP_REMOVED lines=10> */
.L_x_2794:
[----:B------:R-:W0:Y:S02]  /*de60*/  LDS R24, [R42+-0x4] ;  /* 0xfffffc002a187984 */ /* 0x000e240000000800 */
[----:B0-----:R-:W-:-:S05]  /*de70*/  FADD R25, R24, 1 ;  /* 0x3f80000018197421 */ /* 0x001fca0000000000 */
[----:B------:R-:W0:Y:S02]  /*de80*/  ATOMS.CAST.SPIN P0, [R42+-0x4], R24, R25 ;  /* 0xfffffc182a00758d */ /* 0x000e240001800019 */
[----:B0-----:R-:W-:Y:S05]  /*de90*/  @!P0 BRA `(.L_x_2794) ;  /* 0xfffffffc00f08947 */ /* 0x001fea000383ffff */
[----:B------:R-:W-:Y:S05]  /*dea0*/  BSYNC.RECONVERGENT B5 ;  /* 0x0000000000057941 */ /* 0x000fea0003800200 */
.L_x_2793:
[----:B------:R-:W0:Y:S01]  /*deb0*/  LDC R65, c[0x0][0x468] ;  /* 0x00011a00ff417b82 */ /* 0x000e220000000800 */
[----:B------:R-:W-:Y:S01]  /*dec0*/  BSSY.RECONVERGENT B5, `(.L_x_2795) ;  /* 0x0000006000057945 */ /* 0x000fe20003800200 */
[----:B0-----:R-:W-:-:S07]  /*ded0*/  IMAD R40, R65, UR4, R42 ;  /* 0x0000000441287c24 */ /* 0x001fce000f8e022a */
.L_x_2796:
[----:B------:R-:W0:Y:S02]  /*dee0*/  LDS R24, [R40+-0x4] ;  /* 0xfffffc0028187984 */ /* 0x000e240000000800 */
[----:B0-----:R-:W-:-:S05]  /*def0*/  FADD R25, R39, R24 ;  /* 0x0000001827197221 */ /* 0x001fca0000000000 */
[----:B------:R-:W0:Y:S02]  /*df00*/  ATOMS.CAST.SPIN P0, [R40+-0x4], R24, R25 ;  /* 0xfffffc182800758d */ /* 0x000e240001800019 */
[----:B0-----:R-:W-:Y:S05]  /*df10*/  @!P0 BRA `(.L_x_2796) ;  /* 0xfffffffc00f08947 */ /* 0x001fea000383ffff */
[----:B------:R-:W-:Y:S05]  /*df20*/  BSYNC.RECONVERGENT B5 ;  /* 0x0000000000057941 */ /* 0x000fea0003800200 */
.L_x_2795:
[----:B------:R-:W-:Y:S01]  /*df30*/  BSSY.RECONVERGENT B5, `(.L_x_2797) ;  /* 0x0000006000057945 */ /* 0x000fe20003800200 */
[----:B------:R-:W-:-:S07]  /*df40*/  LEA R38, R63, UR7, 0x2 ;  /* 0x000000073f267c11 */ /* 0x000fce000f8e10ff */
.L_x_2798:
[----:B------:R-:W0:Y:S02]  /*df50*/  LDS R24, [R38+-0x4] ;  /* 0xfffffc0026187984 */ /* 0x000e240000000800 */
[----:B0-----:R-:W-:-:S05]  /*df60*/  FADD R25, R57, R24 ;  /* 0x0000001839197221 */ /* 0x001fca0000000000 */
[----:B------:R-:W0:Y:S02]  /*df70*/  ATOMS.CAST.SPIN P0, [R38+-0x4], R24, R25 ;  /* 0xfffffc182600758d */ /* 0x000e240001800019 */
[----:B0-----:R-:W-:Y:S05]  /*df80*/  @!P0 BRA `(.L_x_2798) ;  /* 0xfffffffc00f08947 */ /* 0x001fea000383ffff */
[----:B------:R-:W-:Y:S05]  /*df90*/  BSYNC.RECONVERGENT B5 ;  /* 0x0000000000057941 */ /* 0x000fea0003800200 */
.L_x_2797:
[----:B------:R-:W-:Y:S01]  /*dfa0*/  BSSY.RECONVERGENT B5, `(.L_x_2799) ;  /* 0x0000006000057945 */ /* 0x000fe20003800200 */
[----:B------:R-:W-:-:S07]  /*dfb0*/  LEA R36, R63, UR6, 0x2 ;  /* 0x000000063f247c11 */ /* 0x000fce000f8e10ff */
.L_x_2800:
[----:B------:R-:W0:Y:S02]  /*dfc0*/  LDS R24, [R36+-0x4] ;  /* 0xfffffc0024187984 */ /* 0x000e240000000800 */
[----:B0-----:R-:W-:-:S05]  /*dfd0*/  FADD R25, R59, R24 ;  /* 0x000000183b197221 */ /* 0x001fca0000000000 */
[----:B------:R-:W0:Y:S02]  /*dfe0*/  ATOMS.CAST.SPIN P0, [R36+-0x4], R24, R25 ;  /* 0xfffffc182400758d */ /* 0x000e240001800019 */
[----:B0-----:R-:W-:Y:S05]  /*dff0*/  @!P0 BRA `(.L_x_2800) ;  /* 0xfffffffc00f08947 */ /* 0x001fea000383ffff */
[----:B------:R-:W-:Y:S05]  /*e000*/  BSYNC.RECONVERGENT B5 ;  /* 0x0000000000057941 */ /* 0x000fea0003800200 */
.L_x_2799:
[----:B------:R-:W-:Y:S01]  /*e010*/  BSSY.RECONVERGENT B5, `(.L_x_2801) ;  /* 0x0000006000057945 */ /* 0x000fe20003800200 */
[----:B------:R-:W-:-:S07]  /*e020*/  IMAD R34, R65, UR4, R40 ;  /* 0x0000000441227c24 */ /* 0x000fce000f8e0228 */
.L_x_2802:
[----:B------:R-:W0:Y:S02]  /*e030*/  LDS R24, [R34+-0x4] ;  /* 0xfffffc0022187984 */ /* 0x000e240000000800 */
[----:B0-----:R-:W-:-:S05]  /*e040*/  FADD R25, R43, R24 ;  /* 0x000000182b197221 */ /* 0x001fca0000000000 */
[----:B------:R-:W0:Y:S02]  /*e050*/  ATOMS.CAST.SPIN P0, [R34+-0x4], R24, R25 ;  /* 0xfffffc182200758d */ /* 0x000e240001800019 */
[----:B0-----:R-:W-:Y:S05]  /*e060*/  @!P0 BRA `(.L_x_2802) ;  /* 0xfffffffc00f08947 */ /* 0x001fea000383ffff */
[----:B------:R-:W-:Y:S05]  /*e070*/  BSYNC.RECONVERGENT B5 ;  /* 0x0000000000057941 */ /* 0x000fea0003800200 */
.L_x_2801:
[----:B------:R-:W-:Y:S01]  /*e080*/  BSSY.RECONVERGENT B5, `(.L_x_2803) ;  /* 0x0000005000057945 */ /* 0x000fe20003800200 */
.L_x_2804:
[----:B------:R-:W0:Y:S02]  /*e090*/  LDS R24, [R42] ;  /* 0x000000002a187984 */ /* 0x000e240000000800 */
[----:B0-----:R-:W-:-:S05]  /*e0a0*/  FADD R25, R24, 1 ;  /* 0x3f80000018197421 */ /* 0x001fca0000000000 */
[----:B------:R-:W0:Y:S02]  /*e0b0*/  ATOMS.CAST.SPIN P0, [R42], R24, R25 ;  /* 0x000000182a00758d */ /* 0x000e240001800019 */
[----:B0-----:R-:W-:Y:S05]  /*e0c0*/  @!P0 BRA `(.L_x_2804) ;  /* 0xfffffffc00f08947 */ /* 0x001fea000383ffff */
[----:B------:R-:W-:Y:S05]  /*e0d0*/  BSYNC.RECONVERGENT B5 ;  /* 0x0000000000057941 */ /* 0x000fea0003800200 */
.L_x_2803:
[----:B------:R-:W-:Y:S01]  /*e0e0*/  BSSY.RECONVERGENT B5, `(.L_x_2805) ;  /* 0x0000005000057945 */ /* 0x000fe20003800200 */
.L_x_2806:
[----:B------:R-:W0:Y:S02]  /*e0f0*/  LDS R24, [R40] ;  /* 0x0000000028187984 */ /* 0x000e240000000800 */
[----:B0-----:R-:W-:-:S05]  /*e100*/  FADD R25, R39, R24 ;  /* 0x0000001827197221 */ /* 0x001fca0000000000 */
[----:B------:R-:W0:Y:S02]  /*e110*/  ATOMS.CAST.SPIN P0, [R40], R24, R25 ;  /* 0x000000182800758d */ /* 0x000e240001800019 */
[----:B0-----:R-:W-:Y:S05]  /*e120*/  @!P0 BRA `(.L_x_2806) ;  /* 0xfffffffc00f08947 */ /* 0x001fea000383ffff */
[----:B------:R-:W-:Y:S05]  /*e130*/  BSYNC.RECONVERGENT B5 ;  /* 0x0000000000057941 */ /* 0x000fea0003800200 */
.L_x_2805:
[----:B------:R-:W-:Y:S01]  /*e140*/  BSSY.RECONVERGENT B5, `(.L_x_2807) ;  /* 0x0000005000057945 */ /* 0x000fe20003800200 */
.L_x_2808:
[----:B------:R-:W0:Y:S02]  /*e150*/  LDS R24, [R38] ;  /* 0x0000000026187984 */ /* 0x000e240000000800 */
[----:B0-----:R-:W-:-:S05]  /*e160*/  FADD R25, R57, R24 ;  /* 0x0000001839197221 */ /* 0x001fca0000000000 */
[----:B------:R-:W0:Y:S02]  /*e170*/  ATOMS.CAST.SPIN P0, [R38], R24, R25 ;  /* 0x000000182600758d */ /* 0x000e240001800019 */
[----:B0-----:R-:W-:Y:S05]  /*e180*/  @!P0 BRA `(.L_x_2808) ;  /* 0xfffffffc00f08947 */ /* 0x001fea000383ffff */
[----:B------:R-:W-:Y:S05]  /*e190*/  BSYNC.RECONVERGENT B5 ;  /* 0x0000000000057941 */ /* 0x000fea0003800200 */
.L_x_2807:
[----:B------:R-:W-:Y:S01]  /*e1a0*/  BSSY.RECONVERGENT B5, `(.L_x_2809) ;  /* 0x0000005000057945 */ /* 0x000fe20003800200 */
.L_x_2810:
[----:B------:R-:W0:Y:S02]  /*e1b0*/  LDS R24, [R36] ;  /* 0x0000000024187984 */ /* 0x000e240000000800 */
[----:B0-----:R-:W-:-:S05]  /*e1c0*/  FADD R25, R59, R24 ;  /* 0x000000183b197221 */ /* 0x001fca0000000000 */
[----:B------:R-:W0:Y:S02]  /*e1d0*/  ATOMS.CAST.SPIN P0, [R36], R24, R25 ;  /* 0x000000182400758d */ /* 0x000e240001800019 */
[----:B0-----:R-:W-:Y:S05]  /*e1e0*/  @!P0 BRA `(.L_x_2810) ;  /* 0xfffffffc00f08947 */ /* 0x001fea000383ffff */
[----:B------:R-:W-:Y:S05]  /*e1f0*/  BSYNC.RECONVERGENT B5 ;  /* 0x0000000000057941 */ /* 0x000fea0003800200 */
.L_x_2809:
[----:B------:R-:W-:Y:S01]  /*e200*/  BSSY.RECONVERGENT B5, `(.L_x_2811) ;  /* 0x0000005000057945 */ /* 0x000fe20003800200 */
.L_x_2812:
[----:B------:R-:W0:Y:S02]  /*e210*/  LDS R24, [R34] ;  /* 0x0000000022187984 */ /* 0x000e240000000800 */
[----:B0-----:R-:W-:-:S05]  /*e220*/  FADD R25, R43, R24 ;  /* 0x000000182b197221 */ /* 0x001fca0000000000 */
[----:B------:R-:W0:Y:S02]  /*e230*/  ATOMS.CAST.SPIN P0, [R34], R24, R25 ;  /* 0x000000182200758d */ /* 0x000e240001800019 */
[----:B0-----:R-:W-:Y:S05]  /*e240*/  @!P0 BRA `(.L_x_2812) ;  /* 0xfffffffc00f08947 */ /* 0x001fea000383ffff */
[----:B------:R-:W-:Y:S05]  /*e250*/  BSYNC.RECONVERGENT B5 ;  /* 0x0000000000057941 */ /* 0x000fea0003800200 */
.L_x_2811:
[----:B------:R-:W-:Y:S01]  /*e260*/  BSSY.RECONVERGENT B5, `(.L_x_2813) ;  /* 0x0000005000057945 */ /* 0x000fe20003800200 */
.L_x_2814:
[----:B------:R-:W0:Y:S02]  /*e270*/  LDS R24, [R42+0x4] ;  /* 0x000004002a187984 */ /* 0x000e240000000800 */
[----:B0-----:R-:W-:-:S05]  /*e280*/  FADD R25, R24, 1 ;  /* 0x3f80000018197421 */ /* 0x001fca0000000000 */
[----:B------:R-:W0:Y:S02]  /*e290*/  ATOMS.CAST.SPIN P0, [R42+0x4], R24, R25 ;  /* 0x000004182a00758d */ /* 0x000e240001800019 */
[----:B0-----:R-:W-:Y:S05]  /*e2a0*/  @!P0 BRA `(.L_x_2814) ;  /* 0xfffffffc00f08947 */ /* 0x001fea000383ffff */
[----:B------:R-:W-:Y:S05]  /*e2b0*/  BSYNC.RECONVERGENT B5 ;  /* 0x0000000000057941 */ /* 0x000fea0003800200 */
.L_x_2813:
[----:B------:R-:W-:Y:S01]  /*e2c0*/  BSSY.RECONVERGENT B5, `(.L_x_2815) ;  /* 0x0000005000057945 */ /* 0x000fe20003800200 */
.L_x_2816:
[----:B------:R-:W0:Y:S02]  /*e2d0*/  LDS R24, [R40+0x4] ;  /* 0x0000040028187984 */ /* 0x000e240000000800 */
[----:B0-----:R-:W-:-:S05]  /*e2e0*/  FADD R25, R39, R24 ;  /* 0x0000001827197221 */ /* 0x001fca0000000000 */
[----:B------:R-:W0:Y:S02]  /*e2f0*/  ATOMS.CAST.SPIN P0, [R40+0x4], R24, R25 ;  /* 0x000004182800758d */ /* 0x000e240001800019 */
[----:B0-----:R-:W-:Y:S05]  /*e300*/  @!P0 BRA `(.L_x_2816) ;  /* 0xfffffffc00f08947 */ /* 0x001fea000383ffff */
[----:B------:R-:W-:Y:S05]  /*e310*/  BSYNC.RECONVERGENT B5 ;  /* 0x0000000000057941 */ /* 0x000fea0003800200 */
.L_x_2815:
[----:B------:R-:W-:Y:S01]  /*e320*/  BSSY.RECONVERGENT B5, `(.L_x_2817) ;  /* 0x0000005000057945 */ /* 0x000fe20003800200 */
.L_x_2818:
[----:B------:R-:W0:Y:S02]  /*e330*/  LDS R24, [R38+0x4] ;  /* 0x0000040026187984 */ /* 0x000e240000000800 */
[----:B0-----:R-:W-:-:S05]  /*e340*/  FADD R25, R57, R24 ;  /* 0x0000001839197221 */ /* 0x001fca0000000000 */
[----:B------:R-:W0:Y:S02]  /*e350*/  ATOMS.CAST.SPIN P0, [R38+0x4], R24, R25 ;  /* 0x000004182600758d */ /* 0x000e240001800019 */
[----:B0-----:R-:W-:Y:S05]  /*e360*/  @!P0 BRA `(.L_x_2818) ;  /* 0xfffffffc00f08947 */ /* 0x001fea000383ffff */
[----:B------:R-:W-:Y:S05]  /*e370*/  BSYNC.RECONVERGENT B5 ;  /* 0x0000000000057941 */ /* 0x000fea0003800200 */
.L_x_2817:
[----:B------:R-:W-:Y:S01]  /*e380*/  BSSY.RECONVERGENT B5, `(.L_x_2819) ;  /* 0x0000005000057945 */ /* 0x000fe20003800200 */
.L_x_2820:
[----:B------:R-:W0:Y:S02]  /*e390*/  LDS R24, [R36+0x4] ;  /* 0x0000040024187984 */ /* 0x000e240000000800 */
[----:B0-----:R-:W-:-:S05]  /*e3a0*/  FADD R25, R59, R24 ;  /* 0x000000183b197221 */ /* 0x001fca0000000000 */
[----:B------:R-:W0:Y:S02]  /*e3b0*/  ATOMS.CAST.SPIN P0, [R36+0x4], R24, R25 ;  /* 0x000004182400758d */ /* 0x000e240001800019 */
[----:B0-----:R-:W-:Y:S05]  /*e3c0*/  @!P0 BRA `(.L_x_2820) ;  /* 0xfffffffc00f08947 */ /* 0x001fea000383ffff */
[----:B------:R-:W-:Y:S05]  /*e3d0*/  BSYNC.RECONVERGENT B5 ;  /* 0x0000000000057941 */ /* 0x000fea0003800200 */
.L_x_2819:
[----:B------:R-:W-:Y:S01]  /*e3e0*/  BSSY.RECONVERGENT B5, `(.L_x_2821) ;  /* 0x0000005000057945 */ /* 0x000fe20003800200 */
.L_x_2822:
[----:B------:R-:W0:Y:S02]  /*e3f0*/  LDS R24, [R34+0x4] ;  /* 0x0000040022187984 */ /* 0x000e240000000800 */
[----:B0-----:R-:W-:-:S05]  /*e400*/  FADD R25, R43, R24 ;  /* 0x000000182b197221 */ /* 0x001fca0000000000 */
[----:B------:R-:W0:Y:S02]  /*e410*/  ATOMS.CAST.SPIN P0, [R34+0x4], R24, R25 ;  /* 0x000004182200758d */ /* 0x000e240001800019 */
[----:B0-----:R-:W-:Y:S05]  /*e420*/  @!P0 BRA `(.L_x_2822) ;  /* 0xfffffffc00f08947 */ /* 0x001fea000383ffff */
[----:B------:R-:W-:Y:S05]  /*e430*/  BSYNC.RECONVERGENT B5 ;  /* 0x0000000000057941 */ /* 0x000fea0003800200 */
.L_x_2821:
[----:B------:R-:W-:Y:S01]  /*e440*/  BSSY.RECONVERGENT B5, `(.L_x_2823) ;  /* 0x0000005000057945 */ /* 0x000fe20003800200 */
.L_x_2824:
[----:B------:R-:W0:Y:S02]  /*e450*/  LDS R24, [R42+0x8] ;  /* 0x000008002a187984 */ /* 0x000e240000000800 */
[----:B0-----:R-:W-:-:S05]  /*e460*/  FADD R25, R24, 1 ;  /* 0x3f80000018197421 */ /* 0x001fca0000000000 */
[----:B------:R-:W0:Y:S02]  /*e470*/  ATOMS.CAST.SPIN P0, [R42+0x8], R24, R25 ;  /* 0x000008182a00758d */ /* 0x000e240001800019 */
[----:B0-----:R-:W-:Y:S05]  /*e480*/  @!P0 BRA `(.L_x_2824) ;  /* 0xfffffffc00f08947 */ /* 0x001fea000383ffff */
[----:B------:R-:W-:Y:S05]  /*e490*/  BSYNC.RECONVERGENT B5 ;  /* 0x0000000000057941 */ /* 0x000fea0003800200 */
.L_x_2823:
[----:B------:R-:W-:Y:S01]  /*e4a0*/  BSSY.RECONVERGENT B5, `(.L_x_2825) ;  /* 0x0000005000057945 */ /* 0x000fe20003800200 */
.L_x_2826:
[----:B------:R-:W0:Y:S02]  /*e4b0*/  LDS R24, [R40+0x8] ;  /* 0x0000080028187984 */ /* 0x000e240000000800 */
[----:B0-----:R-:W-:-:S05]  /*e4c0*/  FADD R25, R39, R24 ;  /* 0x0000001827197221 */ /* 0x001fca0000000000 */
[----:B------:R-:W0:Y:S02]  /*e4d0*/  ATOMS.CAST.SPIN P0, [R40+0x8], R24, R25 ;  /* 0x000008182800758d */ /* 0x000e240001800019 */
[----:B0-----:R-:W-:Y:S05]  /*e4e0*/  @!P0 BRA `(.L_x_2826) ;  /* 0xfffffffc00f08947 */ /* 0x001fea000383ffff */
[----:B------:R-:W-:Y:S05]  /*e4f0*/  BSYNC.RECONVERGENT B5 ;  /* 0x0000000000057941 */ /* 0x000fea0003800200 */
.L_x_2825:
[----:B------:R-:W-:Y:S01]  /*e500*/  BSSY.RECONVERGENT B5, `(.L_x_2827) ;  /* 0x0000005000057945 */ /* 0x000fe20003800200 */
.L_x_2828:
[----:B------:R-:W0:Y:S02]  /*e510*/  LDS R24, [R38+0x8] ;  /* 0x0000080026187984 */ /* 0x000e240000000800 */
[----:B0-----:R-:W-:-:S05]  /*e520*/  FADD R25, R57, R24 ;  /* 0x0000001839197221 */ /* 0x001fca0000000000 */
[----:B------:R-:W0:Y:S02]  /*e530*/  ATOMS.CAST.SPIN P0, [R38+0x8], R24, R25 ;  /* 0x000008182600758d */ /* 0x000e240001800019 */
[----:B0-----:R-:W-:Y:S05]  /*e540*/  @!P0 BRA `(.L_x_2828) ;  /* 0xfffffffc00f08947 */ /* 0x001fea000383ffff */
[----:B------:R-:W-:Y:S05]  /*e550*/  BSYNC.RECONVERGENT B5 ;  /* 0x0000000000057941 */ /* 0x000fea0003800200 */
.L_x_2827:
[----:B------:R-:W-:Y:S01]  /*e560*/  BSSY.RECONVERGENT B5, `(.L_x_2829) ;  /* 0x0000005000057945 */ /* 0x000fe20003800200 */
.L_x_2830:
[----:B------:R-:W0:Y:S02]  /*e570*/  LDS R24, [R36+0x8] ;  /* 0x0000080024187984 */ /* 0x000e240000000800 */
[----:B0-----:R-:W-:-:S05]  /*e580*/  FADD R25, R59, R24 ;  /* 0x000000183b197221 */ /* 0x001fca0000000000 */
[----:B------:R-:W0:Y:S02]  /*e590*/  ATOMS.CAST.SPIN P0, [R36+0x8], R24, R25 ;  /* 0x000008182400758d */ /* 0x000e240001800019 */
[----:B0-----:R-:W-:Y:S05]  /*e5a0*/  @!P0 BRA `(.L_x_2830) ;  /* 0xfffffffc00f08947 */ /* 0x001fea000383ffff */
[----:B------:R-:W-:Y:S05]  /*e5b0*/  BSYNC.RECONVERGENT B5 ;  /* 0x0000000000057941 */ /* 0x000fea0003800200 */
.L_x_2829:
[----:B------:R-:W-:Y:S01]  /*e5c0*/  BSSY.RECONVERGENT B5, `(.L_x_2831) ;  /* 0x0000005000057945 */ /* 0x000fe20003800200 */
.L_x_2832:
[----:B------:R-:W0:Y:S02]  /*e5d0*/  LDS R24, [R34+0x8] ;  /* 0x0000080022187984 */ /* 0x000e240000000800 */
[----:B0-----:R-:W-:-:S05]  /*e5e0*/  FADD R25, R43, R24 ;  /* 0x000000182b197221 */ /* 0x001fca0000000000 */
[----:B------:R-:W0:Y:S02]  /*e5f0*/  ATOMS.CAST.SPIN P0, [R34+0x8], R24, R25 ;  /* 0x000008182200758d */ /* 0x000e240001800019 */
[----:B0-----:R-:W-:Y:S05]  /*e600*/  @!P0 BRA `(.L_x_2832) ;  /* 0xfffffffc00f08947 */ /* 0x001fea000383ffff */
[----:B------:R-:W-:Y:S05]  /*e610*/  BSYNC.RECONVERGENT B5 ;  /* 0x0000000000057941 */ /* 0x000fea0003800200 */
.L_x_2831:
[----:B------:R-:W-:-:S04]  /*e620*/  IADD3 R61, PT, PT, R61, 0x4, RZ ;  /* 0x000000043d3d7810 */ /* 0x000fc80007ffe0ff */
[----:B------:R-:W-:-:S13]  /*e630*/  ISETP.NE.AND P0, PT, R61, R18, PT ;  /* 0x000000123d00720c */ /* 0x000fda0003f05270 */
[----:B------:R-:W-:Y:S05]  /*e640*/  @!P0 BRA `(.L_x_2760) ;  /* 0x00000008000c8947 */ /* 0x000fea0003800000 */
.L_x_2873:
[----:B------:R-:W-:Y:S01]  /*e650*/  IADD3 R63, PT, PT, R32, R61, RZ ;  /* 0x0000003d203f7210 */ /* 0x000fe20007ffe0ff */
[----:B------:R-:W-:Y:S05]  /*e660*/  YIELD ;  /* 0x0000000000007946 */ /* 0x000fea0003800000 */
[----:B------:R-:W-:Y:S01]  /*e670*/  BSSY.RECONVERGENT B5, `(.L_x_2833) ;  /* 0x0000006000057945 */ /* 0x000fe20003800200 */
[----:B------:R-:W-:-:S07]  /*e680*/  LEA R42, R63, R30, 0x2 ;  /* 0x0000001e3f2a7211 */ /* 0x000fce00078e10ff */
.L_x_2834:
[----:B------:R-:W0:Y:S02]  /*e690*/  LDS R24, [R42+-0x4] ;  /* 0xfffffc002a187984 */ /* 0x000e240000000800 */
[----:B0-----:R-:W-:-:S05]  /*e6a0*/  FADD R25, R24, 1 ;  /* 0x3f80000018197421 */ /* 0x001fca0000000000 */
[----:B------:R-:W0:Y:S02]  /*e6b0*/  ATOMS.CAST.SPIN P0, [R42+-0x4], R24, R25 ;  /* 0xfffffc182a00758d */ /* 0x000e240001800019 */
[----:B0-----:R-:W-:Y:S05]  /*e6c0*/  @!P0 BRA `(.L_x_2834) ;  /* 0xfffffffc00f08947 */ /* 0x001fea000383ffff */
[----:B------:R-:W-:Y:S05]  /*e6d0*/  BSYNC.RECONVERGENT B5 ;  /* 0x0000000000057941 */ /* 0x000fea0003800200 */
.L_x_2833:
[----:B------:R-:W0:Y:S01]  /*e6e0*/  LDC R65, c[0x0][0x468] ;  /* 0x00011a00ff417b82 */ /* 0x000e220000000800 */
[----:B------:R-:W-:Y:S01]  /*e6f0*/  BSSY.RECONVERGENT B5, `(.L_x_2835) ;  /* 0x0000006000057945 */ /* 0x000fe20003800200 */
[----:B0-----:R-:W-:-:S07]  /*e700*/  IMAD R40, R65, UR4, R42 ;  /* 0x0000000441287c24 */ /* 0x001fce000f8e022a */
.L_x_2836:
[----:B------:R-:W0:Y:S02]  /*e710*/  LDS R24, [R40+-0x4] ;  /* 0xfffffc0028187984 */ /* 0x000e240000000800 */
[----:B0-----:R-:W-:-:S05]  /*e720*/  FADD R25, R39, R24 ;  /* 0x0000001827197221 */ /* 0x001fca0000000000 */
[----:B------:R-:W0:Y:S02]  /*e730*/  ATOMS.CAST.SPIN P0, [R40+-0x4], R24, R25 ;  /* 0xfffffc182800758d */ /* 0x000e240001800019 */
[----:B0-----:R-:W-:Y:S05]  /*e740*/  @!P0 BRA `(.L_x_2836) ;  /* 0xfffffffc00f08947 */ /* 0x001fea000383ffff */
[----:B------:R-:W-:Y:S05]  /*e750*/  BSYNC.RECONVERGENT B5 ;  /* 0x0000000000057941 */ /* 0x000fea0003800200 */
.L_x_2835:
[----:B------:R-:W-:Y:S01]  /*e760*/  BSSY.RECONVERGENT B5, `(.L_x_2837) ;  /* 0x0000006000057945 */ /* 0x000fe20003800200 */
[----:B------:R-:W-:-:S07]  /*e770*/  LEA R38, R63, UR7, 0x2 ;  /* 0x000000073f267c11 */ /* 0x000fce000f8e10ff */
.L_x_2838:
[----:B------:R-:W0:Y:S02]  /*e780*/  LDS R24, [R38+-0x4] ;  /* 0xfffffc0026187984 */ /* 0x000e240000000800 */
[----:B0-----:R-:W-:-:S05]  /*e790*/  FADD R25, R57, R24 ;  /* 0x0000001839197221 */ /* 0x001fca0000000000 */
[----:B------:R-:W0:Y:S02]  /*e7a0*/  ATOMS.CAST.SPIN P0, [R38+-0x4], R24, R25 ;  /* 0xfffffc182600758d */ /* 0x000e240001800019 */
[----:B0-----:R-:W-:Y:S05]  /*e7b0*/  @!P0 BRA `(.L_x_2838) ;  /* 0xfffffffc00f08947 */ /* 0x001fea000383ffff */
[----:B------:R-:W-:Y:S05]  /*e7c0*/  BSYNC.RECONVERGENT B5 ;  /* 0x0000000000057941 */ /* 0x000fea0003800200 */
.L_x_2837:
[----:B------:R-:W-:Y:S01]  /*e7d0*/  BSSY.RECONVERGENT B5, `(.L_x_2839) ;  /* 0x0000006000057945 */ /* 0x000fe20003800200 */
[----:B------:R-:W-:-:S07]  /*e7e0*/  LEA R36, R63, UR6, 0x2 ;  /* 0x000000063f247c11 */ /* 0x000fce000f8e10ff */
.L_x_2840:
[----:B------:R-:W0:Y:S02]  /*e7f0*/  LDS R24, [R36+-0x4] ;  /* 0xfffffc0024187984 */ /* 0x000e240000000800 */
[----:B0-----:R-:W-:-:S05]  /*e800*/  FADD R25, R59, R24 ;  /* 0x000000183b197221 */ /* 0x001fca0000000000 */
[----:B------:R-:W0:Y:S02]  /*e810*/  ATOMS.CAST.SPIN P0, [R36+-0x4], R24, R25 ;  /* 0xfffffc182400758d */ /* 0x000e240001800019 */
[----:B0-----:R-:W-:Y:S05]  /*e820*/  @!P0 BRA `(.L_x_2840) ;  /* 0xfffffffc00f08947 */ /* 0x001fea000383ffff */
[----:B------:R-:W-:Y:S05]  /*e830*/  BSYNC.RECONVERGENT B5 ;  /* 0x0000000000057941 */ /* 0x000fea0003800200 */
.L_x_2839:
[----:B------:R-:W-:Y:S01]  /*e840*/  BSSY.RECONVERGENT B5, `(.L_x_2841) ;  /* 0x0000006000057945 */ /* 0x000fe20003800200 */
[----:B------:R-:W-:-:S07]  /*e850*/  IMAD R34, R65, UR4, R40 ;  /* 0x0000000441227c24 */ /* 0x000fce000f8e0228 */
.L_x_2842:
[----:B------:R-:W0:Y:S02]  /*e860*/  LDS R24, [R34+-0x4] ;  /* 0xfffffc0022187984 */ /* 0x000e240000000800 */
[----:B0-----:R-:W-:-:S05]  /*e870*/  FADD R25, R43, R24 ;  /* 0x000000182b197221 */ /* 0x001fca0000000000 */
[----:B------:R-:W0:Y:S02]  /*e880*/  ATOMS.CAST.SPIN P0, [R34+-0x4], R24, R25 ;  /* 0xfffffc182200758d */ /* 0x000e240001800019 */
[----:B0-----:R-:W-:Y:S05]  /*e890*/  @!P0 BRA `(.L_x_2842) ;  /* 0xfffffffc00f08947 */ /* 0x001fea000383ffff */
[----:B------:R-:W-:Y:S05]  /*e8a0*/  BSYNC.RECONVERGENT B5 ;  /* 0x0000000000057941 */ /* 0x000fea0003800200 */
.L_x_2841:
[----:B------:R-:W-:Y:S01]  /*e8b0*/  BSSY.RECONVERGENT B5, `(.L_x_2843) ;  /* 0x0000005000057945 */ /* 0x000fe20003800200 */
.L_x_2844:
[----:B------:R-:W0:Y:S02]  /*e8c0*/  LDS R24, [R42] ;  /* 0x000000002a187984 */ /* 0x000e240000000800 */
[----:B0-----:R-:W-:-:S05]  /*e8d0*/  FADD R25, R24, 1 ;  /* 0x3f80000018197421 */ /* 0x001fca0000000000 */
[----:B------:R-:W0:Y:S02]  /*e8e0*/  ATOMS.CAST.SPIN P0, [R42], R24, R25 ;  /* 0x000000182a00758d */ /* 0x000e240001800019 */
[----:B0-----:R-:W-:Y:S05]  /*e8f0*/  @!P0 BRA `(.L_x_2844) ;  /* 0xfffffffc00f08947 */ /* 0x001fea000383ffff */
[----:B------:R-:W-:Y:S05]  /*e900*/  BSYNC.RECONVERGENT B5 ;  /* 0x0000000000057941 */ /* 0x000fea0003800200 */
.L_x_2843:
[----:B------:R-:W-:Y:S01]  /*e910*/  BSSY.RECONVERGENT B5, `(.L_x_2845) ;  /* 0x0000005000057945 */ /* 0x000fe20003800200 */
.L_x_2846:
[----:B------:R-:W0:Y:S02]  /*e920*/  LDS R24, [R40] ;  /* 0x0000000028187984 */ /* 0x000e240000000800 */
[----:B0-----:R-:W-:-:S05]  /*e930*/  FADD R25, R39, R24 ;  /* 0x0000001827197221 */ /* 0x001fca0000000000 */
[----:B------:R-:W0:Y:S02]  /*e940*/  ATOMS.CAST.SPIN P0, [R40], R24, R25 ;  /* 0x000000182800758d */ /* 0x000e240001800019 */
[----:B0-----:R-:W-:Y:S05]  /*e950*/  @!P0 BRA `(.L_x_2846) ;  /* 0xfffffffc00f08947 */ /* 0x001fea000383ffff */
[----:B------:R-:W-:Y:S05]  /*e960*/  BSYNC.RECONVERGENT B5 ;  /* 0x0000000000057941 */ /* 0x000fea0003800200 */
.L_x_2845:
[----:B------:R-:W-:Y:S01]  /*e970*/  BSSY.RECONVERGENT B5, `(.L_x_2847) ;  /* 0x0000005000057945 */ /* 0x000fe20003800200 */
.L_x_2848:
[----:B------:R-:W0:Y:S02]  /*e980*/  LDS R24, [R38] ;  /* 0x0000000026187984 */ /* 0x000e240000000800 */
[----:B0-----:R-:W-:-:S05]  /*e990*/  FADD R25, R57, R24 ;  /* 0x0000001839197221 */ /* 0x001fca0000000000 */
[----:B------:R-:W0:Y:S02]  /*e9a0*/  ATOMS.CAST.SPIN P0, [R38], R24, R25 ;  /* 0x000000182600758d */ /* 0x000e240001800019 */
[----:B0-----:R-:W-:Y:S05]  /*e9b0*/  @!P0 BRA `(.L_x_2848) ;  /* 0xfffffffc00f08947 */ /* 0x001fea000383ffff */
[----:B------:R-:W-:Y:S05]  /*e9c0*/  BSYNC.RECONVERGENT B5 ;  /* 0x0000000000057941 */ /* 0x000fea0003800200 */
.L_x_2847:
[----:B------:R-:W-:Y:S01]  /*e9d0*/  BSSY.RECONVERGENT B5, `(.L_x_2849) ;  /* 0x0000005000057945 */ /* 0x000fe20003800200 */
.L_x_2850:
[----:B------:R-:W0:Y:S02]  /*e9e0*/  LDS R24, [R36] ;  /* 0x0000000024187984 */ /* 0x000e240000000800 */
[----:B0-----:R-:W-:-:S05]  /*e9f0*/  FADD R25, R59, R24 ;  /* 0x000000183b197221 */ /* 0x001fca0000000000 */
[----:B------:R-:W0:Y:S02]  /*ea00*/  ATOMS.CAST.SPIN P0, [R36], R24, R25 ;  /* 0x000000182400758d */ /* 0x000e240001800019 */
[----:B0-----:R-:W-:Y:S05]  /*ea10*/  @!P0 BRA `(.L_x_2850) ;  /* 0xfffffffc00f08947 */ /* 0x001fea000383ffff */
[----:B------:R-:W-:Y:S05]  /*ea20*/  BSYNC.RECONVERGENT B5 ;  /* 0x0000000000057941 */ /* 0x000fea0003800200 */
.L_x_2849:
[----:B------:R-:W-:Y:S01]  /*ea30*/  BSSY.RECONVERGENT B5, `(.L_x_2851) ;  /* 0x0000005000057945 */ /* 0x000fe20003800200 */
.L_x_2852:
[----:B------:R-:W0:Y:S02]  /*ea40*/  LDS R24, [R34] ;  /* 0x0000000022187984 */ /* 0x000e240000000800 */
[----:B0-----:R-:W-:-:S05]  /*ea50*/  FADD R25, R43, R24 ;  /* 0x000000182b197221 */ /* 0x001fca0000000000 */
[----:B------:R-:W0:Y:S02]  /*ea60*/  ATOMS.CAST.SPIN P0, [R34], R24, R25 ;  /* 0x000000182200758d */ /* 0x000e240001800019 */
[----:B0-----:R-:W-:Y:S05]  /*ea70*/  @!P0 BRA `(.L_x_2852) ;  /* 0xfffffffc00f08947 */ /* 0x001fea000383ffff */
[----:B------:R-:W-:Y:S05]  /*ea80*/  BSYNC.RECONVERGENT B5 ;  /* 0x0000000000057941 */ /* 0x000fea0003800200 */
.L_x_2851:
[----:B------:R-:W-:Y:S01]  /*ea90*/  BSSY.RECONVERGENT B5, `(.L_x_2853) ;  /* 0x0000005000057945 */ /* 0x000fe20003800200 */
.L_x_2854:
[----:B------:R-:W0:Y:S02]  /*eaa0*/  LDS R24, [R42+0x4] ;  /* 0x000004002a187984 */ /* 0x000e240000000800 */
[----:B0-----:R-:W-:-:S05]  /*eab0*/  FADD R25, R24, 1 ;  /* 0x3f80000018197421 */ /* 0x001fca0000000000 */
[----:B------:R-:W0:Y:S02]  /*eac0*/  ATOMS.CAST.SPIN P0, [R42+0x4], R24, R25 ;  /* 0x000004182a00758d */ /* 0x000e240001800019 */
[----:B0-----:R-:W-:Y:S05]  /*ead0*/  @!P0 BRA `(.L_x_2854) ;  /* 0xfffffffc00f08947 */ /* 0x001fea000383ffff */
[----:B------:R-:W-:Y:S05]  /*eae0*/  BSYNC.RECONVERGENT B5 ;  /* 0x0000000000057941 */ /* 0x000fea0003800200 */
.L_x_2853:
[----:B------:R-:W-:Y:S01]  /*eaf0*/  BSSY.RECONVERGENT B5, `(.L_x_2855) ;  /* 0x0000005000057945 */ /* 0x000fe20003800200 */
.L_x_2856:
[----:B------:R-:W0:Y:S02]  /*eb00*/  LDS R24, [R40+0x4] ;  /* 0x0000040028187984 */ /* 0x000e240000000800 */
[----:B0-----:R-:W-:-:S05]  /*eb10*/  FADD R25, R39, R24 ;  /* 0x0000001827197221 */ /* 0x001fca0000000000 */
[----:B------:R-:W0:Y:S02]  /*eb20*/  ATOMS.CAST.SPIN P0, [R40+0x4], R24, R25 ;  /* 0x000004182800758d */ /* 0x000e240001800019 */
[----:B0-----:R-:W-:Y:S05]  /*eb30*/  @!P0 BRA `(.L_x_2856) ;  /* 0xfffffffc00f08947 */ /* 0x001fea000383ffff */
[----:B------:R-:W-:Y:S05]  /*eb40*/  BSYNC.RECONVERGENT B5 ;  /* 0x0000000000057941 */ /* 0x000fea0003800200 */
.L_x_2855:
[----:B------:R-:W-:Y:S01]  /*eb50*/  BSSY.RECONVERGENT B5, `(.L_x_2857) ;  /* 0x0000005000057945 */ /* 0x000fe20003800200 */
.L_x_2858:
[----:B------:R-:W0:Y:S02]  /*eb60*/  LDS R24, [R38+0x4] ;  /* 0x0000040026187984 */ /* 0x000e240000000800 */
[----:B0-----:R-:W-:-:S05]  /*eb70*/  FADD R25, R57, R24 ;  /* 0x0000001839197221 */ /* 0x001fca0000000000 */
[----:B------:R-:W0:Y:S02]  /*eb80*/  ATOMS.CAST.SPIN P0, [R38+0x4], R24, R25 ;  /* 0x000004182600758d */ /* 0x000e240001800019 */
[----:B0-----:R-:W-:Y:S05]  /*eb90*/  @!P0 BRA `(.L_x_2858) ;  /* 0xfffffffc00f08947 */ /* 0x001fea000383ffff */
[----:B------:R-:W-:Y:S05]  /*eba0*/  BSYNC.RECONVERGENT B5 ;  /* 0x0000000000057941 */ /* 0x000fea0003800200 */
.L_x_2857:
[----:B------:R-:W-:Y:S01]  /*ebb0*/  BSSY.RECONVERGENT B5, `(.L_x_2859) ;  /* 0x0000005000057945 */ /* 0x000fe20003800200 */
.L_x_2860:
[----:B------:R-:W0:Y:S02]  /*ebc0*/  LDS R24, [R36+0x4] ;  /* 0x0000040024187984 */ /* 0x000e240000000800 */
[----:B0-----:R-:W-:-:S05]  /*ebd0*/  FADD R25, R59, R24 ;  /* 0x000000183b197221 */ /* 0x001fca0000000000 */
[----:B------:R-:W0:Y:S02]  /*ebe0*/  ATOMS.CAST.SPIN P0, [R36+0x4], R24, R25 ;  /* 0x000004182400758d */ /* 0x000e240001800019 */
[----:B0-----:R-:W-:Y:S05]  /*ebf0*/  @!P0 BRA `(.L_x_2860) ;  /* 0xfffffffc00f08947 */ /* 0x001fea000383ffff */
[----:B------:R-:W-:Y:S05]  /*ec00*/  BSYNC.RECONVERGENT B5 ;  /* 0x0000000000057941 */ /* 0x000fea0003800200 */
.L_x_2859:
[----:B------:R-:W-:Y:S01]  /*ec10*/  BSSY.RECONVERGENT B5, `(.L_x_2861) ;  /* 0x0000005000057945 */ /* 0x000fe20003800200 */
.L_x_2862:
[----:B------:R-:W0:Y:S02]  /*ec20*/  LDS R24, [R34+0x4] ;  /* 0x0000040022187984 */ /* 0x000e240000000800 */
[----:B0-----:R-:W-:-:S05]  /*ec30*/  FADD R25, R43, R24 ;  /* 0x000000182b197221 */ /* 0x001fca0000000000 */
[----:B------:R-:W0:Y:S02]  /*ec40*/  ATOMS.CAST.SPIN P0, [R34+0x4], R24, R25 ;  /* 0x000004182200758d */ /* 0x000e240001800019 */
[----:B0-----:R-:W-:Y:S05]  /*ec50*/  @!P0 BRA `(.L_x_2862) ;  /* 0xfffffffc00f08947 */ /* 0x001fea000383ffff */
[----:B------:R-:W-:Y:S05]  /*ec60*/  BSYNC.RECONVERGENT B5 ;  /* 0x0000000000057941 */ /* 0x000fea0003800200 */
.L_x_2861:
[----:B------:R-:W-:Y:S01]  /*ec70*/  BSSY.RECONVERGENT B5, `(.L_x_2863) ;  /* 0x0000005000057945 */ /* 0x000fe20003800200 */
.L_x_2864:
[----:B------:R-:W0:Y:S02]  /*ec80*/  LDS R24, [R42+0x8] ;  /* 0x000008002a187984 */ /* 0x000e240000000800 */
[----:B0-----:R-:W-:-:S05]  /*ec90*/  FADD R25, R24, 1 ;  /* 0x3f80000018197421 */ /* 0x001fca0000000000 */
[----:B------:R-:W0:Y:S02]  /*eca0*/  ATOMS.CAST.SPIN P0, [R42+0x8], R24, R25 ;  /* 0x000008182a00758d */ /* 0x000e240001800019 */
[----:B0-----:R-:W-:Y:S05]  /*ecb0*/  @!P0 BRA `(.L_x_2864) ;  /* 0xfffffffc00f08947 */ /* 0x001fea000383ffff */
[----:B------:R-:W-:Y:S05]  /*ecc0*/  BSYNC.RECONVERGENT B5 ;  /* 0x0000000000057941 */ /* 0x000fea0003800200 */
.L_x_2863:
[----:B------:R-:W-:Y:S01]  /*ecd0*/  BSSY.RECONVERGENT B5, `(.L_x_2865) ;  /* 0x0000005000057945 */ /* 0x000fe20003800200 */
.L_x_2866:
[----:B------:R-:W0:Y:S02]  /*ece0*/  LDS R24, [R40+0x8] ;  /* 0x0000080028187984 */ /* 0x000e240000000800 */
[----:B0-----:R-:W-:-:S05]  /*ecf0*/  FADD R25, R39, R24 ;  /* 0x0000001827197221 */ /* 0x001fca0000000000 */
[----:B------:R-:W0:Y:S02]  /*ed00*/  ATOMS.CAST.SPIN P0, [R40+0x8], R24, R25 ;  /* 0x000008182800758d */ /* 0x000e240001800019 */
[----:B0-----:R-:W-:Y:S05]  /*ed10*/  @!P0 BRA `(.L_x_2866) ;  /* 0xfffffffc00f08947 */ /* 0x001fea000383ffff */
[----:B------:R-:W-:Y:S05]  /*ed20*/  BSYNC.RECONVERGENT B5 ;  /* 0x0000000000057941 */ /* 0x000fea0003800200 */
.L_x_2865:
[----:B------:R-:W-:Y:S01]  /*ed30*/  BSSY.RECONVERGENT B5, `(.L_x_2867) ;  /* 0x0000005000057945 */ /* 0x000fe20003800200 */
.L_x_2868:
[----:B------:R-:W0:Y:S02]  /*ed40*/  LDS R24, [R38+0x8] ;  /* 0x0000080026187984 */ /* 0x000e240000000800 */
[----:B0-----:R-:W-:-:S05]  /*ed50*/  FADD R25, R57, R24 ;  /* 0x0000001839197221 */ /* 0x001fca0000000000 */
[----:B------:R-:W0:Y:S02]  /*ed60*/  ATOMS.CAST.SPIN P0, [R38+0x8], R24, R25 ;  /* 0x000008182600758d */ /* 0x000e240001800019 */
[----:B0-----:R-:W-:Y:S05]  /*ed70*/  @!P0 BRA `(.L_x_2868) ;  /* 0xfffffffc00f08947 */ /* 0x001fea000383ffff */
[----:B------:R-:W-:Y:S05]  /*ed80*/  BSYNC.RECONVERGENT B5 ;  /* 0x0000000000057941 */ /* 0x000fea0003800200 */
.L_x_2867:
[----:B------:R-:W-:Y:S01]  /*ed90*/  BSSY.RECONVERGENT B5, `(.L_x_2869) ;  /* 0x0000005000057945 */ /* 0x000fe20003800200 */
.L_x_2870:
[----:B------:R-:W0:Y:S02]  /*eda0*/  LDS R24, [R36+0x8] ;  /* 0x0000080024187984 */ /* 0x000e240000000800 */
[----:B0-----:R-:W-:-:S05]  /*edb0*/  FADD R25, R59, R24 ;  /* 0x000000183b197221 */ /* 0x001fca0000000000 */
[----:B------:R-:W0:Y:S02]  /*edc0*/  ATOMS.CAST.SPIN P0, [R36+0x8], R24, R25 ;  /* 0x000008182400758d */ /* 0x000e240001800019 */
[----:B0-----:R-:W-:Y:S05]  /*edd0*/  @!P0 BRA `(.L_x_2870) ;  /* 0xfffffffc00f08947 */ /* 0x001fea000383ffff */
[----:B------:R-:W-:Y:S05]  /*ede0*/  BSYNC.RECONVERGENT B5 ;  /* 0x0000000000057941 */ /* 0x000fea0003800200 */
.L_x_2869:
[----:B------:R-:W-:Y:S01]  /*edf0*/  BSSY.RECONVERGENT B5, `(.L_x_2871) ;  /* 0x0000005000057945 */ /* 0x000fe20003800200 */
.L_x_2872:
[----:B------:R-:W0:Y:S02]  /*ee00*/  LDS R24, [R34+0x8] ;  /* 0x0000080022187984 */ /* 0x000e240000000800 */
[----:B0-----:R-:W-:-:S05]  /*ee10*/  FADD R25, R43, R24 ;  /* 0x000000182b197221 */ /* 0x001fca0000000000 */
[----:B------:R-:W0:Y:S02]  /*ee20*/  ATOMS.CAST.SPIN P0, [R34+0x8], R24, R25 ;  /* 0x000008182200758d */ /* 0x000e240001800019 */
[----:B0-----:R-:W-:Y:S05]  /*ee30*/  @!P0 BRA `(.L_x_2872) ;  /* 0xfffffffc00f08947 */ /* 0x001fea000383ffff */
[----:B------:R-:W-:Y:S05]  /*ee40*/  BSYNC.RECONVERGENT B5 ;  /* 0x0000000000057941 */ /* 0x000fea0003800200 */
.L_x_2871:
[----:B------:R-:W-:-:S04]  /*ee50*/  IADD3 R61, PT, PT, R61, 0x4, RZ ;  /* 0x000000043d3d7810 */ /* 0x000fc80007ffe0ff */
[----:B------:R-:W-:-:S13]  /*ee60*/  ISETP.NE.AND P0, PT, R61, R18, PT ;  /* 0x000000123d00720c */ /* 0x000fda0003f05270 */
[----:B------:R-:W-:Y:S05]  /*ee70*/  @P0 BRA `(.L_x_2873) ;  /* 0xfffffff400f40947 */ /* 0x000fea000383ffff */
.L_x_2760:
[----:B------:R-:W-:Y:S05]  /*ee80*/  BSYNC B6 ;  /* 0x0000000000067941 */ /* 0x000fea0003800000 */
.L_x_2759:
[----:B------:R-:W-:Y:S05]  /*ee90*/  BRA `(.L_x_2757) ;  /* 0x0000001000207947 */ /* 0x000fea0003800000 */
.L_x_2758:
        /* <DEDUP_REMOVED lines=25> */
.L_x_2877:
[----:B------:R-:W0:Y:S02]  /*f030*/  LDS R24, [R38+-0x4] ;  /* 0xfffffc0026187984 */ /* 0x000e240000000800 */
[----:B0-----:R-:W-:-:S05]  /*f040*/  FADD R25, R24, 1 ;  /* 0x3f80000018197421 */ /* 0x001fca0000000000 */
[----:B------:R-:W0:Y:S02]  /*f050*/  ATOMS.CAST.SPIN P1, [R38+-0x4], R24, R25 ;  /* 0xfffffc182600758d */ /* 0x000e240001820019 */
[----:B0-----:R-:W-:Y:S05]  /*f060*/  @!P1 BRA `(.L_x_2877) ;  /* 0xfffffffc00f09947 */ /* 0x001fea000383ffff */
[----:B------:R-:W-:Y:S05]  /*f070*/  BSYNC.RECONVERGENT B6 ;  /* 0x0000000000067941 */ /* 0x000fea0003800200 */
.L_x_2876:
[----:B------:R-:W0:Y:S01]  /*f080*/  LDC R61, c[0x0][0x468] ;  /* 0x00011a00ff3d7b82 */ /* 0x000e220000000800 */
[----:B------:R-:W-:Y:S01]  /*f090*/  BSSY.RECONVERGENT B6, `(.L_x_2878) ;  /* 0x0000006000067945 */ /* 0x000fe20003800200 */
[----:B0-----:R-:W-:-:S07]  /*f0a0*/  IMAD R36, R61, UR4, R38 ;  /* 0x000000043d247c24 */ /* 0x001fce000f8e0226 */
.L_x_2879:
[----:B------:R-:W0:Y:S02]  /*f0b0*/  LDS R24, [R36+-0x4] ;  /* 0xfffffc0024187984 */ /* 0x000e240000000800 */
[----:B0-----:R-:W-:-:S05]  /*f0c0*/  FADD R25, R39, R24 ;  /* 0x0000001827197221 */ /* 0x001fca0000000000 */
[----:B------:R-:W0:Y:S02]  /*f0d0*/  ATOMS.CAST.SPIN P1, [R36+-0x4], R24, R25 ;  /* 0xfffffc182400758d */ /* 0x000e240001820019 */
[----:B0-----:R-:W-:Y:S05]  /*f0e0*/  @!P1 BRA `(.L_x_2879) ;  /* 0xfffffffc00f09947 */ /* 0x001fea000383ffff */
[----:B------:R-:W-:Y:S05]  /*f0f0*/  BSYNC.RECONVERGENT B6 ;  /* 0x0000000000067941 */ /* 0x000fea0003800200 */
.L_x_2878:
[----:B------:R-:W-:Y:S01]  /*f100*/  BSSY.RECONVERGENT B6, `(.L_x_2880) ;  /* 0x0000006000067945 */ /* 0x000fe20003800200 */
[----:B------:R-:W-:-:S07]  /*f110*/  LEA R34, R32, UR7, 0x2 ;  /* 0x0000000720227c11 */ /* 0x000fce000f8e10ff */
.L_x_2881:
[----:B------:R-:W0:Y:S02]  /*f120*/  LDS R24, [R34+-0x4] ;  /* 0xfffffc0022187984 */ /* 0x000e240000000800 */
[----:B0-----:R-:W-:-:S05]  /*f130*/  FADD R25, R59, R24 ;  /* 0x000000183b197221 */ /* 0x001fca0000000000 */
[----:B------:R-:W0:Y:S02]  /*f140*/  ATOMS.CAST.SPIN P1, [R34+-0x4], R24, R25 ;  /* 0xfffffc182200758d */ /* 0x000e240001820019 */
[----:B0-----:R-:W-:Y:S05]  /*f150*/  @!P1 BRA `(.L_x_2881) ;  /* 0xfffffffc00f09947 */ /* 0x001fea000383ffff */
[----:B------:R-:W-:Y:S05]  /*f160*/  BSYNC.RECONVERGENT B6 ;  /* 0x0000000000067941 */ /* 0x000fea0003800200 */
.L_x_2880:
[----:B------:R-:W-:Y:S01]  /*f170*/  BSSY.RECONVERGENT B6, `(.L_x_2882) ;  /* 0x0000006000067945 */ /* 0x000fe20003800200 */
[----:B------:R-:W-:-:S07]  /*f180*/  LEA R32, R32, UR6, 0x2 ;  /* 0x0000000620207c11 */ /* 0x000fce000f8e10ff */
.L_x_2883:
[----:B------:R-:W0:Y:S02]  /*f190*/  LDS R24, [R32+-0x4] ;  /* 0xfffffc0020187984 */ /* 0x000e240000000800 */
[----:B0-----:R-:W-:-:S05]  /*f1a0*/  FADD R25, R57, R24 ;  /* 0x0000001839197221 */ /* 0x001fca0000000000 */
[----:B------:R-:W0:Y:S02]  /*f1b0*/  ATOMS.CAST.SPIN P1, [R32+-0x4], R24, R25 ;  /* 0xfffffc182000758d */ /* 0x000e240001820019 */
[----:B0-----:R-:W-:Y:S05]  /*f1c0*/  @!P1 BRA `(.L_x_2883) ;  /* 0xfffffffc00f09947 */ /* 0x001fea000383ffff */
[----:B------:R-:W-:Y:S05]  /*f1d0*/  BSYNC.RECONVERGENT B6 ;  /* 0x0000000000067941 */ /* 0x000fea0003800200 */
.L_x_2882:
[----:B------:R-:W-:Y:S01]  /*f1e0*/  BSSY.RECONVERGENT B6, `(.L_x_2884) ;  /* 0x0000006000067945 */ /* 0x000fe20003800200 */
[----:B------:R-:W-:-:S07]  /*f1f0*/  IMAD R30, R61, UR4, R36 ;  /* 0x000000043d1e7c24 */ /* 0x000fce000f8e0224 */
.L_x_2885:
[----:B------:R-:W0:Y:S02]  /*f200*/  LDS R24, [R30+-0x4] ;  /* 0xfffffc001e187984 */ /* 0x000e240000000800 */
[----:B0-----:R-:W-:-:S05]  /*f210*/  FADD R25, R43, R24 ;  /* 0x000000182b197221 */ /* 0x001fca0000000000 */
[----:B------:R-:W0:Y:S02]  /*f220*/  ATOMS.CAST.SPIN P1, [R30+-0x4], R24, R25 ;  /* 0xfffffc181e00758d */ /* 0x000e240001820019 */
[----:B0-----:R-:W-:Y:S05]  /*f230*/  @!P1 BRA `(.L_x_2885) ;  /* 0xfffffffc00f09947 */ /* 0x001fea000383ffff */
[----:B------:R-:W-:Y:S05]  /*f240*/  BSYNC.RECONVERGENT B6 ;  /* 0x0000000000067941 */ /* 0x000fea0003800200 */
.L_x_2884:
[----:B------:R-:W-:Y:S01]  /*f250*/  MOV R61, R20 ;  /* 0x00000014003d7202 */ /* 0x000fe20000000f00 */
[----:B------:R-:W-:Y:S06]  /*f260*/  @!P0 BRA `(.L_x_2875) ;  /* 0x0000000400008947 */ /* 0x000fec0003800000 */
[----:B------:R-:W-:Y:S01]  /*f270*/  BSSY.RECONVERGENT B6, `(.L_x_2886) ;  /* 0x0000006000067945 */ /* 0x000fe20003800200 */
[----:B------:R-:W-:-:S13]  /*f280*/  ISETP.NE.AND P0, PT, R23, 0x2, PT ;  /* 0x000000021700780c */ /* 0x000fda0003f05270 */
.L_x_2887:
[----:B------:R-:W0:Y:S02]  /*f290*/  LDS R24, [R38] ;  /* 0x0000000026187984 */ /* 0x000e240000000800 */
[----:B0-----:R-:W-:-:S05]  /*f2a0*/  FADD R25, R24, 1 ;  /* 0x3f80000018197421 */ /* 0x001fca0000000000 */
[----:B------:R-:W0:Y:S02]  /*f2b0*/  ATOMS.CAST.SPIN P1, [R38], R24, R25 ;  /* 0x000000182600758d */ /* 0x000e240001820019 */
[----:B0-----:R-:W-:Y:S05]  /*f2c0*/  @!P1 BRA `(.L_x_2887) ;  /* 0xfffffffc00f09947 */ /* 0x001fea000383ffff */
[----:B------:R-:W-:Y:S05]  /*f2d0*/  BSYNC.RECONVERGENT B6 ;  /* 0x0000000000067941 */ /* 0x000fea0003800200 */
.L_x_2886:
[----:B------:R-:W-:Y:S01]  /*f2e0*/  BSSY.RECONVERGENT B6, `(.L_x_2888) ;  /* 0x0000005000067945 */ /* 0x000fe20003800200 */
.L_x_2889:
[----:B------:R-:W0:Y:S02]  /*f2f0*/  LDS R24, [R36] ;  /* 0x0000000024187984 */ /* 0x000e240000000800 */
[----:B0-----:R-:W-:-:S05]  /*f300*/  FADD R25, R39, R24 ;  /* 0x0000001827197221 */ /* 0x001fca0000000000 */
[----:B------:R-:W0:Y:S02]  /*f310*/  ATOMS.CAST.SPIN P1, [R36], R24, R25 ;  /* 0x000000182400758d */ /* 0x000e240001820019 */
[----:B0-----:R-:W-:Y:S05]  /*f320*/  @!P1 BRA `(.L_x_2889) ;  /* 0xfffffffc00f09947 */ /* 0x001fea000383ffff */
[----:B------:R-:W-:Y:S05]  /*f330*/  BSYNC.RECONVERGENT B6 ;  /* 0x0000000000067941 */ /* 0x000fea0003800200 */
.L_x_2888:
[----:B------:R-:W-:Y:S01]  /*f340*/  BSSY.RECONVERGENT B6, `(.L_x_2890) ;  /* 0x0000005000067945 */ /* 0x000fe20003800200 */
.L_x_2891:
[----:B------:R-:W0:Y:S02]  /*f350*/  LDS R24, [R34] ;  /* 0x0000000022187984 */ /* 0x000e240000000800 */
[----:B0-----:R-:W-:-:S05]  /*f360*/  FADD R25, R59, R24 ;  /* 0x000000183b197221 */ /* 0x001fca0000000000 */
[----:B------:R-:W0:Y:S02]  /*f370*/  ATOMS.CAST.SPIN P1, [R34], R24, R25 ;  /* 0x000000182200758d */ /* 0x000e240001820019 */
[----:B0-----:R-:W-:Y:S05]  /*f380*/  @!P1 BRA `(.L_x_2891) ;  /* 0xfffffffc00f09947 */ /* 0x001fea000383ffff */
[----:B------:R-:W-:Y:S05]  /*f390*/  BSYNC.RECONVERGENT B6 ;  /* 0x0000000000067941 */ /* 0x000fea0003800200 */
.L_x_2890:
[----:B------:R-:W-:Y:S01]  /*f3a0*/  BSSY.RECONVERGENT B6, `(.L_x_2892) ;  /* 0x0000005000067945 */ /* 0x000fe20003800200 */
.L_x_2893:
[----:B------:R-:W0:Y:S02]  /*f3b0*/  LDS R24, [R32] ;  /* 0x0000000020187984 */ /* 0x000e240000000800 */
[----:B0-----:R-:W-:-:S05]  /*f3c0*/  FADD R25, R57, R24 ;  /* 0x0000001839197221 */ /* 0x001fca0000000000 */
[----:B------:R-:W0:Y:S02]  /*f3d0*/  ATOMS.CAST.SPIN P1, [R32], R24, R25 ;  /* 0x000000182000758d */ /* 0x000e240001820019 */
[----:B0-----:R-:W-:Y:S05]  /*f3e0*/  @!P1 BRA `(.L_x_2893) ;  /* 0xfffffffc00f09947 */ /* 0x001fea000383ffff */
[----:B------:R-:W-:Y:S05]  /*f3f0*/  BSYNC.RECONVERGENT B6 ;  /* 0x0000000000067941 */ /* 0x000fea0003800200 */
.L_x_2892:
[----:B------:R-:W-:Y:S01]  /*f400*/  BSSY.RECONVERGENT B6, `(.L_x_2894) ;  /* 0x0000005000067945 */ /* 0x000fe20003800200 */
.L_x_2895:
[----:B------:R-:W0:Y:S02]  /*f410*/  LDS R24, [R30] ;  /* 0x000000001e187984 */ /* 0x000e240000000800 */
[----:B0-----:R-:W-:-:S05]  /*f420*/  FADD R25, R43, R24 ;  /* 0x000000182b197221 */ /* 0x001fca0000000000 */
[----:B------:R-:W0:Y:S02]  /*f430*/  ATOMS.CAST.SPIN P1, [R30], R24, R25 ;  /* 0x000000181e00758d */ /* 0x000e240001820019 */
[----:B0-----:R-:W-:Y:S05]  /*f440*/  @!P1 BRA `(.L_x_2895) ;  /* 0xfffffffc00f09947 */ /* 0x001fea000383ffff */
[----:B------:R-:W-:Y:S05]  /*f450*/  BSYNC.RECONVERGENT B6 ;  /* 0x0000000000067941 */ /* 0x000fea0003800200 */
.L_x_2894:
[----:B------:R-:W-:Y:S01]  /*f460*/  MOV R61, R21 ;  /* 0x00000015003d7202 */ /* 0x000fe20000000f00 */
[----:B------:R-:W-:Y:S06]  /*f470*/  @!P0 BRA `(.L_x_2875) ;  /* 0x00000000007c8947 */ /* 0x000fec0003800000 */
[----:B------:R-:W-:Y:S01]  /*f480*/  BSSY.RECONVERGENT B6, `(.L_x_2896) ;  /* 0x0000005000067945 */ /* 0x000fe20003800200 */
.L_x_2897:
[----:B------:R-:W0:Y:S02]  /*f490*/  LDS R24, [R38+0x4] ;  /* 0x0000040026187984 */ /* 0x000e240000000800 */
[----:B0-----:R-:W-:-:S05]  /*f4a0*/  FADD R25, R24, 1 ;  /* 0x3f80000018197421 */ /* 0x001fca0000000000 */
[----:B------:R-:W0:Y:S02]  /*f4b0*/  ATOMS.CAST.SPIN P0, [R38+0x4], R24, R25 ;  /* 0x000004182600758d */ /* 0x000e240001800019 */
[----:B0-----:R-:W-:Y:S05]  /*f4c0*/  @!P0 BRA `(.L_x_2897) ;  /* 0xfffffffc00f08947 */ /* 0x001fea000383ffff */
[----:B------:R-:W-:Y:S05]  /*f4d0*/  BSYNC.RECONVERGENT B6 ;  /* 0x0000000000067941 */ /* 0x000fea0003800200 */
.L_x_2896:
[----:B------:R-:W-:Y:S01]  /*f4e0*/  BSSY.RECONVERGENT B6, `(.L_x_2898) ;  /* 0x0000005000067945 */ /* 0x000fe20003800200 */
.L_x_2899:
[----:B------:R-:W0:Y:S02]  /*f4f0*/  LDS R24, [R36+0x4] ;  /* 0x0000040024187984 */ /* 0x000e240000000800 */
[----:B0-----:R-:W-:-:S05]  /*f500*/  FADD R25, R39, R24 ;  /* 0x0000001827197221 */ /* 0x001fca0000000000 */
[----:B------:R-:W0:Y:S02]  /*f510*/  ATOMS.CAST.SPIN P0, [R36+0x4], R24, R25 ;  /* 0x000004182400758d */ /* 0x000e240001800019 */
[----:B0-----:R-:W-:Y:S05]  /*f520*/  @!P0 BRA `(.L_x_2899) ;  /* 0xfffffffc00f08947 */ /* 0x001fea000383ffff */
[----:B------:R-:W-:Y:S05]  /*f530*/  BSYNC.RECONVERGENT B6 ;  /* 0x0000000000067941 */ /* 0x000fea0003800200 */
.L_x_2898:
[----:B------:R-:W-:Y:S01]  /*f540*/  BSSY.RECONVERGENT B6, `(.L_x_2900) ;  /* 0x0000005000067945 */ /* 0x000fe20003800200 */
.L_x_2901:
[----:B------:R-:W0:Y:S02]  /*f550*/  LDS R24, [R34+0x4] ;  /* 0x0000040022187984 */ /* 0x000e240000000800 */
[----:B0-----:R-:W-:-:S05]  /*f560*/  FADD R25, R59, R24 ;  /* 0x000000183b197221 */ /* 0x001fca0000000000 */
[----:B------:R-:W0:Y:S02]  /*f570*/  ATOMS.CAST.SPIN P0, [R34+0x4], R24, R25 ;  /* 0x000004182200758d */ /* 0x000e240001800019 */
[----:B0-----:R-:W-:Y:S05]  /*f580*/  @!P0 BRA `(.L_x_2901) ;  /* 0xfffffffc00f08947 */ /* 0x001fea000383ffff */
[----:B------:R-:W-:Y:S05]  /*f590*/  BSYNC.RECONVERGENT B6 ;  /* 0x0000000000067941 */ /* 0x000fea0003800200 */
.L_x_2900:
[----:B------:R-:W-:Y:S01]  /*f5a0*/  BSSY.RECONVERGENT B6, `(.L_x_2902) ;  /* 0x0000005000067945 */ /* 0x000fe20003800200 */
.L_x_2903:
[----:B------:R-:W0:Y:S02]  /*f5b0*/  LDS R24, [R32+0x4] ;  /* 0x0000040020187984 */ /* 0x000e240000000800 */
[----:B0-----:R-:W-:-:S05]  /*f5c0*/  FADD R25, R57, R24 ;  /* 0x0000001839197221 */ /* 0x001fca0000000000 */
[----:B------:R-:W0:Y:S02]  /*f5d0*/  ATOMS.CAST.SPIN P0, [R32+0x4], R24, R25 ;  /* 0x000004182000758d */ /* 0x000e240001800019 */
[----:B0-----:R-:W-:Y:S05]  /*f5e0*/  @!P0 BRA `(.L_x_2903) ;  /* 0xfffffffc00f08947 */ /* 0x001fea000383ffff */
[----:B------:R-:W-:Y:S05]  /*f5f0*/  BSYNC.RECONVERGENT B6 ;  /* 0x0000000000067941 */ /* 0x000fea0003800200 */
.L_x_2902:
[----:B------:R-:W-:Y:S01]  /*f600*/  BSSY.RECONVERGENT B6, `(.L_x_2904) ;  /* 0x0000005000067945 */ /* 0x000fe20003800200 */
.L_x_2905:
[----:B------:R-:W0:Y:S02]  /*f610*/  LDS R24, [R30+0x4] ;  /* 0x000004001e187984 */ /* 0x000e240000000800 */
[----:B0-----:R-:W-:-:S05]  /*f620*/  FADD R25, R43, R24 ;  /* 0x000000182b197221 */ /* 0x001fca0000000000 */
[----:B------:R-:W0:Y:S02]  /*f630*/  ATOMS.CAST.SPIN P0, [R30+0x4], R24, R25 ;  /* 0x000004181e00758d */ /* 0x000e240001800019 */
[----:B0-----:R-:W-:Y:S05]  /*f640*/  @!P0 BRA `(.L_x_2905) ;  /* 0xfffffffc00f08947 */ /* 0x001fea000383ffff */
[----:B------:R-:W-:Y:S05]  /*f650*/  BSYNC.RECONVERGENT B6 ;  /* 0x0000000000067941 */ /* 0x000fea0003800200 */
.L_x_2904:
[----:B------:R-:W-:-:S07]  /*f660*/  MOV R61, R22 ;  /* 0x00000016003d7202 */ /* 0x000fce0000000f00 */
.L_x_2875:
[----:B------:R-:W-:Y:S05]  /*f670*/  BSYNC.RECONVERGENT B5 ;  /* 0x0000000000057941 */ /* 0x000fea0003800200 */
.L_x_2874:
[----:B------:R-:W-:-:S13]  /*f680*/  ISETP.GE.U32.AND P0, PT, R19, 0x3, PT ;  /* 0x000000031300780c */ /* 0x000fda0003f06070 */
[----:B------:R-:W-:Y:S05]  /*f690*/  @!P0 BRA `(.L_x_2757) ;  /* 0x0000000800208947 */ /* 0x000fea0003800000 */
[----:B------:R-:W0:Y:S01]  /*f6a0*/  S2R R25, SR_CgaCtaId ;  /* 0x0000000000197919 */ /* 0x000e220000008800 */
[----:B------:R-:W1:Y:S01]  /*f6b0*/  LDCU UR8, c[0x0][0x3b8] ;  /* 0x00007700ff0877ac */ /* 0x000e620008000800 */
[----:B------:R-:W-:Y:S01]  /*f6c0*/  MOV R30, 0x400 ;  /* 0x00000400001e7802 */ /* 0x000fe20000000f00 */
[----:B-1----:R-:W-:-:S03]  /*f6d0*/  IMAD R32, R2, UR8, R63 ;  /* 0x0000000802207c24 */ /* 0x002fc6000f8e023f */
[----:B0-----:R-:W-:-:S07]  /*f6e0*/  LEA R30, R25, R30, 0x18 ;  /* 0x0000001e191e7211 */ /* 0x001fce00078ec0ff */
.L_x_2946:
[----:B------:R-:W-:Y:S01]  /*f6f0*/  IADD3 R63, PT, PT, R32, R61, RZ ;  /* 0x0000003d203f7210 */ /* 0x000fe20007ffe0ff */
[----:B------:R-:W-:Y:S05]  /*f700*/  YIELD ;  /* 0x0000000000007946 */ /* 0x000fea0003800000 */
[----:B------:R-:W-:Y:S01]  /*f710*/  BSSY.RECONVERGENT B5, `(.L_x_2906) ;  /* 0x0000006000057945 */ /* 0x000fe20003800200 */
[----:B------:R-:W-:-:S07]  /*f720*/  LEA R42, R63, R30, 0x2 ;  /* 0x0000001e3f2a7211 */ /* 0x000fce00078e10ff */
.L_x_2907:
[----:B------:R-:W0:Y:S02]  /*f730*/  LDS R24, [R42+-0x4] ;  /* 0xfffffc002a187984 */ /* 0x000e240000000800 */
[----:B0-----:R-:W-:-:S05]  /*f740*/  FADD R25, R24, 1 ;  /* 0x3f80000018197421 */ /* 0x001fca0000000000 */
[----:B------:R-:W0:Y:S02]  /*f750*/  ATOMS.CAST.SPIN P0, [R42+-0x4], R24, R25 ;  /* 0xfffffc182a00758d */ /* 0x000e240001800019 */
[----:B0-----:R-:W-:Y:S05]  /*f760*/  @!P0 BRA `(.L_x_2907) ;  /* 0xfffffffc00f08947 */ /* 0x001fea000383ffff */
[----:B------:R-:W-:Y:S05]  /*f770*/  BSYNC.RECONVERGENT B5 ;  /* 0x0000000000057941 */ /* 0x000fea0003800200 */
.L_x_2906:
[----:B------:R-:W0:Y:S01]  /*f780*/  LDC R65, c[0x0][0x468] ;  /* 0x00011a00ff417b82 */ /* 0x000e220000000800 */
[----:B------:R-:W-:Y:S01]  /*f790*/  BSSY.RECONVERGENT B5, `(.L_x_2908) ;  /* 0x0000006000057945 */ /* 0x000fe20003800200 */
[----:B0-----:R-:W-:-:S07]  /*f7a0*/  IMAD R40, R65, UR4, R42 ;  /* 0x0000000441287c24 */ /* 0x001fce000f8e022a */
.L_x_2909:
[----:B------:R-:W0:Y:S02]  /*f7b0*/  LDS R24, [R40+-0x4] ;  /* 0xfffffc0028187984 */ /* 0x000e240000000800 */
[----:B0-----:R-:W-:-:S05]  /*f7c0*/  FADD R25, R39, R24 ;  /* 0x0000001827197221 */ /* 0x001fca0000000000 */
[----:B------:R-:W0:Y:S02]  /*f7d0*/  ATOMS.CAST.SPIN P0, [R40+-0x4], R24, R25 ;  /* 0xfffffc182800758d */ /* 0x000e240001800019 */
[----:B0-----:R-:W-:Y:S05]  /*f7e0*/  @!P0 BRA `(.L_x_2909) ;  /* 0xfffffffc00f08947 */ /* 0x001fea000383ffff */
[----:B------:R-:W-:Y:S05]  /*f7f0*/  BSYNC.RECONVERGENT B5 ;  /* 0x0000000000057941 */ /* 0x000fea0003800200 */
.L_x_2908:
[----:B------:R-:W-:Y:S01]  /*f800*/  BSSY.RECONVERGENT B5, `(.L_x_2910) ;  /* 0x0000006000057945 */ /* 0x000fe20003800200 */
[----:B------:R-:W-:-:S07]  /*f810*/  LEA R38, R63, UR7, 0x2 ;  /* 0x000000073f267c11 */ /* 0x000fce000f8e10ff */
.L_x_2911:
[----:B------:R-:W0:Y:S02]  /*f820*/  LDS R24, [R38+-0x4] ;  /* 0xfffffc0026187984 */ /* 0x000e240000000800 */
[----:B0-----:R-:W-:-:S05]  /*f830*/  FADD R25, R59, R24 ;  /* 0x000000183b197221 */ /* 0x001fca0000000000 */
[----:B------:R-:W0:Y:S02]  /*f840*/  ATOMS.CAST.SPIN P0, [R38+-0x4], R24, R25 ;  /* 0xfffffc182600758d */ /* 0x000e240001800019 */
[----:B0-----:R-:W-:Y:S05]  /*f850*/  @!P0 BRA `(.L_x_2911) ;  /* 0xfffffffc00f08947 */ /* 0x001fea000383ffff */
[----:B------:R-:W-:Y:S05]  /*f860*/  BSYNC.RECONVERGENT B5 ;  /* 0x0000000000057941 */ /* 0x000fea0003800200 */
.L_x_2910:
[----:B------:R-:W-:Y:S01]  /*f870*/  BSSY.RECONVERGENT B5, `(.L_x_2912) ;  /* 0x0000006000057945 */ /* 0x000fe20003800200 */
[----:B------:R-:W-:-:S07]  /*f880*/  LEA R36, R63, UR6, 0x2 ;  /* 0x000000063f247c11 */ /* 0x000fce000f8e10ff */
.L_x_2913:
[----:B------:R-:W0:Y:S02]  /*f890*/  LDS R24, [R36+-0x4] ;  /* 0xfffffc0024187984 */ /* 0x000e240000000800 */
[----:B0-----:R-:W-:-:S05]  /*f8a0*/  FADD R25, R57, R24 ;  /* 0x0000001839197221 */ /* 0x001fca0000000000 */
[----:B------:R-:W0:Y:S02]  /*f8b0*/  ATOMS.CAST.SPIN P0, [R36+-0x4], R24, R25 ;  /* 0xfffffc182400758d */ /* 0x000e240001800019 */
[----:B0-----:R-:W-:Y:S05]  /*f8c0*/  @!P0 BRA `(.L_x_2913) ;  /* 0xfffffffc00f08947 */ /* 0x001fea000383ffff */
[----:B------:R-:W-:Y:S05]  /*f8d0*/  BSYNC.RECONVERGENT B5 ;  /* 0x0000000000057941 */ /* 0x000fea0003800200 */
.L_x_2912:
[----:B------:R-:W-:Y:S01]  /*f8e0*/  BSSY.RECONVERGENT B5, `(.L_x_2914) ;  /* 0x0000006000057945 */ /* 0x000fe20003800200 */
[----:B------:R-:W-:-:S07]  /*f8f0*/  IMAD R34, R65, UR4, R40 ;  /* 0x0000000441227c24 */ /* 0x000fce000f8e0228 */
.L_x_2915:
[----:B------:R-:W0:Y:S02]  /*f900*/  LDS R24, [R34+-0x4] ;  /* 0xfffffc0022187984 */ /* 0x000e240000000800 */
[----:B0-----:R-:W-:-:S05]  /*f910*/  FADD R25, R43, R24 ;  /* 0x000000182b197221 */ /* 0x001fca0000000000 */
[----:B------:R-:W0:Y:S02]  /*f920*/  ATOMS.CAST.SPIN P0, [R34+-0x4], R24, R25 ;  /* 0xfffffc182200758d */ /* 0x000e240001800019 */
[----:B0-----:R-:W-:Y:S05]  /*f930*/  @!P0 BRA `(.L_x_2915) ;  /* 0xfffffffc00f08947 */ /* 0x001fea000383ffff */
[----:B------:R-:W-:Y:S05]  /*f940*/  BSYNC.RECONVERGENT B5 ;  /* 0x0000000000057941 */ /* 0x000fea0003800200 */
.L_x_2914:
[----:B------:R-:W-:Y:S01]  /*f950*/  BSSY.RECONVERGENT B5, `(.L_x_2916) ;  /* 0x0000005000057945 */ /* 0x000fe20003800200 */
.L_x_2917:
[----:B------:R-:W0:Y:S02]  /*f960*/  LDS R24, [R42] ;  /* 0x000000002a187984 */ /* 0x000e240000000800 */
[----:B0-----:R-:W-:-:S05]  /*f970*/  FADD R25, R24, 1 ;  /* 0x3f80000018197421 */ /* 0x001fca0000000000 */
[----:B------:R-:W0:Y:S02]  /*f980*/  ATOMS.CAST.SPIN P0, [R42], R24, R25 ;  /* 0x000000182a00758d */ /* 0x000e240001800019 */
[----:B0-----:R-:W-:Y:S05]  /*f990*/  @!P0 BRA `(.L_x_2917) ;  /* 0xfffffffc00f08947 */ /* 0x001fea000383ffff */
[----:B------:R-:W-:Y:S05]  /*f9a0*/  BSYNC.RECONVERGENT B5 ;  /* 0x0000000000057941 */ /* 0x000fea0003800200 */
.L_x_2916:
[----:B------:R-:W-:Y:S01]  /*f9b0*/  BSSY.RECONVERGENT B5, `(.L_x_2918) ;  /* 0x0000005000057945 */ /* 0x000fe20003800200 */
.L_x_2919:
[----:B------:R-:W0:Y:S02]  /*f9c0*/  LDS R24, [R40] ;  /* 0x0000000028187984 */ /* 0x000e240000000800 */
[----:B0-----:R-:W-:-:S05]  /*f9d0*/  FADD R25, R39, R24 ;  /* 0x0000001827197221 */ /* 0x001fca0000000000 */
[----:B------:R-:W0:Y:S02]  /*f9e0*/  ATOMS.CAST.SPIN P0, [R40], R24, R25 ;  /* 0x000000182800758d */ /* 0x000e240001800019 */
[----:B0-----:R-:W-:Y:S05]  /*f9f0*/  @!P0 BRA `(.L_x_2919) ;  /* 0xfffffffc00f08947 */ /* 0x001fea000383ffff */
[----:B------:R-:W-:Y:S05]  /*fa00*/  BSYNC.RECONVERGENT B5 ;  /* 0x0000000000057941 */ /* 0x000fea0003800200 */
.L_x_2918:
[----:B------:R-:W-:Y:S01]  /*fa10*/  BSSY.RECONVERGENT B5, `(.L_x_2920) ;  /* 0x0000005000057945 */ /* 0x000fe20003800200 */
.L_x_2921:
[----:B------:R-:W0:Y:S02]  /*fa20*/  LDS R24, [R38] ;  /* 0x0000000026187984 */ /* 0x000e240000000800 */
[----:B0-----:R-:W-:-:S05]  /*fa30*/  FADD R25, R59, R24 ;  /* 0x000000183b197221 */ /* 0x001fca0000000000 */
[----:B------:R-:W0:Y:S02]  /*fa40*/  ATOMS.CAST.SPIN P0, [R38], R24, R25 ;  /* 0x000000182600758d */ /* 0x000e240001800019 */
[----:B0-----:R-:W-:Y:S05]  /*fa50*/  @!P0 BRA `(.L_x_2921) ;  /* 0xfffffffc00f08947 */ /* 0x001fea000383ffff */
[----:B------:R-:W-:Y:S05]  /*fa60*/  BSYNC.RECONVERGENT B5 ;  /* 0x0000000000057941 */ /* 0x000fea0003800200 */
.L_x_2920:
[----:B------:R-:W-:Y:S01]  /*fa70*/  BSSY.RECONVERGENT B5, `(.L_x_2922) ;  /* 0x0000005000057945 */ /* 0x000fe20003800200 */
.L_x_2923:
[----:B------:R-:W0:Y:S02]  /*fa80*/  LDS R24, [R36] ;  /* 0x0000000024187984 */ /* 0x000e240000000800 */
[----:B0-----:R-:W-:-:S05]  /*fa90*/  FADD R25, R57, R24 ;  /* 0x0000001839197221 */ /* 0x001fca0000000000 */
[----:B------:R-:W0:Y:S02]  /*faa0*/  ATOMS.CAST.SPIN P0, [R36], R24, R25 ;  /* 0x000000182400758d */ /* 0x000e240001800019 */
[----:B0-----:R-:W-:Y:S05]  /*fab0*/  @!P0 BRA `(.L_x_2923) ;  /* 0xfffffffc00f08947 */ /* 0x001fea000383ffff */
[----:B------:R-:W-:Y:S05]  /*fac0*/  BSYNC.RECONVERGENT B5 ;  /* 0x0000000000057941 */ /* 0x000fea0003800200 */
.L_x_2922:
[----:B------:R-:W-:Y:S01]  /*fad0*/  BSSY.RECONVERGENT B5, `(.L_x_2924) ;  /* 0x0000005000057945 */ /* 0x000fe20003800200 */
.L_x_2925:
[----:B------:R-:W0:Y:S02]  /*fae0*/  LDS R24, [R34] ;  /* 0x0000000022187984 */ /* 0x000e240000000800 */
[----:B0-----:R-:W-:-:S05]  /*faf0*/  FADD R25, R43, R24 ;  /* 0x000000182b197221 */ /* 0x001fca0000000000 */
[----:B------:R-:W0:Y:S02]  /*fb00*/  ATOMS.CAST.SPIN P0, [R34], R24, R25 ;  /* 0x000000182200758d */ /* 0x000e240001800019 */
[----:B0-----:R-:W-:Y:S05]  /*fb10*/  @!P0 BRA `(.L_x_2925) ;  /* 0xfffffffc00f08947 */ /* 0x001fea000383ffff */
[----:B------:R-:W-:Y:S05]  /*fb20*/  BSYNC.RECONVERGENT B5 ;  /* 0x0000000000057941 */ /* 0x000fea0003800200 */
.L_x_2924:
[----:B------:R-:W-:Y:S01]  /*fb30*/  BSSY.RECONVERGENT B5, `(.L_x_2926) ;  /* 0x0000005000057945 */ /* 0x000fe20003800200 */
.L_x_2927:
[----:B------:R-:W0:Y:S02]  /*fb40*/  LDS R24, [R42+0x4] ;  /* 0x000004002a187984 */ /* 0x000e240000000800 */
[----:B0-----:R-:W-:-:S05]  /*fb50*/  FADD R25, R24, 1 ;  /* 0x3f80000018197421 */ /* 0x001fca0000000000 */
[----:B------:R-:W0:Y:S02]  /*fb60*/  ATOMS.CAST.SPIN P0, [R42+0x4], R24, R25 ;  /* 0x000004182a00758d */ /* 0x000e240001800019 */
[----:B0-----:R-:W-:Y:S05]  /*fb70*/  @!P0 BRA `(.L_x_2927) ;  /* 0xfffffffc00f08947 */ /* 0x001fea000383ffff */
[----:B------:R-:W-:Y:S05]  /*fb80*/  BSYNC.RECONVERGENT B5 ;  /* 0x0000000000057941 */ /* 0x000fea0003800200 */
.L_x_2926:
[----:B------:R-:W-:Y:S01]  /*fb90*/  BSSY.RECONVERGENT B5, `(.L_x_2928) ;  /* 0x0000005000057945 */ /* 0x000fe20003800200 */
.L_x_2929:
[----:B------:R-:W0:Y:S02]  /*fba0*/  LDS R24, [R40+0x4] ;  /* 0x0000040028187984 */ /* 0x000e240000000800 */
[----:B0-----:R-:W-:-:S05]  /*fbb0*/  FADD R25, R39, R24 ;  /* 0x0000001827197221 */ /* 0x001fca0000000000 */
[----:B------:R-:W0:Y:S02]  /*fbc0*/  ATOMS.CAST.SPIN P0, [R40+0x4], R24, R25 ;  /* 0x000004182800758d */ /* 0x000e240001800019 */
[----:B0-----:R-:W-:Y:S05]  /*fbd0*/  @!P0 BRA `(.L_x_2929) ;  /* 0xfffffffc00f08947 */ /* 0x001fea000383ffff */
[----:B------:R-:W-:Y:S05]  /*fbe0*/  BSYNC.RECONVERGENT B5 ;  /* 0x0000000000057941 */ /* 0x000fea0003800200 */
.L_x_2928:
[----:B------:R-:W-:Y:S01]  /*fbf0*/  BSSY.RECONVERGENT B5, `(.L_x_2930) ;  /* 0x0000005000057945 */ /* 0x000fe20003800200 */
.L_x_2931:
[----:B------:R-:W0:Y:S02]  /*fc00*/  LDS R24, [R38+0x4] ;  /* 0x0000040026187984 */ /* 0x000e240000000800 */
[----:B0-----:R-:W-:-:S05]  /*fc10*/  FADD R25, R59, R24 ;  /* 0x000000183b197221 */ /* 0x001fca0000000000 */
[----:B------:R-:W0:Y:S02]  /*fc20*/  ATOMS.CAST.SPIN P0, [R38+0x4], R24, R25 ;  /* 0x000004182600758d */ /* 0x000e240001800019 */
[----:B0-----:R-:W-:Y:S05]  /*fc30*/  @!P0 BRA `(.L_x_2931) ;  /* 0xfffffffc00f08947 */ /* 0x001fea000383ffff */
[----:B------:R-:W-:Y:S05]  /*fc40*/  BSYNC.RECONVERGENT B5 ;  /* 0x0000000000057941 */ /* 0x000fea0003800200 */
.L_x_2930:
[----:B------:R-:W-:Y:S01]  /*fc50*/  BSSY.RECONVERGENT B5, `(.L_x_2932) ;  /* 0x0000005000057945 */ /* 0x000fe20003800200 */
.L_x_2933:
[----:B------:R-:W0:Y:S02]  /*fc60*/  LDS R24, [R36+0x4] ;  /* 0x0000040024187984 */ /* 0x000e240000000800 */
[----:B0-----:R-:W-:-:S05]  /*fc70*/  FADD R25, R57, R24 ;  /* 0x0000001839197221 */ /* 0x001fca0000000000 */
[----:B------:R-:W0:Y:S02]  /*fc80*/  ATOMS.CAST.SPIN P0, [R36+0x4], R24, R25 ;  /* 0x000004182400758d */ /* 0x000e240001800019 */
[----:B0-----:R-:W-:Y:S05]  /*fc90*/  @!P0 BRA `(.L_x_2933) ;  /* 0xfffffffc00f08947 */ /* 0x001fea000383ffff */
[----:B------:R-:W-:Y:S05]  /*fca0*/  BSYNC.RECONVERGENT B5 ;  /* 0x0000000000057941 */ /* 0x000fea0003800200 */
.L_x_2932:
[----:B------:R-:W-:Y:S01]  /*fcb0*/  BSSY.RECONVERGENT B5, `(.L_x_2934) ;  /* 0x0000005000057945 */ /* 0x000fe20003800200 */
.L_x_2935:
[----:B------:R-:W0:Y:S02]  /*fcc0*/  LDS R24, [R34+0x4] ;  /* 0x0000040022187984 */ /* 0x000e240000000800 */
[----:B0-----:R-:W-:-:S05]  /*fcd0*/  FADD R25, R43, R24 ;  /* 0x000000182b197221 */ /* 0x001fca0000000000 */
[----:B------:R-:W0:Y:S02]  /*fce0*/  ATOMS.CAST.SPIN P0, [R34+0x4], R24, R25 ;  /* 0x000004182200758d */ /* 0x000e240001800019 */
[----:B0-----:R-:W-:Y:S05]  /*fcf0*/  @!P0 BRA `(.L_x_2935) ;  /* 0xfffffffc00f08947 */ /* 0x001fea000383ffff */
[----:B------:R-:W-:Y:S05]  /*fd00*/  BSYNC.RECONVERGENT B5 ;  /* 0x0000000000057941 */ /* 0x000fea0003800200 */
.L_x_2934:
[----:B------:R-:W-:Y:S01]  /*fd10*/  BSSY.RECONVERGENT B5, `(.L_x_2936) ;  /* 0x0000005000057945 */ /* 0x000fe20003800200 */
.L_x_2937:
[----:B------:R-:W0:Y:S02]  /*fd20*/  LDS R24, [R42+0x8] ;  /* 0x000008002a187984 */ /* 0x000e240000000800 */
[----:B0-----:R-:W-:-:S05]  /*fd30*/  FADD R25, R24, 1 ;  /* 0x3f80000018197421 */ /* 0x001fca0000000000 */
[----:B------:R-:W0:Y:S02]  /*fd40*/  ATOMS.CAST.SPIN P0, [R42+0x8], R24, R25 ;  /* 0x000008182a00758d */ /* 0x000e240001800019 */
[----:B0-----:R-:W-:Y:S05]  /*fd50*/  @!P0 BRA `(.L_x_2937) ;  /* 0xfffffffc00f08947 */ /* 0x001fea000383ffff */
[----:B------:R-:W-:Y:S05]  /*fd60*/  BSYNC.RECONVERGENT B5 ;  /* 0x0000000000057941 */ /* 0x000fea0003800200 */
.L_x_2936:
[----:B------:R-:W-:Y:S01]  /*fd70*/  BSSY.RECONVERGENT B5, `(.L_x_2938) ;  /* 0x0000005000057945 */ /* 0x000fe20003800200 */
.L_x_2939:
[----:B------:R-:W0:Y:S02]  /*fd80*/  LDS R24, [R40+0x8] ;  /* 0x0000080028187984 */ /* 0x000e240000000800 */
[----:B0-----:R-:W-:-:S05]  /*fd90*/  FADD R25, R39, R24 ;  /* 0x0000001827197221 */ /* 0x001fca0000000000 */
[----:B------:R-:W0:Y:S02]  /*fda0*/  ATOMS.CAST.SPIN P0, [R40+0x8], R24, R25 ;  /* 0x000008182800758d */ /* 0x000e240001800019 */
[----:B0-----:R-:W-:Y:S05]  /*fdb0*/  @!P0 BRA `(.L_x_2939) ;  /* 0xfffffffc00f08947 */ /* 0x001fea000383ffff */
[----:B------:R-:W-:Y:S05]  /*fdc0*/  BSYNC.RECONVERGENT B5 ;  /* 0x0000000000057941 */ /* 0x000fea0003800200 */
.L_x_2938:
[----:B------:R-:W-:Y:S01]  /*fdd0*/  BSSY.RECONVERGENT B5, `(.L_x_2940) ;  /* 0x0000005000057945 */ /* 0x000fe20003800200 */
.L_x_2941:
[----:B------:R-:W0:Y:S02]  /*fde0*/  LDS R24, [R38+0x8] ;  /* 0x0000080026187984 */ /* 0x000e240000000800 */
[----:B0-----:R-:W-:-:S05]  /*fdf0*/  FADD R25, R59, R24 ;  /* 0x000000183b197221 */ /* 0x001fca0000000000 */
[----:B------:R-:W0:Y:S02]  /*fe00*/  ATOMS.CAST.SPIN P0, [R38+0x8], R24, R25 ;  /* 0x000008182600758d */ /* 0x000e240001800019 */
[----:B0-----:R-:W-:Y:S05]  /*fe10*/  @!P0 BRA `(.L_x_2941) ;  /* 0xfffffffc00f08947 */ /* 0x001fea000383ffff */
[----:B------:R-:W-:Y:S05]  /*fe20*/  BSYNC.RECONVERGENT B5 ;  /* 0x0000000000057941 */ /* 0x000fea0003800200 */
.L_x_2940:
[----:B------:R-:W-:Y:S01]  /*fe30*/  BSSY.RECONVERGENT B5, `(.L_x_2942) ;  /* 0x0000005000057945 */ /* 0x000fe20003800200 */
.L_x_2943:
[----:B------:R-:W0:Y:S02]  /*fe40*/  LDS R24, [R36+0x8] ;  /* 0x0000080024187984 */ /* 0x000e240000000800 */
[----:B0-----:R-:W-:-:S05]  /*fe50*/  FADD R25, R57, R24 ;  /* 0x0000001839197221 */ /* 0x001fca0000000000 */
[----:B------:R-:W0:Y:S02]  /*fe60*/  ATOMS.CAST.SPIN P0, [R36+0x8], R24, R25 ;  /* 0x000008182400758d */ /* 0x000e240001800019 */
[----:B0-----:R-:W-:Y:S05]  /*fe70*/  @!P0 BRA `(.L_x_2943) ;  /* 0xfffffffc00f08947 */ /* 0x001fea000383ffff */
[----:B------:R-:W-:Y:S05]  /*fe80*/  BSYNC.RECONVERGENT B5 ;  /* 0x0000000000057941 */ /* 0x000fea0003800200 */
.L_x_2942:
[----:B------:R-:W-:Y:S01]  /*fe90*/  BSSY.RECONVERGENT B5, `(.L_x_2944) ;  /* 0x0000005000057945 */ /* 0x000fe20003800200 */
.L_x_2945:
[----:B------:R-:W0:Y:S02]  /*fea0*/  LDS R24, [R34+0x8] ;  /* 0x0000080022187984 */ /* 0x000e240000000800 */
[----:B0-----:R-:W-:-:S05]  /*feb0*/  FADD R25, R43, R24 ;  /* 0x000000182b197221 */ /* 0x001fca0000000000 */
[----:B------:R-:W0:Y:S02]  /*fec0*/  ATOMS.CAST.SPIN P0, [R34+0x8], R24, R25 ;  /* 0x000008182200758d */ /* 0x000e240001800019 */
[----:B0-----:R-:W-:Y:S05]  /*fed0*/  @!P0 BRA `(.L_x_2945) ;  /* 0xfffffffc00f08947 */ /* 0x001fea000383ffff */
[----:B------:R-:W-:Y:S05]  /*fee0*/  BSYNC.RECONVERGENT B5 ;  /* 0x0000000000057941 */ /* 0x000fea0003800200 */
.L_x_2944:
[----:B------:R-:W-:-:S04]  /*fef0*/  IADD3 R61, PT, PT, R61, 0x4, RZ ;  /* 0x000000043d3d7810 */ /* 0x000fc80007ffe0ff */
[----:B------:R-:W-:-:S13]  /*ff00*/  ISETP.NE.AND P0, PT, R61, R18, PT ;  /* 0x000000123d00720c */ /* 0x000fda0003f05270 */
[----:B------:R-:W-:Y:S05]  /*ff10*/  @P0 BRA `(.L_x_2946) ;  /* 0xfffffff400f40947 */ /* 0x000fea000383ffff */
.L_x_2757:
[----:B------:R-:W-:Y:S05]  /*ff20*/  BSYNC B4 ;  /* 0x0000000000047941 */ /* 0x000fea0003800000 */
.L_x_2755:
[----:B------:R-:W0:Y:S01]  /*ff30*/  LDCU UR8, c[0x0][0x3f8] ;  /* 0x00007f00ff0877ac */ /* 0x000e220008000800 */
[----:B------:R-:W-:-:S04]  /*ff40*/  IADD3 R41, PT, PT, R41, 0x1, RZ ;  /* 0x0000000129297810 */ /* 0x000fc80007ffe0ff */
[----:B0-----:R-:W-:-:S13]  /*ff50*/  ISETP.NE.AND P0, PT, R41, UR8, PT ;  /* 0x0000000829007c0c */ /* 0x001fda000bf05270 */
[----:B------:R-:W-:Y:S05]  /*ff60*/  @P0 BRA `(.L_x_2947) ;  /* 0xffffffd000880947 */ /* 0x000fea000383ffff */
.L_x_2479:
[----:B------:R-:W-:Y:S05]  /*ff70*/  BSYNC B2 ;  /* 0x0000000000027941 */ /* 0x000fea0003800000 */
.L_x_2478:
[----:B------:R-:W0:Y:S01]  /*ff80*/  LDCU UR8, c[0x0][0x3f4] ;  /* 0x00007e80ff0877ac */ /* 0x000e220008000800 */
[----:B------:R-:W-:-:S04]  /*ff90*/  IADD3 R26, PT, PT, R26, 0x1, RZ ;  /* 0x000000011a1a7810 */ /* 0x000fc80007ffe0ff */
[----:B0-----:R-:W-:-:S13]  /*ffa0*/  ISETP.NE.AND P0, PT, R26, UR8, PT ;  /* 0x000000081a007c0c */ /* 0x001fda000bf05270 */
[----:B------:R-:W-:Y:S05]  /*ffb0*/  @P0 BRA `(.L_x_2948) ;  /* 0xffffff8c00d00947 */ /* 0x000fea000383ffff */
[----:B------:R-:W-:Y:S05]  /*ffc0*/  BSYNC B3 ;  /* 0x0000000000037941 */ /* 0x000fea0003800000 */
.L_x_2474:
[----:B------:R-:W-:Y:S05]  /*ffd0*/  BRA `(.L_x_2463) ;  /* 0x000000ec00fc7947 */ /* 0x000fea0003800000 */
.L_x_2462:
        /* <DEDUP_REMOVED lines=22> */
[----:B-1----:R-:W-:Y:S05]  /*10140*/  CALL.REL.NOINC `($__internal_2_$__cuda_sm20_sqrt_rn_f32_slowpath) ;  /* 0x000000f4003c7944 */ /* 0x002fea0003c00000 */
[----:B------:R-:W-:Y:S01]  /*10150*/  MOV R19, R27 ;  /* 0x0000001b00137202 */ /* 0x000fe20000000f00 */
[----:B------:R-:W-:Y:S06]  /*10160*/  BRA `(.L_x_2953) ;  /* 0x0000000000107947 */ /* 0x000fec0003800000 */
.L_x_2952:
[----:B-1----:R-:W-:Y:S01]  /*10170*/  FMUL.FTZ R19, R18, R21 ;  /* 0x0000001512137220 */ /* 0x002fe20000410000 */
[----:B------:R-:W-:-:S03]  /*10180*/  FMUL.FTZ R20, R21, 0.5 ;  /* 0x3f00000015147820 */ /* 0x000fc60000410000 */
[----:B------:R-:W-:-:S04]  /*10190*/  FFMA R18, -R19, R19, R18 ;  /* 0x0000001313127223 */ /* 0x000fc80000000112 */
[----:B------:R-:W-:-:S07]  /*101a0*/  FFMA R19, R18, R20, R19 ;  /* 0x0000001412137223 */ /* 0x000fce0000000013 */
.L_x_2953:
[----:B------:R-:W-:Y:S05]  /*101b0*/  BSYNC.RECONVERGENT B2 ;  /* 0x0000000000027941 */ /* 0x000fea0003800200 */
.L_x_2951:
        /* <DEDUP_REMOVED lines=17> */
.L_x_2957:
        /* <DEDUP_REMOVED lines=43> */
.L_x_2956:
        /* <DEDUP_REMOVED lines=34> */
.L_x_2955:
[----:B------:R-:W-:Y:S05]  /*107a0*/  BSYNC.RECONVERGENT B2 ;  /* 0x0000000000027941 */ /* 0x000fea0003800200 */
.L_x_2954:
        /* <DEDUP_REMOVED lines=12> */
[----:B-1----:R-:W-:-:S07]  /*10870*/  MOV R22, 0x10890 ;  /* 0x0001089000167802 */ /* 0x002fce0000000f00 */
[----:B------:R-:W-:Y:S05]  /*10880*/  CALL.REL.NOINC `($__internal_2_$__cuda_sm20_sqrt_rn_f32_slowpath) ;  /* 0x000000ec006c7944 */ /* 0x000fea0003c00000 */
[----:B------:R-:W-:Y:S01]  /*10890*/  MOV R20, R27 ;  /* 0x0000001b00147202 */ /* 0x000fe20000000f00 */
[----:B------:R-:W-:Y:S06]  /*108a0*/  BRA `(.L_x_2960) ;  /* 0x0000000000107947 */ /* 0x000fec0003800000 */
.L_x_2959:
[----:B-1----:R-:W-:Y:S01]  /*108b0*/  FMUL.FTZ R20, R23, R22 ;  /* 0x0000001617147220 */ /* 0x002fe20000410000 */
[----:B------:R-:W-:-:S03]  /*108c0*/  FMUL.FTZ R22, R22, 0.5 ;  /* 0x3f00000016167820 */ /* 0x000fc60000410000 */
[----:B------:R-:W-:-:S04]  /*108d0*/  FFMA R23, -R20, R20, R23 ;  /* 0x0000001414177223 */ /* 0x000fc80000000117 */
[----:B------:R-:W-:-:S07]  /*108e0*/  FFMA R20, R23, R22, R20 ;  /* 0x0000001617147223 */ /* 0x000fce0000000014 */
.L_x_2960:
[----:B------:R-:W-:Y:S05]  /*108f0*/  BSYNC.RECONVERGENT B2 ;  /* 0x0000000000027941 */ /* 0x000fea0003800200 */
.L_x_2958:
        /* <DEDUP_REMOVED lines=8> */
.L_x_3428:
[----:B0-----:R-:W0:Y:S01]  /*10980*/  LDCU UR8, c[0x0][0x3a8] ;  /* 0x00007500ff0877ac */ /* 0x001e220008000800 */
        /* <DEDUP_REMOVED lines=24> */
.L_x_2964:
[----:B------:R-:W-:Y:S05]  /*10b10*/  BSYNC.RECONVERGENT B6 ;  /* 0x0000000000067941 */ /* 0x000fea0003800200 */
.L_x_2963:
[----:B------:R-:W-:-:S07]  /*10b20*/  MOV R64, R32 ;  /* 0x0000002000407202 */ /* 0x000fce0000000f00 */
.L_x_2962:
[----:B------:R-:W-:Y:S05]  /*10b30*/  BSYNC.RECONVERGENT B2 ;  /* 0x0000000000027941 */ /* 0x000fea0003800200 */
.L_x_2961:
        /* <DEDUP_REMOVED lines=28> */
[----:B-1----:R-:W-:-:S06]  /*10d00*/  IMAD.WIDE.U32 R38, R27, 0x4, R38 ;  /* 0x000000041b267825 */ /* 0x002fcc00078e0026 */
[----:B------:R0:W5:Y:S01]  /*10d10*/  LDG.E R39, desc[UR10][R38.64] ;  /* 0x0000000a26277981 */ /* 0x000162000c1e1900 */
[----:B------:R-:W-:Y:S01]  /*10d20*/  HFMA2 R32, -RZ, RZ, 0, 0 ;  /* 0x00000000ff207431 */ /* 0x000fe200000001ff */
[----:B------:R-:W-:Y:S06]  /*10d30*/  BRA `(.L_x_2969) ;  /* 0x0000000000547947 */ /* 0x000fec0003800000 */
.L_x_2968:
        /* <DEDUP_REMOVED lines=20> */
.L_x_2970:
[----:B------:R-:W-:Y:S05]  /*10e80*/  BSYNC.RECONVERGENT B7 ;  /* 0x0000000000077941 */ /* 0x000fea0003800200 */
.L_x_2969:
[----:B------:R-:W-:Y:S05]  /*10e90*/  BSYNC.RECONVERGENT B6 ;  /* 0x0000000000067941 */ /* 0x000fea0003800200 */
.L_x_2967:
[----:B------:R-:W1:Y:S02]  /*10ea0*/  LDC.64 R58, c[0x0][0x428] ;  /* 0x00010a00ff3a7b82 */ /* 0x000e640000000a00 */
[----:B-1----:R-:W-:-:S06]  /*10eb0*/  IMAD.WIDE.U32 R58, R27, 0x4, R58 ;  /* 0x000000041b3a7825 */ /* 0x002fcc00078e003a */
[----:B------:R-:W2:Y:S01]  /*10ec0*/  LDG.E R59, desc[UR10][R58.64] ;  /* 0x0000000a3a3b7981 */ /* 0x000ea2000c1e1900 */
[----:B-----5:R-:W-:-:S04]  /*10ed0*/  FMUL R39, R30, R39 ;  /* 0x000000271e277220 */ /* 0x020fc80000400000 */
[----:B------:R-:W-:Y:S01]  /*10ee0*/  FFMA R57, R16, R57, -R39 ;  /* 0x0000003910397223 */ /* 0x000fe20000000827 */
[----:B--2---:R-:W-:-:S13]  /*10ef0*/  FSETP.GE.AND P0, PT, |R32|, R59, PT ;  /* 0x0000003b2000720b */ /* 0x004fda0003f06200 */
[----:B------:R-:W-:Y:S05]  /*10f00*/  @!P0 BRA `(.L_x_2966) ;  /* 0x0000006400908947 */ /* 0x000fea0003800000 */
[----:B0-----:R-:W0:Y:S08]  /*10f10*/  LDC.64 R38, c[0x0][0x438] ;  /* 0x00010e00ff267b82 */ /* 0x001e300000000a00 */
        /* <DEDUP_REMOVED lines=15> */
.L_x_3234:
        /* <DEDUP_REMOVED lines=9> */
[----:B--2---:R-:W-:-:S05]  /*110a0*/  IADD3 R32, PT, PT, R58, -0x1, RZ ;  /* 0xffffffff3a207810 */ /* 0x004fca0007ffe0ff */
[----:B-1----:R-:W-:Y:S01]  /*110b0*/  IMAD R57, R32, UR8, R3 ;  /* 0x0000000820397c24 */ /* 0x002fe2000f8e0203 */
[----:B---3--:R-:W-:-:S03]  /*110c0*/  IADD3 R34, PT, PT, R60, -0x1, RZ ;  /* 0xffffffff3c227810 */ /* 0x008fc60007ffe0ff */
[----:B0-----:R-:W-:-:S04]  /*110d0*/  IMAD.WIDE R56, R57, 0x4, R38 ;  /* 0x0000000439387825 */ /* 0x001fc800078e0226 */
[----:B------:R-:W-:Y:S01]  /*110e0*/  IMAD R29, R34, UR8, R3 ;  /* 0x00000008221d7c24 */ /* 0x000fe2000f8e0203 */
[----:B------:R-:W0:Y:S01]  /*110f0*/  LDCU UR8, c[0x0][0x3f0] ;  /* 0x00007e00ff0877ac */ /* 0x000e220008000800 */
[----:B------:R-:W1:Y:S02]  /*11100*/  LDC R34, c[0x0][0x3ec] ;  /* 0x0000fb00ff227b82 */ /* 0x000e640000000800 */
[----:B------:R-:W-:Y:S02]  /*11110*/  IMAD.WIDE R38, R29, 0x4, R38 ;  /* 0x000000041d267825 */ /* 0x000fe400078e0226 */
[----:B------:R-:W0:Y:S04]  /*11120*/  LDG.E R29, desc[UR10][R56.64] ;  /* 0x0000000a381d7981 */ /* 0x000e28000c1e1900 */
[----:B------:R-:W2:Y:S01]  /*11130*/  LDG.E R31, desc[UR10][R38.64] ;  /* 0x0000000a261f7981 */ /* 0x000ea2000c1e1900 */
[----:B------:R-:W-:Y:S01]  /*11140*/  BSSY B4, `(.L_x_2973) ;  /* 0x000037a000047945 */ /* 0x000fe20003800000 */
[----:B0-----:R-:W-:-:S04]  /*11150*/  FSETP.GE.AND P1, PT, R29, UR8, PT ;  /* 0x000000081d007c0b */ /* 0x001fc8000bf26000 */
[----:B--2---:R-:W-:-:S04]  /*11160*/  FSETP.LTU.OR P1, PT, R31, UR8, !P1 ;  /* 0x000000081f007c0b */ /* 0x004fc8000cf29400 */
[----:B-1----:R-:W-:-:S04]  /*11170*/  FSETP.GTU.OR P1, PT, R31, R34, P1 ;  /* 0x000000221f00720b */ /* 0x002fc80000f2c400 */
        /* <DEDUP_REMOVED lines=36> */
.L_x_2981:
[----:B------:R-:W0:Y:S02]  /*113c0*/  LDS R38, [R60+-0x4] ;  /* 0xfffffc003c267984 */ /* 0x000e240000000800 */
[----:B0-----:R-:W-:-:S05]  /*113d0*/  FADD R39, R38, 1 ;  /* 0x3f80000026277421 */ /* 0x001fca0000000000 */
[----:B------:R-:W0:Y:S02]  /*113e0*/  ATOMS.CAST.SPIN P2, [R60+-0x4], R38, R39 ;  /* 0xfffffc263c00758d */ /* 0x000e240001840027 */
[----:B0-----:R-:W-:Y:S05]  /*113f0*/  @!P2 BRA `(.L_x_2981) ;  /* 0xfffffffc00f0a947 */ /* 0x001fea000383ffff */
[----:B------:R-:W-:Y:S05]  /*11400*/  BSYNC.RECONVERGENT B8 ;  /* 0x0000000000087941 */ /* 0x000fea0003800200 */
.L_x_2980:
[----:B------:R-:W0:Y:S01]  /*11410*/  LDC R63, c[0x0][0x468] ;  /* 0x00011a00ff3f7b82 */ /* 0x000e220000000800 */
[----:B------:R-:W-:Y:S01]  /*11420*/  BSSY.RECONVERGENT B8, `(.L_x_2982) ;  /* 0x0000006000087945 */ /* 0x000fe20003800200 */
[----:B0-----:R-:W-:-:S07]  /*11430*/  IMAD R58, R63, UR4, R60 ;  /* 0x000000043f3a7c24 */ /* 0x001fce000f8e023c */
.L_x_2983:
[----:B------:R-:W0:Y:S02]  /*11440*/  LDS R38, [R58+-0x4] ;  /* 0xfffffc003a267984 */ /* 0x000e240000000800 */
[----:B0-----:R-:W-:-:S05]  /*11450*/  FADD R39, R19, R38 ;  /* 0x0000002613277221 */ /* 0x001fca0000000000 */
[----:B------:R-:W0:Y:S02]  /*11460*/  ATOMS.CAST.SPIN P2, [R58+-0x4], R38, R39 ;  /* 0xfffffc263a00758d */ /* 0x000e240001840027 */
[----:B0-----:R-:W-:Y:S05]  /*11470*/  @!P2 BRA `(.L_x_2983) ;  /* 0xfffffffc00f0a947 */ /* 0x001fea000383ffff */
[----:B------:R-:W-:Y:S05]  /*11480*/  BSYNC.RECONVERGENT B8 ;  /* 0x0000000000087941 */ /* 0x000fea0003800200 */
.L_x_2982:
[----:B------:R-:W-:Y:S01]  /*11490*/  BSSY.RECONVERGENT B8, `(.L_x_2984) ;  /* 0x0000006000087945 */ /* 0x000fe20003800200 */
[----:B------:R-:W-:-:S07]  /*114a0*/  LEA R56, R34, UR7, 0x2 ;  /* 0x0000000722387c11 */ /* 0x000fce000f8e10ff */
.L_x_2985:
[----:B------:R-:W0:Y:S02]  /*114b0*/  LDS R38, [R56+-0x4] ;  /* 0xfffffc0038267984 */ /* 0x000e240000000800 */
[----:B0-----:R-:W-:-:S05]  /*114c0*/  FADD R39, R61, R38 ;  /* 0x000000263d277221 */ /* 0x001fca0000000000 */
[----:B------:R-:W0:Y:S02]  /*114d0*/  ATOMS.CAST.SPIN P2, [R56+-0x4], R38, R39 ;  /* 0xfffffc263800758d */ /* 0x000e240001840027 */
[----:B0-----:R-:W-:Y:S05]  /*114e0*/  @!P2 BRA `(.L_x_2985) ;  /* 0xfffffffc00f0a947 */ /* 0x001fea000383ffff */
[----:B------:R-:W-:Y:S05]  /*114f0*/  BSYNC.RECONVERGENT B8 ;  /* 0x0000000000087941 */ /* 0x000fea0003800200 */
.L_x_2984:
[----:B------:R-:W-:Y:S01]  /*11500*/  BSSY.RECONVERGENT B8, `(.L_x_2986) ;  /* 0x0000006000087945 */ /* 0x000fe20003800200 */
[----:B------:R-:W-:-:S07]  /*11510*/  LEA R34, R34, UR6, 0x2 ;  /* 0x0000000622227c11 */ /* 0x000fce000f8e10ff */
.L_x_2987:
[----:B------:R-:W0:Y:S02]  /*11520*/  LDS R38, [R34+-0x4] ;  /* 0xfffffc0022267984 */ /* 0x000e240000000800 */
[----:B0-----:R-:W-:-:S05]  /*11530*/  FADD R39, R59, R38 ;  /* 0x000000263b277221 */ /* 0x001fca0000000000 */
[----:B------:R-:W0:Y:S02]  /*11540*/  ATOMS.CAST.SPIN P2, [R34+-0x4], R38, R39 ;  /* 0xfffffc262200758d */ /* 0x000e240001840027 */
[----:B0-----:R-:W-:Y:S05]  /*11550*/  @!P2 BRA `(.L_x_2987) ;  /* 0xfffffffc00f0a947 */ /* 0x001fea000383ffff */
[----:B------:R-:W-:Y:S05]  /*11560*/  BSYNC.RECONVERGENT B8 ;  /* 0x0000000000087941 */ /* 0x000fea0003800200 */
.L_x_2986:
[----:B------:R-:W-:Y:S01]  /*11570*/  BSSY.RECONVERGENT B8, `(.L_x_2988) ;  /* 0x0000006000087945 */ /* 0x000fe20003800200 */
[----:B------:R-:W-:-:S07]  /*11580*/  IMAD R32, R63, UR4, R58 ;  /* 0x000000043f207c24 */ /* 0x000fce000f8e023a */
.L_x_2989:
[----:B------:R-:W0:Y:S02]  /*11590*/  LDS R38, [R32+-0x4] ;  /* 0xfffffc0020267984 */ /* 0x000e240000000800 */
[----:B0-----:R-:W-:-:S05]  /*115a0*/  FADD R39, R57, R38 ;  /* 0x0000002639277221 */ /* 0x001fca0000000000 */
[----:B------:R-:W0:Y:S02]  /*115b0*/  ATOMS.CAST.SPIN P2, [R32+-0x4], R38, R39 ;  /* 0xfffffc262000758d */ /* 0x000e240001840027 */
[----:B0-----:R-:W-:Y:S05]  /*115c0*/  @!P2 BRA `(.L_x_2989) ;  /* 0xfffffffc00f0a947 */ /* 0x001fea000383ffff */
[----:B------:R-:W-:Y:S05]  /*115d0*/  BSYNC.RECONVERGENT B8 ;  /* 0x0000000000087941 */ /* 0x000fea0003800200 */
.L_x_2988:
[----:B------:R-:W-:Y:S01]  /*115e0*/  MOV R63, R24 ;  /* 0x00000018003f7202 */ /* 0x000fe20000000f00 */
[----:B------:R-:W-:Y:S06]  /*115f0*/  @!P1 BRA `(.L_x_2979) ;  /* 0x0000000400009947 */ /* 0x000fec0003800000 */
[----:B------:R-:W-:Y:S01]  /*11600*/  BSSY.RECONVERGENT B8, `(.L_x_2990) ;  /* 0x0000006000087945 */ /* 0x000fe20003800200 */
[----:B------:R-:W-:-:S13]  /*11610*/  ISETP.NE.AND P1, PT, R28, 0x2, PT ;  /* 0x000000021c00780c */ /* 0x000fda0003f25270 */
.L_x_2991:
[----:B------:R-:W0:Y:S02]  /*11620*/  LDS R38, [R60] ;  /* 0x000000003c267984 */ /* 0x000e240000000800 */
[----:B0-----:R-:W-:-:S05]  /*11630*/  FADD R39, R38, 1 ;  /* 0x3f80000026277421 */ /* 0x001fca0000000000 */
[----:B------:R-:W0:Y:S02]  /*11640*/  ATOMS.CAST.SPIN P2, [R60], R38, R39 ;  /* 0x000000263c00758d */ /* 0x000e240001840027 */
[----:B0-----:R-:W-:Y:S05]  /*11650*/  @!P2 BRA `(.L_x_2991) ;  /* 0xfffffffc00f0a947 */ /* 0x001fea000383ffff */
[----:B------:R-:W-:Y:S05]  /*11660*/  BSYNC.RECONVERGENT B8 ;  /* 0x0000000000087941 */ /* 0x000fea0003800200 */
.L_x_2990:
[----:B------:R-:W-:Y:S01]  /*11670*/  BSSY.RECONVERGENT B8, `(.L_x_2992) ;  /* 0x0000005000087945 */ /* 0x000fe20003800200 */
.L_x_2993:
[----:B------:R-:W0:Y:S02]  /*11680*/  LDS R38, [R58] ;  /* 0x000000003a267984 */ /* 0x000e240000000800 */
[----:B0-----:R-:W-:-:S05]  /*11690*/  FADD R39, R19, R38 ;  /* 0x0000002613277221 */ /* 0x001fca0000000000 */
[----:B------:R-:W0:Y:S02]  /*116a0*/  ATOMS.CAST.SPIN P2, [R58], R38, R39 ;  /* 0x000000263a00758d */ /* 0x000e240001840027 */
[----:B0-----:R-:W-:Y:S05]  /*116b0*/  @!P2 BRA `(.L_x_2993) ;  /* 0xfffffffc00f0a947 */ /* 0x001fea000383ffff */
[----:B------:R-:W-:Y:S05]  /*116c0*/  BSYNC.RECONVERGENT B8 ;  /* 0x0000000000087941 */ /* 0x000fea0003800200 */
.L_x_2992:
[----:B------:R-:W-:Y:S01]  /*116d0*/  BSSY.RECONVERGENT B8, `(.L_x_2994) ;  /* 0x0000005000087945 */ /* 0x000fe20003800200 */
.L_x_2995:
[----:B------:R-:W0:Y:S02]  /*116e0*/  LDS R38, [R56] ;  /* 0x0000000038267984 */ /* 0x000e240000000800 */
[----:B0-----:R-:W-:-:S05]  /*116f0*/  FADD R39, R61, R38 ;  /* 0x000000263d277221 */ /* 0x001fca0000000000 */
[----:B------:R-:W0:Y:S02]  /*11700*/  ATOMS.CAST.SPIN P2, [R56], R38, R39 ;  /* 0x000000263800758d */ /* 0x000e240001840027 */
[----:B0-----:R-:W-:Y:S05]  /*11710*/  @!P2 BRA `(.L_x_2995) ;  /* 0xfffffffc00f0a947 */ /* 0x001fea000383ffff */
[----:B------:R-:W-:Y:S05]  /*11720*/  BSYNC.RECONVERGENT B8 ;  /* 0x0000000000087941 */ /* 0x000fea0003800200 */
.L_x_2994:
[----:B------:R-:W-:Y:S01]  /*11730*/  BSSY.RECONVERGENT B8, `(.L_x_2996) ;  /* 0x0000005000087945 */ /* 0x000fe20003800200 */
.L_x_2997:
[----:B------:R-:W0:Y:S02]  /*11740*/  LDS R38, [R34] ;  /* 0x0000000022267984 */ /* 0x000e240000000800 */
[----:B0-----:R-:W-:-:S05]  /*11750*/  FADD R39, R59, R38 ;  /* 0x000000263b277221 */ /* 0x001fca0000000000 */
[----:B------:R-:W0:Y:S02]  /*11760*/  ATOMS.CAST.SPIN P2, [R34], R38, R39 ;  /* 0x000000262200758d */ /* 0x000e240001840027 */
[----:B0-----:R-:W-:Y:S05]  /*11770*/  @!P2 BRA `(.L_x_2997) ;  /* 0xfffffffc00f0a947 */ /* 0x001fea000383ffff */
[----:B------:R-:W-:Y:S05]  /*11780*/  BSYNC.RECONVERGENT B8 ;  /* 0x0000000000087941 */ /* 0x000fea0003800200 */
.L_x_2996:
[----:B------:R-:W-:Y:S01]  /*11790*/  BSSY.RECONVERGENT B8, `(.L_x_2998) ;  /* 0x0000005000087945 */ /* 0x000fe20003800200 */
.L_x_2999:
[----:B------:R-:W0:Y:S02]  /*117a0*/  LDS R38, [R32] ;  /* 0x0000000020267984 */ /* 0x000e240000000800 */
[----:B0-----:R-:W-:-:S05]  /*117b0*/  FADD R39, R57, R38 ;  /* 0x0000002639277221 */ /* 0x001fca0000000000 */
[----:B------:R-:W0:Y:S02]  /*117c0*/  ATOMS.CAST.SPIN P2, [R32], R38, R39 ;  /* 0x000000262000758d */ /* 0x000e240001840027 */
[----:B0-----:R-:W-:Y:S05]  /*117d0*/  @!P2 BRA `(.L_x_2999) ;  /* 0xfffffffc00f0a947 */ /* 0x001fea000383ffff */
[----:B------:R-:W-:Y:S05]  /*117e0*/  BSYNC.RECONVERGENT B8 ;  /* 0x0000000000087941 */ /* 0x000fea0003800200 */
.L_x_2998:
[----:B------:R-:W-:Y:S01]  /*117f0*/  MOV R63, R25 ;  /* 0x00000019003f7202 */ /* 0x000fe20000000f00 */
[----:B------:R-:W-:Y:S06]  /*11800*/  @!P1 BRA `(.L_x_2979) ;  /* 0x00000000007c9947 */ /* 0x000fec0003800000 */
[----:B------:R-:W-:Y:S01]  /*11810*/  BSSY.RECONVERGENT B8, `(.L_x_3000) ;  /* 0x0000005000087945 */ /* 0x000fe20003800200 */
.L_x_3001:
[----:B------:R-:W0:Y:S02]  /*11820*/  LDS R38, [R60+0x4] ;  /* 0x000004003c267984 */ /* 0x000e240000000800 */
[----:B0-----:R-:W-:-:S05]  /*11830*/  FADD R39, R38, 1 ;  /* 0x3f80000026277421 */ /* 0x001fca0000000000 */
[----:B------:R-:W0:Y:S02]  /*11840*/  ATOMS.CAST.SPIN P1, [R60+0x4], R38, R39 ;  /* 0x000004263c00758d */ /* 0x000e240001820027 */
[----:B0-----:R-:W-:Y:S05]  /*11850*/  @!P1 BRA `(.L_x_3001) ;  /* 0xfffffffc00f09947 */ /* 0x001fea000383ffff */
[----:B------:R-:W-:Y:S05]  /*11860*/  BSYNC.RECONVERGENT B8 ;  /* 0x0000000000087941 */ /* 0x000fea0003800200 */
.L_x_3000:
[----:B------:R-:W-:Y:S01]  /*11870*/  BSSY.RECONVERGENT B8, `(.L_x_3002) ;  /* 0x0000005000087945 */ /* 0x000fe20003800200 */
.L_x_3003:
[----:B------:R-:W0:Y:S02]  /*11880*/  LDS R38, [R58+0x4] ;  /* 0x000004003a267984 */ /* 0x000e240000000800 */
[----:B0-----:R-:W-:-:S05]  /*11890*/  FADD R39, R19, R38 ;  /* 0x0000002613277221 */ /* 0x001fca0000000000 */
[----:B------:R-:W0:Y:S02]  /*118a0*/  ATOMS.CAST.SPIN P1, [R58+0x4], R38, R39 ;  /* 0x000004263a00758d */ /* 0x000e240001820027 */
[----:B0-----:R-:W-:Y:S05]  /*118b0*/  @!P1 BRA `(.L_x_3003) ;  /* 0xfffffffc00f09947 */ /* 0x001fea000383ffff */
[----:B------:R-:W-:Y:S05]  /*118c0*/  BSYNC.RECONVERGENT B8 ;  /* 0x0000000000087941 */ /* 0x000fea0003800200 */
.L_x_3002:
[----:B------:R-:W-:Y:S01]  /*118d0*/  BSSY.RECONVERGENT B8, `(.L_x_3004) ;  /* 0x0000005000087945 */ /* 0x000fe20003800200 */
.L_x_3005:
[----:B------:R-:W0:Y:S02]  /*118e0*/  LDS R38, [R56+0x4] ;  /* 0x0000040038267984 */ /* 0x000e240000000800 */
[----:B0-----:R-:W-:-:S05]  /*118f0*/  FADD R39, R61, R38 ;  /* 0x000000263d277221 */ /* 0x001fca0000000000 */
[----:B------:R-:W0:Y:S02]  /*11900*/  ATOMS.CAST.SPIN P1, [R56+0x4], R38, R39 ;  /* 0x000004263800758d */ /* 0x000e240001820027 */
[----:B0-----:R-:W-:Y:S05]  /*11910*/  @!P1 BRA `(.L_x_3005) ;  /* 0xfffffffc00f09947 */ /* 0x001fea000383ffff */
[----:B------:R-:W-:Y:S05]  /*11920*/  BSYNC.RECONVERGENT B8 ;  /* 0x0000000000087941 */ /* 0x000fea0003800200 */
.L_x_3004:
[----:B------:R-:W-:Y:S01]  /*11930*/  BSSY.RECONVERGENT B8, `(.L_x_3006) ;  /* 0x0000005000087945 */ /* 0x000fe20003800200 */
.L_x_3007:
[----:B------:R-:W0:Y:S02]  /*11940*/  LDS R38, [R34+0x4] ;  /* 0x0000040022267984 */ /* 0x000e240000000800 */
[----:B0-----:R-:W-:-:S05]  /*11950*/  FADD R39, R59, R38 ;  /* 0x000000263b277221 */ /* 0x001fca0000000000 */
[----:B------:R-:W0:Y:S02]  /*11960*/  ATOMS.CAST.SPIN P1, [R34+0x4], R38, R39 ;  /* 0x000004262200758d */ /* 0x000e240001820027 */
[----:B0-----:R-:W-:Y:S05]  /*11970*/  @!P1 BRA `(.L_x_3007) ;  /* 0xfffffffc00f09947 */ /* 0x001fea000383ffff */
[----:B------:R-:W-:Y:S05]  /*11980*/  BSYNC.RECONVERGENT B8 ;  /* 0x0000000000087941 */ /* 0x000fea0003800200 */
.L_x_3006:
[----:B------:R-:W-:Y:S01]  /*11990*/  BSSY.RECONVERGENT B8, `(.L_x_3008) ;  /* 0x0000005000087945 */ /* 0x000fe20003800200 */
.L_x_3009:
[----:B------:R-:W0:Y:S02]  /*119a0*/  LDS R38, [R32+0x4] ;  /* 0x0000040020267984 */ /* 0x000e240000000800 */
[----:B0-----:R-:W-:-:S05]  /*119b0*/  FADD R39, R57, R38 ;  /* 0x0000002639277221 */ /* 0x001fca0000000000 */
[----:B------:R-:W0:Y:S02]  /*119c0*/  ATOMS.CAST.SPIN P1, [R32+0x4], R38, R39 ;  /* 0x000004262000758d */ /* 0x000e240001820027 */
[----:B0-----:R-:W-:Y:S05]  /*119d0*/  @!P1 BRA `(.L_x_3009) ;  /* 0xfffffffc00f09947 */ /* 0x001fea000383ffff */
[----:B------:R-:W-:Y:S05]  /*119e0*/  BSYNC.RECONVERGENT B8 ;  /* 0x0000000000087941 */ /* 0x000fea0003800200 */
.L_x_3008:
[----:B------:R-:W-:-:S07]  /*119f0*/  MOV R63, R26 ;  /* 0x0000001a003f7202 */ /* 0x000fce0000000f00 */
.L_x_2979:
[----:B------:R-:W-:Y:S05]  /*11a00*/  BSYNC.RECONVERGENT B6 ;  /* 0x0000000000067941 */ /* 0x000fea0003800200 */
.L_x_2978:
        /* <DEDUP_REMOVED lines=10> */
.L_x_3011:
[----:B------:R-:W0:Y:S02]  /*11ab0*/  LDS R38, [R64+-0x4] ;  /* 0xfffffc0040267984 */ /* 0x000e240000000800 */
[----:B0-----:R-:W-:-:S05]  /*11ac0*/  FADD R39, R38, 1 ;  /* 0x3f80000026277421 */ /* 0x001fca0000000000 */
[----:B------:R-:W0:Y:S02]  /*11ad0*/  ATOMS.CAST.SPIN P1, [R64+-0x4], R38, R39 ;  /* 0xfffffc264000758d */ /* 0x000e240001820027 */
[----:B0-----:R-:W-:Y:S05]  /*11ae0*/  @!P1 BRA `(.L_x_3011) ;  /* 0xfffffffc00f09947 */ /* 0x001fea000383ffff */
[----:B------:R-:W-:Y:S05]  /*11af0*/  BSYNC.RECONVERGENT B6 ;  /* 0x0000000000067941 */ /* 0x000fea0003800200 */
.L_x_3010:
[----:B------:R-:W0:Y:S01]  /*11b00*/  LDC R67, c[0x0][0x468] ;  /* 0x00011a00ff437b82 */ /* 0x000e220000000800 */
[----:B------:R-:W-:Y:S01]  /*11b10*/  BSSY.RECONVERGENT B6, `(.L_x_3012) ;  /* 0x0000006000067945 */ /* 0x000fe20003800200 */
[----:B0-----:R-:W-:-:S07]  /*11b20*/  IMAD R62, R67, UR4, R64 ;  /* 0x00000004433e7c24 */ /* 0x001fce000f8e0240 */
.L_x_3013:
[----:B------:R-:W0:Y:S02]  /*11b30*/  LDS R38, [R62+-0x4] ;  /* 0xfffffc003e267984 */ /* 0x000e240000000800 */
[----:B0-----:R-:W-:-:S05]  /*11b40*/  FADD R39, R19, R38 ;  /* 0x0000002613277221 */ /* 0x001fca0000000000 */
[----:B------:R-:W0:Y:S02]  /*11b50*/  ATOMS.CAST.SPIN P1, [R62+-0x4], R38, R39 ;  /* 0xfffffc263e00758d */ /* 0x000e240001820027 */
[----:B0-----:R-:W-:Y:S05]  /*11b60*/  @!P1 BRA `(.L_x_3013) ;  /* 0xfffffffc00f09947 */ /* 0x001fea000383ffff */
[----:B------:R-:W-:Y:S05]  /*11b70*/  BSYNC.RECONVERGENT B6 ;  /* 0x0000000000067941 */ /* 0x000fea0003800200 */
.L_x_3012:
[----:B------:R-:W-:Y:S01]  /*11b80*/  BSSY.RECONVERGENT B6, `(.L_x_3014) ;  /* 0x0000006000067945 */ /* 0x000fe20003800200 */
[----:B------:R-:W-:-:S07]  /*11b90*/  LEA R60, R65, UR7, 0x2 ;  /* 0x00000007413c7c11 */ /* 0x000fce000f8e10ff */
.L_x_3015:
[----:B------:R-:W0:Y:S02]  /*11ba0*/  LDS R38, [R60+-0x4] ;  /* 0xfffffc003c267984 */ /* 0x000e240000000800 */
[----:B0-----:R-:W-:-:S05]  /*11bb0*/  FADD R39, R61, R38 ;  /* 0x000000263d277221 */ /* 0x001fca0000000000 */
[----:B------:R-:W0:Y:S02]  /*11bc0*/  ATOMS.CAST.SPIN P1, [R60+-0x4], R38, R39 ;  /* 0xfffffc263c00758d */ /* 0x000e240001820027 */
[----:B0-----:R-:W-:Y:S05]  /*11bd0*/  @!P1 BRA `(.L_x_3015) ;  /* 0xfffffffc00f09947 */ /* 0x001fea000383ffff */
[----:B------:R-:W-:Y:S05]  /*11be0*/  BSYNC.RECONVERGENT B6 ;  /* 0x0000000000067941 */ /* 0x000fea0003800200 */
.L_x_3014:
[----:B------:R-:W-:Y:S01]  /*11bf0*/  BSSY.RECONVERGENT B6, `(.L_x_3016) ;  /* 0x0000006000067945 */ /* 0x000fe20003800200 */
[----:B------:R-:W-:-:S07]  /*11c00*/  LEA R58, R65, UR6, 0x2 ;  /* 0x00000006413a7c11 */ /* 0x000fce000f8e10ff */
.L_x_3017:
[----:B------:R-:W0:Y:S02]  /*11c10*/  LDS R38, [R58+-0x4] ;  /* 0xfffffc003a267984 */ /* 0x000e240000000800 */
[----:B0-----:R-:W-:-:S05]  /*11c20*/  FADD R39, R59, R38 ;  /* 0x000000263b277221 */ /* 0x001fca0000000000 */
[----:B------:R-:W0:Y:S02]  /*11c30*/  ATOMS.CAST.SPIN P1, [R58+-0x4], R38, R39 ;  /* 0xfffffc263a00758d */ /* 0x000e240001820027 */
[----:B0-----:R-:W-:Y:S05]  /*11c40*/  @!P1 BRA `(.L_x_3017) ;  /* 0xfffffffc00f09947 */ /* 0x001fea000383ffff */
[----:B------:R-:W-:Y:S05]  /*11c50*/  BSYNC.RECONVERGENT B6 ;  /* 0x0000000000067941 */ /* 0x000fea0003800200 */
.L_x_3016:
[----:B------:R-:W-:Y:S01]  /*11c60*/  BSSY.RECONVERGENT B6, `(.L_x_3018) ;  /* 0x0000006000067945 */ /* 0x000fe20003800200 */
[----:B------:R-:W-:-:S07]  /*11c70*/  IMAD R56, R67, UR4, R62 ;  /* 0x0000000443387c24 */ /* 0x000fce000f8e023e */
.L_x_3019:
[----:B------:R-:W0:Y:S02]  /*11c80*/  LDS R38, [R56+-0x4] ;  /* 0xfffffc0038267984 */ /* 0x000e240000000800 */
[----:B0-----:R-:W-:-:S05]  /*11c90*/  FADD R39, R57, R38 ;  /* 0x0000002639277221 */ /* 0x001fca0000000000 */
[----:B------:R-:W0:Y:S02]  /*11ca0*/  ATOMS.CAST.SPIN P1, [R56+-0x4], R38, R39 ;  /* 0xfffffc263800758d */ /* 0x000e240001820027 */
[----:B0-----:R-:W-:Y:S05]  /*11cb0*/  @!P1 BRA `(.L_x_3019) ;  /* 0xfffffffc00f09947 */ /* 0x001fea000383ffff */
[----:B------:R-:W-:Y:S05]  /*11cc0*/  BSYNC.RECONVERGENT B6 ;  /* 0x0000000000067941 */ /* 0x000fea0003800200 */
.L_x_3018:
[----:B------:R-:W-:Y:S01]  /*11cd0*/  BSSY.RECONVERGENT B6, `(.L_x_3020) ;  /* 0x0000005000067945 */ /* 0x000fe20003800200 */
.L_x_3021:
[----:B------:R-:W0:Y:S02]  /*11ce0*/  LDS R38, [R64] ;  /* 0x0000000040267984 */ /* 0x000e240000000800 */
[----:B0-----:R-:W-:-:S05]  /*11cf0*/  FADD R39, R38, 1 ;  /* 0x3f80000026277421 */ /* 0x001fca0000000000 */
[----:B------:R-:W0:Y:S02]  /*11d00*/  ATOMS.CAST.SPIN P1, [R64], R38, R39 ;  /* 0x000000264000758d */ /* 0x000e240001820027 */
[----:B0-----:R-:W-:Y:S05]  /*11d10*/  @!P1 BRA `(.L_x_3021) ;  /* 0xfffffffc00f09947 */ /* 0x001fea000383ffff */
[----:B------:R-:W-:Y:S05]  /*11d20*/  BSYNC.RECONVERGENT B6 ;  /* 0x0000000000067941 */ /* 0x000fea0003800200 */
.L_x_3020:
[----:B------:R-:W-:Y:S01]  /*11d30*/  BSSY.RECONVERGENT B6, `(.L_x_3022) ;  /* 0x0000005000067945 */ /* 0x000fe20003800200 */
.L_x_3023:
[----:B------:R-:W0:Y:S02]  /*11d40*/  LDS R38, [R62] ;  /* 0x000000003e267984 */ /* 0x000e240000000800 */
[----:B0-----:R-:W-:-:S05]  /*11d50*/  FADD R39, R19, R38 ;  /* 0x0000002613277221 */ /* 0x001fca0000000000 */
[----:B------:R-:W0:Y:S02]  /*11d60*/  ATOMS.CAST.SPIN P1, [R62], R38, R39 ;  /* 0x000000263e00758d */ /* 0x000e240001820027 */
[----:B0-----:R-:W-:Y:S05]  /*11d70*/  @!P1 BRA `(.L_x_3023) ;  /* 0xfffffffc00f09947 */ /* 0x001fea000383ffff */
[----:B------:R-:W-:Y:S05]  /*11d80*/  BSYNC.RECONVERGENT B6 ;  /* 0x0000000000067941 */ /* 0x000fea0003800200 */
.L_x_3022:
[----:B------:R-:W-:Y:S01]  /*11d90*/  BSSY.RECONVERGENT B6, `(.L_x_3024) ;  /* 0x0000005000067945 */ /* 0x000fe20003800200 */
.L_x_3025:
[----:B------:R-:W0:Y:S02]  /*11da0*/  LDS R38, [R60] ;  /* 0x000000003c267984 */ /* 0x000e240000000800 */
[----:B0-----:R-:W-:-:S05]  /*11db0*/  FADD R39, R61, R38 ;  /* 0x000000263d277221 */ /* 0x001fca0000000000 */
[----:B------:R-:W0:Y:S02]  /*11dc0*/  ATOMS.CAST.SPIN P1, [R60], R38, R39 ;  /* 0x000000263c00758d */ /* 0x000e240001820027 */
[----:B0-----:R-:W-:Y:S05]  /*11dd0*/  @!P1 BRA `(.L_x_3025) ;  /* 0xfffffffc00f09947 */ /* 0x001fea000383ffff */
[----:B------:R-:W-:Y:S05]  /*11de0*/  BSYNC.RECONVERGENT B6 ;  /* 0x0000000000067941 */ /* 0x000fea0003800200 */
.L_x_3024:
[----:B------:R-:W-:Y:S01]  /*11df0*/  BSSY.RECONVERGENT B6, `(.L_x_3026) ;  /* 0x0000005000067945 */ /* 0x000fe20003800200 */
.L_x_3027:
[----:B------:R-:W0:Y:S02]  /*11e00*/  LDS R38, [R58] ;  /* 0x000000003a267984 */ /* 0x000e240000000800 */
[----:B0-----:R-:W-:-:S05]  /*11e10*/  FADD R39, R59, R38 ;  /* 0x000000263b277221 */ /* 0x001fca0000000000 */
[----:B------:R-:W0:Y:S02]  /*11e20*/  ATOMS.CAST.SPIN P1, [R58], R38, R39 ;  /* 0x000000263a00758d */ /* 0x000e240001820027 */
[----:B0-----:R-:W-:Y:S05]  /*11e30*/  @!P1 BRA `(.L_x_3027) ;  /* 0xfffffffc00f09947 */ /* 0x001fea000383ffff */
[----:B------:R-:W-:Y:S05]  /*11e40*/  BSYNC.RECONVERGENT B6 ;  /* 0x0000000000067941 */ /* 0x000fea0003800200 */
.L_x_3026:
[----:B------:R-:W-:Y:S01]  /*11e50*/  BSSY.RECONVERGENT B6, `(.L_x_3028) ;  /* 0x0000005000067945 */ /* 0x000fe20003800200 */
.L_x_3029:
[----:B------:R-:W0:Y:S02]  /*11e60*/  LDS R38, [R56] ;  /* 0x0000000038267984 */ /* 0x000e240000000800 */
[----:B0-----:R-:W-:-:S05]  /*11e70*/  FADD R39, R57, R38 ;  /* 0x0000002639277221 */ /* 0x001fca0000000000 */
[----:B------:R-:W0:Y:S02]  /*11e80*/  ATOMS.CAST.SPIN P1, [R56], R38, R39 ;  /* 0x000000263800758d */ /* 0x000e240001820027 */
[----:B0-----:R-:W-:Y:S05]  /*11e90*/  @!P1 BRA `(.L_x_3029) ;  /* 0xfffffffc00f09947 */ /* 0x001fea000383ffff */
[----:B------:R-:W-:Y:S05]  /*11ea0*/  BSYNC.RECONVERGENT B6 ;  /* 0x0000000000067941 */ /* 0x000fea0003800200 */
.L_x_3028:
[----:B------:R-:W-:Y:S01]  /*11eb0*/  BSSY.RECONVERGENT B6, `(.L_x_3030) ;  /* 0x0000005000067945 */ /* 0x000fe20003800200 */
.L_x_3031:
[----:B------:R-:W0:Y:S02]  /*11ec0*/  LDS R38, [R64+0x4] ;  /* 0x0000040040267984 */ /* 0x000e240000000800 */
[----:B0-----:R-:W-:-:S05]  /*11ed0*/  FADD R39, R38, 1 ;  /* 0x3f80000026277421 */ /* 0x001fca0000000000 */
[----:B------:R-:W0:Y:S02]  /*11ee0*/  ATOMS.CAST.SPIN P1, [R64+0x4], R38, R39 ;  /* 0x000004264000758d */ /* 0x000e240001820027 */
[----:B0-----:R-:W-:Y:S05]  /*11ef0*/  @!P1 BRA `(.L_x_3031) ;  /* 0xfffffffc00f09947 */ /* 0x001fea000383ffff */
[----:B------:R-:W-:Y:S05]  /*11f00*/  BSYNC.RECONVERGENT B6 ;  /* 0x0000000000067941 */ /* 0x000fea0003800200 */
.L_x_3030:
[----:B------:R-:W-:Y:S01]  /*11f10*/  BSSY.RECONVERGENT B6, `(.L_x_3032) ;  /* 0x0000005000067945 */ /* 0x000fe20003800200 */
.L_x_3033:
[----:B------:R-:W0:Y:S02]  /*11f20*/  LDS R38, [R62+0x4] ;  /* 0x000004003e267984 */ /* 0x000e240000000800 */
[----:B0-----:R-:W-:-:S05]  /*11f30*/  FADD R39, R19, R38 ;  /* 0x0000002613277221 */ /* 0x001fca0000000000 */
[----:B------:R-:W0:Y:S02]  /*11f40*/  ATOMS.CAST.SPIN P1, [R62+0x4], R38, R39 ;  /* 0x000004263e00758d */ /* 0x000e240001820027 */
[----:B0-----:R-:W-:Y:S05]  /*11f50*/  @!P1 BRA `(.L_x_3033) ;  /* 0xfffffffc00f09947 */ /* 0x001fea000383ffff */
[----:B------:R-:W-:Y:S05]  /*11f60*/  BSYNC.RECONVERGENT B6 ;  /* 0x0000000000067941 */ /* 0x000fea0003800200 */
.L_x_3032:
[----:B------:R-:W-:Y:S01]  /*11f70*/  BSSY.RECONVERGENT B6, `(.L_x_3034) ;  /* 0x0000005000067945 */ /* 0x000fe20003800200 */
.L_x_3035:
[----:B------:R-:W0:Y:S02]  /*11f80*/  LDS R38, [R60+0x4] ;  /* 0x000004003c267984 */ /* 0x000e240000000800 */
[----:B0-----:R-:W-:-:S05]  /*11f90*/  FADD R39, R61, R38 ;  /* 0x000000263d277221 */ /* 0x001fca0000000000 */
[----:B------:R-:W0:Y:S02]  /*11fa0*/  ATOMS.CAST.SPIN P1, [R60+0x4], R38, R39 ;  /* 0x000004263c00758d */ /* 0x000e240001820027 */
[----:B0-----:R-:W-:Y:S05]  /*11fb0*/  @!P1 BRA `(.L_x_3035) ;  /* 0xfffffffc00f09947 */ /* 0x001fea000383ffff */
[----:B------:R-:W-:Y:S05]  /*11fc0*/  BSYNC.RECONVERGENT B6 ;  /* 0x0000000000067941 */ /* 0x000fea0003800200 */
.L_x_3034:
[----:B------:R-:W-:Y:S01]  /*11fd0*/  BSSY.RECONVERGENT B6, `(.L_x_3036) ;  /* 0x0000005000067945 */ /* 0x000fe20003800200 */
.L_x_3037:
[----:B------:R-:W0:Y:S02]  /*11fe0*/  LDS R38, [R58+0x4] ;  /* 0x000004003a267984 */ /* 0x000e240000000800 */
[----:B0-----:R-:W-:-:S05]  /*11ff0*/  FADD R39, R59, R38 ;  /* 0x000000263b277221 */ /* 0x001fca0000000000 */
[----:B------:R-:W0:Y:S02]  /*12000*/  ATOMS.CAST.SPIN P1, [R58+0x4], R38, R39 ;  /* 0x000004263a00758d */ /* 0x000e240001820027 */
[----:B0-----:R-:W-:Y:S05]  /*12010*/  @!P1 BRA `(.L_x_3037) ;  /* 0xfffffffc00f09947 */ /* 0x001fea000383ffff */
[----:B------:R-:W-:Y:S05]  /*12020*/  BSYNC.RECONVERGENT B6 ;  /* 0x0000000000067941 */ /* 0x000fea0003800200 */
.L_x_3036:
[----:B------:R-:W-:Y:S01]  /*12030*/  BSSY.RECONVERGENT B6, `(.L_x_3038) ;  /* 0x0000005000067945 */ /* 0x000fe20003800200 */
.L_x_3039:
[----:B------:R-:W0:Y:S02]  /*12040*/  LDS R38, [R56+0x4] ;  /* 0x0000040038267984 */ /* 0x000e240000000800 */
[----:B0-----:R-:W-:-:S05]  /*12050*/  FADD R39, R57, R38 ;  /* 0x0000002639277221 */ /* 0x001fca0000000000 */
[----:B------:R-:W0:Y:S02]  /*12060*/  ATOMS.CAST.SPIN P1, [R56+0x4], R38, R39 ;  /* 0x000004263800758d */ /* 0x000e240001820027 */
[----:B0-----:R-:W-:Y:S05]  /*12070*/  @!P1 BRA `(.L_x_3039) ;  /* 0xfffffffc00f09947 */ /* 0x001fea000383ffff */
[----:B------:R-:W-:Y:S05]  /*12080*/  BSYNC.RECONVERGENT B6 ;  /* 0x0000000000067941 */ /* 0x000fea0003800200 */
.L_x_3038:
[----:B------:R-:W-:Y:S01]  /*12090*/  BSSY.RECONVERGENT B6, `(.L_x_3040) ;  /* 0x0000005000067945 */ /* 0x000fe20003800200 */
.L_x_3041:
[----:B------:R-:W0:Y:S02]  /*120a0*/  LDS R38, [R64+0x8] ;  /* 0x0000080040267984 */ /* 0x000e240000000800 */
[----:B0-----:R-:W-:-:S05]  /*120b0*/  FADD R39, R38, 1 ;  /* 0x3f80000026277421 */ /* 0x001fca0000000000 */
[----:B------:R-:W0:Y:S02]  /*120c0*/  ATOMS.CAST.SPIN P1, [R64+0x8], R38, R39 ;  /* 0x000008264000758d */ /* 0x000e240001820027 */
[----:B0-----:R-:W-:Y:S05]  /*120d0*/  @!P1 BRA `(.L_x_3041) ;  /* 0xfffffffc00f09947 */ /* 0x001fea000383ffff */
[----:B------:R-:W-:Y:S05]  /*120e0*/  BSYNC.RECONVERGENT B6 ;  /* 0x0000000000067941 */ /* 0x000fea0003800200 */
.L_x_3040:
[----:B------:R-:W-:Y:S01]  /*120f0*/  BSSY.RECONVERGENT B6, `(.L_x_3042) ;  /* 0x0000005000067945 */ /* 0x000fe20003800200 */
.L_x_3043:
[----:B------:R-:W0:Y:S02]  /*12100*/  LDS R38, [R62+0x8] ;  /* 0x000008003e267984 */ /* 0x000e240000000800 */
[----:B0-----:R-:W-:-:S05]  /*12110*/  FADD R39, R19, R38 ;  /* 0x0000002613277221 */ /* 0x001fca0000000000 */
[----:B------:R-:W0:Y:S02]  /*12120*/  ATOMS.CAST.SPIN P1, [R62+0x8], R38, R39 ;  /* 0x000008263e00758d */ /* 0x000e240001820027 */
[----:B0-----:R-:W-:Y:S05]  /*12130*/  @!P1 BRA `(.L_x_3043) ;  /* 0xfffffffc00f09947 */ /* 0x001fea000383ffff */
[----:B------:R-:W-:Y:S05]  /*12140*/  BSYNC.RECONVERGENT B6 ;  /* 0x0000000000067941 */ /* 0x000fea0003800200 */
.L_x_3042:
[----:B------:R-:W-:Y:S01]  /*12150*/  BSSY.RECONVERGENT B6, `(.L_x_3044) ;  /* 0x0000005000067945 */ /* 0x000fe20003800200 */
.L_x_3045:
[----:B------:R-:W0:Y:S02]  /*12160*/  LDS R38, [R60+0x8] ;  /* 0x000008003c267984 */ /* 0x000e240000000800 */
[----:B0-----:R-:W-:-:S05]  /*12170*/  FADD R39, R61, R38 ;  /* 0x000000263d277221 */ /* 0x001fca0000000000 */
[----:B------:R-:W0:Y:S02]  /*12180*/  ATOMS.CAST.SPIN P1, [R60+0x8], R38, R39 ;  /* 0x000008263c00758d */ /* 0x000e240001820027 */
[----:B0-----:R-:W-:Y:S05]  /*12190*/  @!P1 BRA `(.L_x_3045) ;  /* 0xfffffffc00f09947 */ /* 0x001fea000383ffff */
[----:B------:R-:W-:Y:S05]  /*121a0*/  BSYNC.RECONVERGENT B6 ;  /* 0x0000000000067941 */ /* 0x000fea0003800200 */
.L_x_3044:
[----:B------:R-:W-:Y:S01]  /*121b0*/  BSSY.RECONVERGENT B6, `(.L_x_3046) ;  /* 0x0000005000067945 */ /* 0x000fe20003800200 */
.L_x_3047:
[----:B------:R-:W0:Y:S02]  /*121c0*/  LDS R38, [R58+0x8] ;  /* 0x000008003a267984 */ /* 0x000e240000000800 */
[----:B0-----:R-:W-:-:S05]  /*121d0*/  FADD R39, R59, R38 ;  /* 0x000000263b277221 */ /* 0x001fca0000000000 */
[----:B------:R-:W0:Y:S02]  /*121e0*/  ATOMS.CAST.SPIN P1, [R58+0x8], R38, R39 ;  /* 0x000008263a00758d */ /* 0x000e240001820027 */
[----:B0-----:R-:W-:Y:S05]  /*121f0*/  @!P1 BRA `(.L_x_3047) ;  /* 0xfffffffc00f09947 */ /* 0x001fea000383ffff */
[----:B------:R-:W-:Y:S05]  /*12200*/  BSYNC.RECONVERGENT B6 ;  /* 0x0000000000067941 */ /* 0x000fea0003800200 */
.L_x_3046:
[----:B------:R-:W-:Y:S01]  /*12210*/  BSSY.RECONVERGENT B6, `(.L_x_3048) ;  /* 0x0000005000067945 */ /* 0x000fe20003800200 */
.L_x_3049:
[----:B------:R-:W0:Y:S02]  /*12220*/  LDS R38, [R56+0x8] ;  /* 0x0000080038267984 */ /* 0x000e240000000800 */
[----:B0-----:R-:W-:-:S05]  /*12230*/  FADD R39, R57, R38 ;  /* 0x0000002639277221 */ /* 0x001fca0000000000 */
[----:B------:R-:W0:Y:S02]  /*12240*/  ATOMS.CAST.SPIN P1, [R56+0x8], R38, R39 ;  /* 0x000008263800758d */ /* 0x000e240001820027 */
[----:B0-----:R-:W-:Y:S05]  /*12250*/  @!P1 BRA `(.L_x_3049) ;  /* 0xfffffffc00f09947 */ /* 0x001fea000383ffff */
[----:B------:R-:W-:Y:S05]  /*12260*/  BSYNC.RECONVERGENT B6 ;  /* 0x0000000000067941 */ /* 0x000fea0003800200 */
.L_x_3048:
[----:B------:R-:W-:-:S04]  /*12270*/  IADD3 R56, PT, PT, R63, 0x4, RZ ;  /* 0x000000043f387810 */ /* 0x000fc80007ffe0ff */
[----:B------:R-:W-:-:S13]  /*12280*/  ISETP.NE.AND P1, PT, R56, R23, PT ;  /* 0x000000173800720c */ /* 0x000fda0003f25270 */
[----:B------:R-:W-:Y:S05]  /*12290*/  @!P1 BRA `(.L_x_2977) ;  /* 0x00000008000c9947 */ /* 0x000fea0003800000 */
.L_x_3090:
[----:B------:R-:W-:Y:S01]  /*122a0*/  IADD3 R65, PT, PT, R34, R56, RZ ;  /* 0x0000003822417210 */ /* 0x000fe20007ffe0ff */
[----:B------:R-:W-:Y:S05]  /*122b0*/  YIELD ;  /* 0x0000000000007946 */ /* 0x000fea0003800000 */
[----:B------:R-:W-:Y:S01]  /*122c0*/  BSSY.RECONVERGENT B6, `(.L_x_3050) ;  /* 0x0000006000067945 */ /* 0x000fe20003800200 */
[----:B------:R-:W-:-:S07]  /*122d0*/  LEA R64, R65, R32, 0x2 ;  /* 0x0000002041407211 */ /* 0x000fce00078e10ff */
.L_x_3051:
[----:B------:R-:W0:Y:S02]  /*122e0*/  LDS R38, [R64+-0x4] ;  /* 0xfffffc0040267984 */ /* 0x000e240000000800 */
[----:B0-----:R-:W-:-:S05]  /*122f0*/  FADD R39, R38, 1 ;  /* 0x3f80000026277421 */ /* 0x001fca0000000000 */
[----:B------:R-:W0:Y:S02]  /*12300*/  ATOMS.CAST.SPIN P1, [R64+-0x4], R38, R39 ;  /* 0xfffffc264000758d */ /* 0x000e240001820027 */
[----:B0-----:R-:W-:Y:S05]  /*12310*/  @!P1 BRA `(.L_x_3051) ;  /* 0xfffffffc00f09947 */ /* 0x001fea000383ffff */
[----:B------:R-:W-:Y:S05]  /*12320*/  BSYNC.RECONVERGENT B6 ;  /* 0x0000000000067941 */ /* 0x000fea0003800200 */
.L_x_3050:
[----:B------:R-:W0:Y:S01]  /*12330*/  LDC R58, c[0x0][0x468] ;  /* 0x00011a00ff3a7b82 */ /* 0x000e220000000800 */
[----:B------:R-:W-:Y:S01]  /*12340*/  BSSY.RECONVERGENT B6, `(.L_x_3052) ;  /* 0x0000006000067945 */ /* 0x000fe20003800200 */
[----:B0-----:R-:W-:-:S07]  /*12350*/  IMAD R63, R58, UR4, R64 ;  /* 0x000000043a3f7c24 */ /* 0x001fce000f8e0240 */
.L_x_3053:
[----:B------:R-:W0:Y:S02]  /*12360*/  LDS R38, [R63+-0x4] ;  /* 0xfffffc003f267984 */ /* 0x000e240000000800 */
[----:B0-----:R-:W-:-:S05]  /*12370*/  FADD R39, R19, R38 ;  /* 0x0000002613277221 */ /* 0x001fca0000000000 */
[----:B------:R-:W0:Y:S02]  /*12380*/  ATOMS.CAST.SPIN P1, [R63+-0x4], R38, R39 ;  /* 0xfffffc263f00758d */ /* 0x000e240001820027 */
[----:B0-----:R-:W-:Y:S05]  /*12390*/  @!P1 BRA `(.L_x_3053) ;  /* 0xfffffffc00f09947 */ /* 0x001fea000383ffff */
[----:B------:R-:W-:Y:S05]  /*123a0*/  BSYNC.RECONVERGENT B6 ;  /* 0x0000000000067941 */ /* 0x000fea0003800200 */
.L_x_3052:
[----:B------:R-:W-:Y:S01]  /*123b0*/  BSSY.RECONVERGENT B6, `(.L_x_3054) ;  /* 0x0000006000067945 */ /* 0x000fe20003800200 */
[----:B------:R-:W-:-:S07]  /*123c0*/  LEA R62, R65, UR7, 0x2 ;  /* 0x00000007413e7c11 */ /* 0x000fce000f8e10ff */
.L_x_3055:
[----:B------:R-:W0:Y:S02]  /*123d0*/  LDS R38, [R62+-0x4] ;  /* 0xfffffc003e267984 */ /* 0x000e240000000800 */
[----:B0-----:R-:W-:-:S05]  /*123e0*/  FADD R39, R61, R38 ;  /* 0x000000263d277221 */ /* 0x001fca0000000000 */
[----:B------:R-:W0:Y:S02]  /*123f0*/  ATOMS.CAST.SPIN P1, [R62+-0x4], R38, R39 ;  /* 0xfffffc263e00758d */ /* 0x000e240001820027 */
[----:B0-----:R-:W-:Y:S05]  /*12400*/  @!P1 BRA `(.L_x_3055) ;  /* 0xfffffffc00f09947 */ /* 0x001fea000383ffff */
[----:B------:R-:W-:Y:S05]  /*12410*/  BSYNC.RECONVERGENT B6 ;  /* 0x0000000000067941 */ /* 0x000fea0003800200 */
.L_x_3054:
[----:B------:R-:W-:Y:S01]  /*12420*/  BSSY.RECONVERGENT B6, `(.L_x_3056) ;  /* 0x0000006000067945 */ /* 0x000fe20003800200 */
[----:B------:R-:W-:-:S07]  /*12430*/  LEA R60, R65, UR6, 0x2 ;  /* 0x00000006413c7c11 */ /* 0x000fce000f8e10ff */
.L_x_3057:
[----:B------:R-:W0:Y:S02]  /*12440*/  LDS R38, [R60+-0x4] ;  /* 0xfffffc003c267984 */ /* 0x000e240000000800 */
[----:B0-----:R-:W-:-:S05]  /*12450*/  FADD R39, R59, R38 ;  /* 0x000000263b277221 */ /* 0x001fca0000000000 */
[----:B------:R-:W0:Y:S02]  /*12460*/  ATOMS.CAST.SPIN P1, [R60+-0x4], R38, R39 ;  /* 0xfffffc263c00758d */ /* 0x000e240001820027 */
[----:B0-----:R-:W-:Y:S05]  /*12470*/  @!P1 BRA `(.L_x_3057) ;  /* 0xfffffffc00f09947 */ /* 0x001fea000383ffff */
[----:B------:R-:W-:Y:S05]  /*12480*/  BSYNC.RECONVERGENT B6 ;  /* 0x0000000000067941 */ /* 0x000fea0003800200 */
.L_x_3056:
[----:B------:R-:W-:Y:S01]  /*12490*/  BSSY.RECONVERGENT B6, `(.L_x_3058) ;  /* 0x0000006000067945 */ /* 0x000fe20003800200 */
[----:B------:R-:W-:-:S07]  /*124a0*/  IMAD R58, R58, UR4, R63 ;  /* 0x000000043a3a7c24 */ /* 0x000fce000f8e023f */
.L_x_3059:
[----:B------:R-:W0:Y:S02]  /*124b0*/  LDS R38, [R58+-0x4] ;  /* 0xfffffc003a267984 */ /* 0x000e240000000800 */
[----:B0-----:R-:W-:-:S05]  /*124c0*/  FADD R39, R57, R38 ;  /* 0x0000002639277221 */ /* 0x001fca0000000000 */
[----:B------:R-:W0:Y:S02]  /*124d0*/  ATOMS.CAST.SPIN P1, [R58+-0x4], R38, R39 ;  /* 0xfffffc263a00758d */ /* 0x000e240001820027 */
[----:B0-----:R-:W-:Y:S05]  /*124e0*/  @!P1 BRA `(.L_x_3059) ;  /* 0xfffffffc00f09947 */ /* 0x001fea000383ffff */
[----:B------:R-:W-:Y:S05]  /*124f0*/  BSYNC.RECONVERGENT B6 ;  /* 0x0000000000067941 */ /* 0x000fea0003800200 */
.L_x_3058:
[----:B------:R-:W-:Y:S01]  /*12500*/  BSSY.RECONVERGENT B6, `(.L_x_3060) ;  /* 0x0000005000067945 */ /* 0x000fe20003800200 */
.L_x_3061:
[----:B------:R-:W0:Y:S02]  /*12510*/  LDS R38, [R64] ;  /* 0x0000000040267984 */ /* 0x000e240000000800 */
[----:B0-----:R-:W-:-:S05]  /*12520*/  FADD R39, R38, 1 ;  /* 0x3f80000026277421 */ /* 0x001fca0000000000 */
[----:B------:R-:W0:Y:S02]  /*12530*/  ATOMS.CAST.SPIN P1, [R64], R38, R39 ;  /* 0x000000264000758d */ /* 0x000e240001820027 */
[----:B0-----:R-:W-:Y:S05]  /*12540*/  @!P1 BRA `(.L_x_3061) ;  /* 0xfffffffc00f09947 */ /* 0x001fea000383ffff */
[----:B------:R-:W-:Y:S05]  /*12550*/  BSYNC.RECONVERGENT B6 ;  /* 0x0000000000067941 */ /* 0x000fea0003800200 */
.L_x_3060:
[----:B------:R-:W-:Y:S01]  /*12560*/  BSSY.RECONVERGENT B6, `(.L_x_3062) ;  /* 0x0000005000067945 */ /* 0x000fe20003800200 */
.L_x_3063:
[----:B------:R-:W0:Y:S02]  /*12570*/  LDS R38, [R63] ;  /* 0x000000003f267984 */ /* 0x000e240000000800 */
[----:B0-----:R-:W-:-:S05]  /*12580*/  FADD R39, R19, R38 ;  /* 0x0000002613277221 */ /* 0x001fca0000000000 */
[----:B------:R-:W0:Y:S02]  /*12590*/  ATOMS.CAST.SPIN P1, [R63], R38, R39 ;  /* 0x000000263f00758d */ /* 0x000e240001820027 */
[----:B0-----:R-:W-:Y:S05]  /*125a0*/  @!P1 BRA `(.L_x_3063) ;  /* 0xfffffffc00f09947 */ /* 0x001fea000383ffff */
[----:B------:R-:W-:Y:S05]  /*125b0*/  BSYNC.RECONVERGENT B6 ;  /* 0x0000000000067941 */ /* 0x000fea0003800200 */
.L_x_3062:
[----:B------:R-:W-:Y:S01]  /*125c0*/  BSSY.RECONVERGENT B6, `(.L_x_3064) ;  /* 0x0000005000067945 */ /* 0x000fe20003800200 */
.L_x_3065:
[----:B------:R-:W0:Y:S02]  /*125d0*/  LDS R38, [R62] ;  /* 0x000000003e267984 */ /* 0x000e240000000800 */
[----:B0-----:R-:W-:-:S05]  /*125e0*/  FADD R39, R61, R38 ;  /* 0x000000263d277221 */ /* 0x001fca0000000000 */
[----:B------:R-:W0:Y:S02]  /*125f0*/  ATOMS.CAST.SPIN P1, [R62], R38, R39 ;  /* 0x000000263e00758d */ /* 0x000e240001820027 */
[----:B0-----:R-:W-:Y:S05]  /*12600*/  @!P1 BRA `(.L_x_3065) ;  /* 0xfffffffc00f09947 */ /* 0x001fea000383ffff */
[----:B------:R-:W-:Y:S05]  /*12610*/  BSYNC.RECONVERGENT B6 ;  /* 0x0000000000067941 */ /* 0x000fea0003800200 */
.L_x_3064:
[----:B------:R-:W-:Y:S01]  /*12620*/  BSSY.RECONVERGENT B6, `(.L_x_3066) ;  /* 0x0000005000067945 */ /* 0x000fe20003800200 */
.L_x_3067:
[----:B------:R-:W0:Y:S02]  /*12630*/  LDS R38, [R60] ;  /* 0x000000003c267984 */ /* 0x000e240000000800 */
[----:B0-----:R-:W-:-:S05]  /*12640*/  FADD R39, R59, R38 ;  /* 0x000000263b277221 */ /* 0x001fca0000000000 */
[----:B------:R-:W0:Y:S02]  /*12650*/  ATOMS.CAST.SPIN P1, [R60], R38, R39 ;  /* 0x000000263c00758d */ /* 0x000e240001820027 */
[----:B0-----:R-:W-:Y:S05]  /*12660*/  @!P1 BRA `(.L_x_3067) ;  /* 0xfffffffc00f09947 */ /* 0x001fea000383ffff */
[----:B------:R-:W-:Y:S05]  /*12670*/  BSYNC.RECONVERGENT B6 ;  /* 0x0000000000067941 */ /* 0x000fea0003800200 */
.L_x_3066:
[----:B------:R-:W-:Y:S01]  /*12680*/  BSSY.RECONVERGENT B6, `(.L_x_3068) ;  /* 0x0000005000067945 */ /* 0x000fe20003800200 */
.L_x_3069:
[----:B------:R-:W0:Y:S02]  /*12690*/  LDS R38, [R58] ;  /* 0x000000003a267984 */ /* 0x000e240000000800 */
[----:B0-----:R-:W-:-:S05]  /*126a0*/  FADD R39, R57, R38 ;  /* 0x0000002639277221 */ /* 0x001fca0000000000 */
[----:B------:R-:W0:Y:S02]  /*126b0*/  ATOMS.CAST.SPIN P1, [R58], R38, R39 ;  /* 0x000000263a00758d */ /* 0x000e240001820027 */
[----:B0-----:R-:W-:Y:S05]  /*126c0*/  @!P1 BRA `(.L_x_3069) ;  /* 0xfffffffc00f09947 */ /* 0x001fea000383ffff */
[----:B------:R-:W-:Y:S05]  /*126d0*/  BSYNC.RECONVERGENT B6 ;  /* 0x0000000000067941 */ /* 0x000fea0003800200 */
.L_x_3068:
[----:B------:R-:W-:Y:S01]  /*126e0*/  BSSY.RECONVERGENT B6, `(.L_x_3070) ;  /* 0x0000005000067945 */ /* 0x000fe20003800200 */
.L_x_3071:
[----:B------:R-:W0:Y:S02]  /*126f0*/  LDS R38, [R64+0x4] ;  /* 0x0000040040267984 */ /* 0x000e240000000800 */
[----:B0-----:R-:W-:-:S05]  /*12700*/  FADD R39, R38, 1 ;  /* 0x3f80000026277421 */ /* 0x001fca0000000000 */
[----:B------:R-:W0:Y:S02]  /*12710*/  ATOMS.CAST.SPIN P1, [R64+0x4], R38, R39 ;  /* 0x000004264000758d */ /* 0x000e240001820027 */
[----:B0-----:R-:W-:Y:S05]  /*12720*/  @!P1 BRA `(.L_x_3071) ;  /* 0xfffffffc00f09947 */ /* 0x001fea000383ffff */
[----:B------:R-:W-:Y:S05]  /*12730*/  BSYNC.RECONVERGENT B6 ;  /* 0x0000000000067941 */ /* 0x000fea0003800200 */
.L_x_3070:
[----:B------:R-:W-:Y:S01]  /*12740*/  BSSY.RECONVERGENT B6, `(.L_x_3072) ;  /* 0x0000005000067945 */ /* 0x000fe20003800200 */
.L_x_3073:
[----:B------:R-:W0:Y:S02]  /*12750*/  LDS R38, [R63+0x4] ;  /* 0x000004003f267984 */ /* 0x000e240000000800 */
[----:B0-----:R-:W-:-:S05]  /*12760*/  FADD R39, R19, R38 ;  /* 0x0000002613277221 */ /* 0x001fca0000000000 */
[----:B------:R-:W0:Y:S02]  /*12770*/  ATOMS.CAST.SPIN P1, [R63+0x4], R38, R39 ;  /* 0x000004263f00758d */ /* 0x000e240001820027 */
[----:B0-----:R-:W-:Y:S05]  /*12780*/  @!P1 BRA `(.L_x_3073) ;  /* 0xfffffffc00f09947 */ /* 0x001fea000383ffff */
[----:B------:R-:W-:Y:S05]  /*12790*/  BSYNC.RECONVERGENT B6 ;  /* 0x0000000000067941 */ /* 0x000fea0003800200 */
.L_x_3072:
[----:B------:R-:W-:Y:S01]  /*127a0*/  BSSY.RECONVERGENT B6, `(.L_x_3074) ;  /* 0x0000005000067945 */ /* 0x000fe20003800200 */
.L_x_3075:
[----:B------:R-:W0:Y:S02]  /*127b0*/  LDS R38, [R62+0x4] ;  /* 0x000004003e267984 */ /* 0x000e240000000800 */
[----:B0-----:R-:W-:-:S05]  /*127c0*/  FADD R39, R61, R38 ;  /* 0x000000263d277221 */ /* 0x001fca0000000000 */
[----:B------:R-:W0:Y:S02]  /*127d0*/  ATOMS.CAST.SPIN P1, [R62+0x4], R38, R39 ;  /* 0x000004263e00758d */ /* 0x000e240001820027 */
[----:B0-----:R-:W-:Y:S05]  /*127e0*/  @!P1 BRA `(.L_x_3075) ;  /* 0xfffffffc00f09947 */ /* 0x001fea000383ffff */
[----:B------:R-:W-:Y:S05]  /*127f0*/  BSYNC.RECONVERGENT B6 ;  /* 0x0000000000067941 */ /* 0x000fea0003800200 */
.L_x_3074:
[----:B------:R-:W-:Y:S01]  /*12800*/  BSSY.RECONVERGENT B6, `(.L_x_3076) ;  /* 0x0000005000067945 */ /* 0x000fe20003800200 */
.L_x_3077:
[----:B------:R-:W0:Y:S02]  /*12810*/  LDS R38, [R60+0x4] ;  /* 0x000004003c267984 */ /* 0x000e240000000800 */
[----:B0-----:R-:W-:-:S05]  /*12820*/  FADD R39, R59, R38 ;  /* 0x000000263b277221 */ /* 0x001fca0000000000 */
[----:B------:R-:W0:Y:S02]  /*12830*/  ATOMS.CAST.SPIN P1, [R60+0x4], R38, R39 ;  /* 0x000004263c00758d */ /* 0x000e240001820027 */
[----:B0-----:R-:W-:Y:S05]  /*12840*/  @!P1 BRA `(.L_x_3077) ;  /* 0xfffffffc00f09947 */ /* 0x001fea000383ffff */
[----:B------:R-:W-:Y:S05]  /*12850*/  BSYNC.RECONVERGENT B6 ;  /* 0x0000000000067941 */ /* 0x000fea0003800200 */
.L_x_3076:
[----:B------:R-:W-:Y:S01]  /*12860*/  BSSY.RECONVERGENT B6, `(.L_x_3078) ;  /* 0x0000005000067945 */ /* 0x000fe20003800200 */
.L_x_3079:
[----:B------:R-:W0:Y:S02]  /*12870*/  LDS R38, [R58+0x4] ;  /* 0x000004003a267984 */ /* 0x000e240000000800 */
[----:B0-----:R-:W-:-:S05]  /*12880*/  FADD R39, R57, R38 ;  /* 0x0000002639277221 */ /* 0x001fca0000000000 */
[----:B------:R-:W0:Y:S02]  /*12890*/  ATOMS.CAST.SPIN P1, [R58+0x4], R38, R39 ;  /* 0x000004263a00758d */ /* 0x000e240001820027 */
[----:B0-----:R-:W-:Y:S05]  /*128a0*/  @!P1 BRA `(.L_x_3079) ;  /* 0xfffffffc00f09947 */ /* 0x001fea000383ffff */
[----:B------:R-:W-:Y:S05]  /*128b0*/  BSYNC.RECONVERGENT B6 ;  /* 0x0000000000067941 */ /* 0x000fea0003800200 */
.L_x_3078:
[----:B------:R-:W-:Y:S01]  /*128c0*/  BSSY.RECONVERGENT B6, `(.L_x_3080) ;  /* 0x0000005000067945 */ /* 0x000fe20003800200 */
.L_x_3081:
[----:B------:R-:W0:Y:S02]  /*128d0*/  LDS R38, [R64+0x8] ;  /* 0x0000080040267984 */ /* 0x000e240000000800 */
[----:B0-----:R-:W-:-:S05]  /*128e0*/  FADD R39, R38, 1 ;  /* 0x3f80000026277421 */ /* 0x001fca0000000000 */
[----:B------:R-:W0:Y:S02]  /*128f0*/  ATOMS.CAST.SPIN P1, [R64+0x8], R38, R39 ;  /* 0x000008264000758d */ /* 0x000e240001820027 */
[----:B0-----:R-:W-:Y:S05]  /*12900*/  @!P1 BRA `(.L_x_3081) ;  /* 0xfffffffc00f09947 */ /* 0x001fea000383ffff */
[----:B------:R-:W-:Y:S05]  /*12910*/  BSYNC.RECONVERGENT B6 ;  /* 0x0000000000067941 */ /* 0x000fea0003800200 */
.L_x_3080:
[----:B------:R-:W-:Y:S01]  /*12920*/  BSSY.RECONVERGENT B6, `(.L_x_3082) ;  /* 0x0000005000067945 */ /* 0x000fe20003800200 */
.L_x_3083:
[----:B------:R-:W0:Y:S02]  /*12930*/  LDS R38, [R63+0x8] ;  /* 0x000008003f267984 */ /* 0x000e240000000800 */
[----:B0-----:R-:W-:-:S05]  /*12940*/  FADD R39, R19, R38 ;  /* 0x0000002613277221 */ /* 0x001fca0000000000 */
[----:B------:R-:W0:Y:S02]  /*12950*/  ATOMS.CAST.SPIN P1, [R63+0x8], R38, R39 ;  /* 0x000008263f00758d */ /* 0x000e240001820027 */
[----:B0-----:R-:W-:Y:S05]  /*12960*/  @!P1 BRA `(.L_x_3083) ;  /* 0xfffffffc00f09947 */ /* 0x001fea000383ffff */
[----:B------:R-:W-:Y:S05]  /*12970*/  BSYNC.RECONVERGENT B6 ;  /* 0x0000000000067941 */ /* 0x000fea0003800200 */
.L_x_3082:
[----:B------:R-:W-:Y:S01]  /*12980*/  BSSY.RECONVERGENT B6, `(.L_x_3084) ;  /* 0x0000005000067945 */ /* 0x000fe20003800200 */
.L_x_3085:
[----:B------:R-:W0:Y:S02]  /*12990*/  LDS R38, [R62+0x8] ;  /* 0x000008003e267984 */ /* 0x000e240000000800 */
[----:B0-----:R-:W-:-:S05]  /*129a0*/  FADD R39, R61, R38 ;  /* 0x000000263d277221 */ /* 0x001fca0000000000 */
[----:B------:R-:W0:Y:S02]  /*129b0*/  ATOMS.CAST.SPIN P1, [R62+0x8], R38, R39 ;  /* 0x000008263e00758d */ /* 0x000e240001820027 */
[----:B0-----:R-:W-:Y:S05]  /*129c0*/  @!P1 BRA `(.L_x_3085) ;  /* 0xfffffffc00f09947 */ /* 0x001fea000383ffff */
[----:B------:R-:W-:Y:S05]  /*129d0*/  BSYNC.RECONVERGENT B6 ;  /* 0x0000000000067941 */ /* 0x000fea0003800200 */
.L_x_3084:
[----:B------:R-:W-:Y:S01]  /*129e0*/  BSSY.RECONVERGENT B6, `(.L_x_3086) ;  /* 0x0000005000067945 */ /* 0x000fe20003800200 */
.L_x_3087:
[----:B------:R-:W0:Y:S02]  /*129f0*/  LDS R38, [R60+0x8] ;  /* 0x000008003c267984 */ /* 0x000e240000000800 */
[----:B0-----:R-:W-:-:S05]  /*12a00*/  FADD R39, R59, R38 ;  /* 0x000000263b277221 */ /* 0x001fca0000000000 */
[----:B------:R-:W0:Y:S02]  /*12a10*/  ATOMS.CAST.SPIN P1, [R60+0x8], R38, R39 ;  /* 0x000008263c00758d */ /* 0x000e240001820027 */
[----:B0-----:R-:W-:Y:S05]  /*12a20*/  @!P1 BRA `(.L_x_3087) ;  /* 0xfffffffc00f09947 */ /* 0x001fea000383ffff */
[----:B------:R-:W-:Y:S05]  /*12a30*/  BSYNC.RECONVERGENT B6 ;  /* 0x0000000000067941 */ /* 0x000fea0003800200 */
.L_x_3086:
[----:B------:R-:W-:Y:S01]  /*12a40*/  BSSY.RECONVERGENT B6, `(.L_x_3088) ;  /* 0x0000005000067945 */ /* 0x000fe20003800200 */
.L_x_3089:
[----:B------:R-:W0:Y:S02]  /*12a50*/  LDS R38, [R58+0x8] ;  /* 0x000008003a267984 */ /* 0x000e240000000800 */
[----:B0-----:R-:W-:-:S05]  /*12a60*/  FADD R39, R57, R38 ;  /* 0x0000002639277221 */ /* 0x001fca0000000000 */
[----:B------:R-:W0:Y:S02]  /*12a70*/  ATOMS.CAST.SPIN P1, [R58+0x8], R38, R39 ;  /* 0x000008263a00758d */ /* 0x000e240001820027 */
[----:B0-----:R-:W-:Y:S05]  /*12a80*/  @!P1 BRA `(.L_x_3089) ;  /* 0xfffffffc00f09947 */ /* 0x001fea000383ffff */
[----:B------:R-:W-:Y:S05]  /*12a90*/  BSYNC.RECONVERGENT B6 ;  /* 0x0000000000067941 */ /* 0x000fea0003800200 */
.L_x_3088:
[----:B------:R-:W-:-:S04]  /*12aa0*/  IADD3 R56, PT, PT, R56, 0x4, RZ ;  /* 0x0000000438387810 */ /* 0x000fc80007ffe0ff */
[----:B------:R-:W-:-:S13]  /*12ab0*/  ISETP.NE.AND P1, PT, R56, R23, PT ;  /* 0x000000173800720c */ /* 0x000fda0003f25270 */
[----:B------:R-:W-:Y:S05]  /*12ac0*/  @P1 BRA `(.L_x_3090) ;  /* 0xfffffff400f41947 */ /* 0x000fea000383ffff */
.L_x_2977:
[----:B------:R-:W-:Y:S05]  /*12ad0*/  BSYNC B7 ;  /* 0x0000000000077941 */ /* 0x000fea0003800000 */
.L_x_2976:
[----:B------:R-:W-:Y:S05]  /*12ae0*/  BRA `(.L_x_2974) ;  /* 0x0000001c007c7947 */ /* 0x000fea0003800000 */
.L_x_2975:
[----:B------:R-:W-:-:S13]  /*12af0*/  ISETP.GE.AND P1, PT, R21, R18, PT ;  /* 0x000000121500720c */ /* 0x000fda0003f26270 */
[----:B------:R-:W-:Y:S05]  /*12b00*/  @!P1 BRA `(.L_x_2974) ;  /* 0x0000001c00749947 */ /* 0x000fea0003800000 */
[----:B------:R-:W0:Y:S01]  /*12b10*/  LDCU UR8, c[0x0][0x3f8] ;  /* 0x00007f00ff0877ac */ /* 0x000e220008000800 */
[----:B------:R-:W-:Y:S01]  /*12b20*/  ISETP.NE.AND P2, PT, R28, RZ, PT ;  /* 0x000000ff1c00720c */ /* 0x000fe20003f45270 */
[----:B------:R-:W-:Y:S01]  /*12b30*/  FADD R57, -R31, R29 ;  /* 0x0000001d1f397221 */ /* 0x000fe20000000100 */
[----:B------:R-:W-:Y:S01]  /*12b40*/  FSETP.GEU.AND P1, PT, R29, R34, PT ;  /* 0x000000221d00720b */ /* 0x000fe20003f2e000 */
[----:B------:R-:W-:Y:S01]  /*12b50*/  BSSY.RECONVERGENT B6, `(.L_x_3091) ;  /* 0x00000d2000067945 */ /* 0x000fe20003800200 */
[----:B------:R-:W-:Y:S01]  /*12b60*/  MOV R56, R18 ;  /* 0x0000001200387202 */ /* 0x000fe20000000f00 */
[----:B------:R-:W-:Y:S01]  /*12b70*/  FMUL R57, R57, R57 ;  /* 0x0000003939397220 */ /* 0x000fe20000400000 */
[----:B------:R-:W-:Y:S01]  /*12b80*/  FSETP.LT.AND P1, PT, R31, R34, !P1 ;  /* 0x000000221f00720b */ /* 0x000fe20004f21000 */
[----:B0-----:R-:W-:-:S04]  /*12b90*/  IMAD R32, R27, UR8, R30 ;  /* 0x000000081b207c24 */ /* 0x001fc8000f8e021e */
[----:B------:R-:W-:Y:S02]  /*12ba0*/  IMAD R59, R5, R32, RZ ;  /* 0x00000020053b7224 */ /* 0x000fe400078e02ff */
[----:B------:R-:W-:Y:S06]  /*12bb0*/  @!P2 BRA `(.L_x_3092) ;  /* 0x0000000c002ca947 */ /* 0x000fec0003800000 */
        /* <DEDUP_REMOVED lines=8> */
.L_x_3094:
[----:B------:R-:W0:Y:S02]  /*12c40*/  LDS R38, [R61+-0x4] ;  /* 0xfffffc003d267984 */ /* 0x000e240000000800 */
[----:B0-----:R-:W-:-:S05]  /*12c50*/  FADD R39, R38, 1 ;  /* 0x3f80000026277421 */ /* 0x001fca0000000000 */
[----:B------:R-:W0:Y:S02]  /*12c60*/  ATOMS.CAST.SPIN P2, [R61+-0x4], R38, R39 ;  /* 0xfffffc263d00758d */ /* 0x000e240001840027 */
[----:B0-----:R-:W-:Y:S05]  /*12c70*/  @!P2 BRA `(.L_x_3094) ;  /* 0xfffffffc00f0a947 */ /* 0x001fea000383ffff */
[----:B------:R-:W-:Y:S05]  /*12c80*/  BSYNC.RECONVERGENT B7 ;  /* 0x0000000000077941 */ /* 0x000fea0003800200 */
.L_x_3093:
[----:B------:R-:W0:Y:S01]  /*12c90*/  LDC R32, c[0x0][0x468] ;  /* 0x00011a00ff207b82 */ /* 0x000e220000000800 */
[----:B------:R-:W-:Y:S01]  /*12ca0*/  BSSY.RECONVERGENT B7, `(.L_x_3095) ;  /* 0x0000006000077945 */ /* 0x000fe20003800200 */
[----:B0-----:R-:W-:-:S07]  /*12cb0*/  IMAD R60, R32, UR4, R61 ;  /* 0x00000004203c7c24 */ /* 0x001fce000f8e023d */
.L_x_3096:
[----:B------:R-:W0:Y:S02]  /*12cc0*/  LDS R38, [R60+-0x4] ;  /* 0xfffffc003c267984 */ /* 0x000e240000000800 */
[----:B0-----:R-:W-:-:S05]  /*12cd0*/  FADD R39, R19, R38 ;  /* 0x0000002613277221 */ /* 0x001fca0000000000 */
[----:B------:R-:W0:Y:S02]  /*12ce0*/  ATOMS.CAST.SPIN P2, [R60+-0x4], R38, R39 ;  /* 0xfffffc263c00758d */ /* 0x000e240001840027 */
[----:B0-----:R-:W-:Y:S05]  /*12cf0*/  @!P2 BRA `(.L_x_3096) ;  /* 0xfffffffc00f0a947 */ /* 0x001fea000383ffff */
[----:B------:R-:W-:Y:S05]  /*12d00*/  BSYNC.RECONVERGENT B7 ;  /* 0x0000000000077941 */ /* 0x000fea0003800200 */
.L_x_3095:
[----:B------:R-:W-:Y:S01]  /*12d10*/  BSSY.RECONVERGENT B7, `(.L_x_3097) ;  /* 0x0000006000077945 */ /* 0x000fe20003800200 */
[----:B------:R-:W-:-:S07]  /*12d20*/  LEA R58, R34, UR7, 0x2 ;  /* 0x00000007223a7c11 */ /* 0x000fce000f8e10ff */
.L_x_3098:
[----:B------:R-:W0:Y:S02]  /*12d30*/  LDS R38, [R58+-0x4] ;  /* 0xfffffc003a267984 */ /* 0x000e240000000800 */
[----:B0-----:R-:W-:-:S05]  /*12d40*/  FADD R39, R31, R38 ;  /* 0x000000261f277221 */ /* 0x001fca0000000000 */
[----:B------:R-:W0:Y:S02]  /*12d50*/  ATOMS.CAST.SPIN P2, [R58+-0x4], R38, R39 ;  /* 0xfffffc263a00758d */ /* 0x000e240001840027 */
[----:B0-----:R-:W-:Y:S05]  /*12d60*/  @!P2 BRA `(.L_x_3098) ;  /* 0xfffffffc00f0a947 */ /* 0x001fea000383ffff */
[----:B------:R-:W-:Y:S05]  /*12d70*/  BSYNC.RECONVERGENT B7 ;  /* 0x0000000000077941 */ /* 0x000fea0003800200 */
.L_x_3097:
[----:B------:R-:W-:Y:S01]  /*12d80*/  BSSY.RECONVERGENT B7, `(.L_x_3099) ;  /* 0x0000006000077945 */ /* 0x000fe20003800200 */
[----:B------:R-:W-:-:S07]  /*12d90*/  LEA R34, R34, UR6, 0x2 ;  /* 0x0000000622227c11 */ /* 0x000fce000f8e10ff */
.L_x_3100:
[----:B------:R-:W0:Y:S02]  /*12da0*/  LDS R38, [R34+-0x4] ;  /* 0xfffffc0022267984 */ /* 0x000e240000000800 */
[----:B0-----:R-:W-:-:S05]  /*12db0*/  FADD R39, R29, R38 ;  /* 0x000000261d277221 */ /* 0x001fca0000000000 */
[----:B------:R-:W0:Y:S02]  /*12dc0*/  ATOMS.CAST.SPIN P2, [R34+-0x4], R38, R39 ;  /* 0xfffffc262200758d */ /* 0x000e240001840027 */
[----:B0-----:R-:W-:Y:S05]  /*12dd0*/  @!P2 BRA `(.L_x_3100) ;  /* 0xfffffffc00f0a947 */ /* 0x001fea000383ffff */
[----:B------:R-:W-:Y:S05]  /*12de0*/  BSYNC.RECONVERGENT B7 ;  /* 0x0000000000077941 */ /* 0x000fea0003800200 */
.L_x_3099:
[----:B------:R-:W-:Y:S01]  /*12df0*/  BSSY.RECONVERGENT B7, `(.L_x_3101) ;  /* 0x0000006000077945 */ /* 0x000fe20003800200 */
[----:B------:R-:W-:-:S07]  /*12e00*/  IMAD R32, R32, UR4, R60 ;  /* 0x0000000420207c24 */ /* 0x000fce000f8e023c */
.L_x_3102:
[----:B------:R-:W0:Y:S02]  /*12e10*/  LDS R38, [R32+-0x4] ;  /* 0xfffffc0020267984 */ /* 0x000e240000000800 */
[----:B0-----:R-:W-:-:S05]  /*12e20*/  FADD R39, R57, R38 ;  /* 0x0000002639277221 */ /* 0x001fca0000000000 */
[----:B------:R-:W0:Y:S02]  /*12e30*/  ATOMS.CAST.SPIN P2, [R32+-0x4], R38, R39 ;  /* 0xfffffc262000758d */ /* 0x000e240001840027 */
[----:B0-----:R-:W-:Y:S05]  /*12e40*/  @!P2 BRA `(.L_x_3102) ;  /* 0xfffffffc00f0a947 */ /* 0x001fea000383ffff */
[----:B------:R-:W-:Y:S05]  /*12e50*/  BSYNC.RECONVERGENT B7 ;  /* 0x0000000000077941 */ /* 0x000fea0003800200 */
.L_x_3101:
[----:B------:R-:W-:Y:S04]  /*12e60*/  BSSY.RECONVERGENT B7, `(.L_x_3103) ;  /* 0x000001e000077945 */ /* 0x000fe80003800200 */
[----:B------:R-:W-:Y:S05]  /*12e70*/  @!P1 BRA `(.L_x_3104) ;  /* 0x0000000000709947 */ /* 0x000fea0003800000 */
[----:B------:R-:W-:Y:S01]  /*12e80*/  BSSY.RECONVERGENT B8, `(.L_x_3105) ;  /* 0x0000005000087945 */ /* 0x000fe20003800200 */
.L_x_3106:
[----:B------:R-:W0:Y:S02]  /*12e90*/  LDS R38, [R61+-0x4] ;  /* 0xfffffc003d267984 */ /* 0x000e240000000800 */
[----:B0-----:R-:W-:-:S05]  /*12ea0*/  FADD R39, R38, 1 ;  /* 0x3f80000026277421 */ /* 0x001fca0000000000 */
[----:B------:R-:W0:Y:S02]  /*12eb0*/  ATOMS.CAST.SPIN P2, [R61+-0x4], R38, R39 ;  /* 0xfffffc263d00758d */ /* 0x000e240001840027 */
[----:B0-----:R-:W-:Y:S05]  /*12ec0*/  @!P2 BRA `(.L_x_3106) ;  /* 0xfffffffc00f0a947 */ /* 0x001fea000383ffff */
[----:B------:R-:W-:Y:S05]  /*12ed0*/  BSYNC.RECONVERGENT B8 ;  /* 0x0000000000087941 */ /* 0x000fea0003800200 */
.L_x_3105:
[----:B------:R-:W-:Y:S01]  /*12ee0*/  BSSY.RECONVERGENT B8, `(.L_x_3107) ;  /* 0x0000005000087945 */ /* 0x000fe20003800200 */
.L_x_3108:
[----:B------:R-:W0:Y:S02]  /*12ef0*/  LDS R38, [R60+-0x4] ;  /* 0xfffffc003c267984 */ /* 0x000e240000000800 */
[----:B0-----:R-:W-:-:S05]  /*12f00*/  FADD R39, R19, R38 ;  /* 0x0000002613277221 */ /* 0x001fca0000000000 */
[----:B------:R-:W0:Y:S02]  /*12f10*/  ATOMS.CAST.SPIN P2, [R60+-0x4], R38, R39 ;  /* 0xfffffc263c00758d */ /* 0x000e240001840027 */
[----:B0-----:R-:W-:Y:S05]  /*12f20*/  @!P2 BRA `(.L_x_3108) ;  /* 0xfffffffc00f0a947 */ /* 0x001fea000383ffff */
[----:B------:R-:W-:Y:S05]  /*12f30*/  BSYNC.RECONVERGENT B8 ;  /* 0x0000000000087941 */ /* 0x000fea0003800200 */
.L_x_3107:
[----:B------:R-:W-:Y:S01]  /*12f40*/  BSSY.RECONVERGENT B8, `(.L_x_3109) ;  /* 0x0000005000087945 */ /* 0x000fe20003800200 */
.L_x_3110:
[----:B------:R-:W0:Y:S02]  /*12f50*/  LDS R38, [R58+-0x4] ;  /* 0xfffffc003a267984 */ /* 0x000e240000000800 */
[----:B0-----:R-:W-:-:S05]  /*12f60*/  FADD R39, R31, R38 ;  /* 0x000000261f277221 */ /* 0x001fca0000000000 */
[----:B------:R-:W0:Y:S02]  /*12f70*/  ATOMS.CAST.SPIN P2, [R58+-0x4], R38, R39 ;  /* 0xfffffc263a00758d */ /* 0x000e240001840027 */
[----:B0-----:R-:W-:Y:S05]  /*12f80*/  @!P2 BRA `(.L_x_3110) ;  /* 0xfffffffc00f0a947 */ /* 0x001fea000383ffff */
[----:B------:R-:W-:Y:S05]  /*12f90*/  BSYNC.RECONVERGENT B8 ;  /* 0x0000000000087941 */ /* 0x000fea0003800200 */
.L_x_3109:
[----:B------:R-:W-:Y:S01]  /*12fa0*/  BSSY.RECONVERGENT B8, `(.L_x_3111) ;  /* 0x0000005000087945 */ /* 0x000fe20003800200 */
.L_x_3112:
[----:B------:R-:W0:Y:S02]  /*12fb0*/  LDS R38, [R34+-0x4] ;  /* 0xfffffc0022267984 */ /* 0x000e240000000800 */
[----:B0-----:R-:W-:-:S05]  /*12fc0*/  FADD R39, R29, R38 ;  /* 0x000000261d277221 */ /* 0x001fca0000000000 */
[----:B------:R-:W0:Y:S02]  /*12fd0*/  ATOMS.CAST.SPIN P2, [R34+-0x4], R38, R39 ;  /* 0xfffffc262200758d */ /* 0x000e240001840027 */
[----:B0-----:R-:W-:Y:S05]  /*12fe0*/  @!P2 BRA `(.L_x_3112) ;  /* 0xfffffffc00f0a947 */ /* 0x001fea000383ffff */
[----:B------:R-:W-:Y:S05]  /*12ff0*/  BSYNC.RECONVERGENT B8 ;  /* 0x0000000000087941 */ /* 0x000fea0003800200 */
.L_x_3111:
[----:B------:R-:W0:Y:S02]  /*13000*/  LDS R38, [R32+-0x4] ;  /* 0xfffffc0020267984 */ /* 0x000e240000000800 */
[----:B0-----:R-:W-:-:S05]  /*13010*/  FADD R39, R57, R38 ;  /* 0x0000002639277221 */ /* 0x001fca0000000000 */
[----:B------:R-:W0:Y:S02]  /*13020*/  ATOMS.CAST.SPIN P2, [R32+-0x4], R38, R39 ;  /* 0xfffffc262000758d */ /* 0x000e240001840027 */
[----:B0-----:R-:W-:Y:S05]  /*13030*/  @!P2 BRA `(.L_x_3111) ;  /* 0xfffffffc00f0a947 */ /* 0x001fea000383ffff */
.L_x_3104:
[----:B------:R-:W-:Y:S05]  /*13040*/  BSYNC.RECONVERGENT B7 ;  /* 0x0000000000077941 */ /* 0x000fea0003800200 */
.L_x_3103:
[----:B------:R-:W-:Y:S02]  /*13050*/  ISETP.NE.AND P2, PT, R28, 0x1, PT ;  /* 0x000000011c00780c */ /* 0x000fe40003f45270 */
[----:B------:R-:W-:-:S11]  /*13060*/  MOV R56, R24 ;  /* 0x0000001800387202 */ /* 0x000fd60000000f00 */
[----:B------:R-:W-:Y:S05]  /*13070*/  @!P2 BRA `(.L_x_3092) ;  /* 0x0000000400fca947 */ /* 0x000fea0003800000 */
[----:B------:R-:W-:Y:S01]  /*13080*/  BSSY.RECONVERGENT B7, `(.L_x_3113) ;  /* 0x0000005000077945 */ /* 0x000fe20003800200 */
.L_x_3114:
[----:B------:R-:W0:Y:S02]  /*13090*/  LDS R38, [R61] ;  /* 0x000000003d267984 */ /* 0x000e240000000800 */
[----:B0-----:R-:W-:-:S05]  /*130a0*/  FADD R39, R38, 1 ;  /* 0x3f80000026277421 */ /* 0x001fca0000000000 */
[----:B------:R-:W0:Y:S02]  /*130b0*/  ATOMS.CAST.SPIN P2, [R61], R38, R39 ;  /* 0x000000263d00758d */ /* 0x000e240001840027 */
[----:B0-----:R-:W-:Y:S05]  /*130c0*/  @!P2 BRA `(.L_x_3114) ;  /* 0xfffffffc00f0a947 */ /* 0x001fea000383ffff */
[----:B------:R-:W-:Y:S05]  /*130d0*/  BSYNC.RECONVERGENT B7 ;  /* 0x0000000000077941 */ /* 0x000fea0003800200 */
.L_x_3113:
[----:B------:R-:W-:Y:S01]  /*130e0*/  BSSY.RECONVERGENT B7, `(.L_x_3115) ;  /* 0x0000005000077945 */ /* 0x000fe20003800200 */
.L_x_3116:
[----:B------:R-:W0:Y:S02]  /*130f0*/  LDS R38, [R60] ;  /* 0x000000003c267984 */ /* 0x000e240000000800 */
[----:B0-----:R-:W-:-:S05]  /*13100*/  FADD R39, R19, R38 ;  /* 0x0000002613277221 */ /* 0x001fca0000000000 */
[----:B------:R-:W0:Y:S02]  /*13110*/  ATOMS.CAST.SPIN P2, [R60], R38, R39 ;  /* 0x000000263c00758d */ /* 0x000e240001840027 */
[----:B0-----:R-:W-:Y:S05]  /*13120*/  @!P2 BRA `(.L_x_3116) ;  /* 0xfffffffc00f0a947 */ /* 0x001fea000383ffff */
[----:B------:R-:W-:Y:S05]  /*13130*/  BSYNC.RECONVERGENT B7 ;  /* 0x0000000000077941 */ /* 0x000fea0003800200 */
.L_x_3115:
[----:B------:R-:W-:Y:S01]  /*13140*/  BSSY.RECONVERGENT B7, `(.L_x_3117) ;  /* 0x0000005000077945 */ /* 0x000fe20003800200 */
.L_x_3118:
[----:B------:R-:W0:Y:S02]  /*13150*/  LDS R38, [R58] ;  /* 0x000000003a267984 */ /* 0x000e240000000800 */
[----:B0-----:R-:W-:-:S05]  /*13160*/  FADD R39, R31, R38 ;  /* 0x000000261f277221 */ /* 0x001fca0000000000 */
[----:B------:R-:W0:Y:S02]  /*13170*/  ATOMS.CAST.SPIN P2, [R58], R38, R39 ;  /* 0x000000263a00758d */ /* 0x000e240001840027 */
[----:B0-----:R-:W-:Y:S05]  /*13180*/  @!P2 BRA `(.L_x_3118) ;  /* 0xfffffffc00f0a947 */ /* 0x001fea000383ffff */
[----:B------:R-:W-:Y:S05]  /*13190*/  BSYNC.RECONVERGENT B7 ;  /* 0x0000000000077941 */ /* 0x000fea0003800200 */
.L_x_3117:
[----:B------:R-:W-:Y:S01]  /*131a0*/  BSSY.RECONVERGENT B7, `(.L_x_3119) ;  /* 0x0000005000077945 */ /* 0x000fe20003800200 */
.L_x_3120:
[----:B------:R-:W0:Y:S02]  /*131b0*/  LDS R38, [R34] ;  /* 0x0000000022267984 */ /* 0x000e240000000800 */
[----:B0-----:R-:W-:-:S05]  /*131c0*/  FADD R39, R29, R38 ;  /* 0x000000261d277221 */ /* 0x001fca0000000000 */
[----:B------:R-:W0:Y:S02]  /*131d0*/  ATOMS.CAST.SPIN P2, [R34], R38, R39 ;  /* 0x000000262200758d */ /* 0x000e240001840027 */
[----:B0-----:R-:W-:Y:S05]  /*131e0*/  @!P2 BRA `(.L_x_3120) ;  /* 0xfffffffc00f0a947 */ /* 0x001fea000383ffff */
[----:B------:R-:W-:Y:S05]  /*131f0*/  BSYNC.RECONVERGENT B7 ;  /* 0x0000000000077941 */ /* 0x000fea0003800200 */
.L_x_3119:
[----:B------:R-:W-:Y:S01]  /*13200*/  BSSY.RECONVERGENT B7, `(.L_x_3121) ;  /* 0x0000005000077945 */ /* 0x000fe20003800200 */
.L_x_3122:
[----:B------:R-:W0:Y:S02]  /*13210*/  LDS R38, [R32] ;  /* 0x0000000020267984 */ /* 0x000e240000000800 */
[----:B0-----:R-:W-:-:S05]  /*13220*/  FADD R39, R57, R38 ;  /* 0x0000002639277221 */ /* 0x001fca0000000000 */
[----:B------:R-:W0:Y:S02]  /*13230*/  ATOMS.CAST.SPIN P2, [R32], R38, R39 ;  /* 0x000000262000758d */ /* 0x000e240001840027 */
[----:B0-----:R-:W-:Y:S05]  /*13240*/  @!P2 BRA `(.L_x_3122) ;  /* 0xfffffffc00f0a947 */ /* 0x001fea000383ffff */
[----:B------:R-:W-:Y:S05]  /*13250*/  BSYNC.RECONVERGENT B7 ;  /* 0x0000000000077941 */ /* 0x000fea0003800200 */
.L_x_3121:
[----:B------:R-:W-:Y:S04]  /*13260*/  BSSY.RECONVERGENT B7, `(.L_x_3123) ;  /* 0x000001e000077945 */ /* 0x000fe80003800200 */
[----:B------:R-:W-:Y:S05]  /*13270*/  @!P1 BRA `(.L_x_3124) ;  /* 0x0000000000709947 */ /* 0x000fea0003800000 */
[----:B------:R-:W-:Y:S01]  /*13280*/  BSSY.RECONVERGENT B8, `(.L_x_3125) ;  /* 0x0000005000087945 */ /* 0x000fe20003800200 */
.L_x_3126:
[----:B------:R-:W0:Y:S02]  /*13290*/  LDS R38, [R61] ;  /* 0x000000003d267984 */ /* 0x000e240000000800 */
[----:B0-----:R-:W-:-:S05]  /*132a0*/  FADD R39, R38, 1 ;  /* 0x3f80000026277421 */ /* 0x001fca0000000000 */
[----:B------:R-:W0:Y:S02]  /*132b0*/  ATOMS.CAST.SPIN P2, [R61], R38, R39 ;  /* 0x000000263d00758d */ /* 0x000e240001840027 */
[----:B0-----:R-:W-:Y:S05]  /*132c0*/  @!P2 BRA `(.L_x_3126) ;  /* 0xfffffffc00f0a947 */ /* 0x001fea000383ffff */
[----:B------:R-:W-:Y:S05]  /*132d0*/  BSYNC.RECONVERGENT B8 ;  /* 0x0000000000087941 */ /* 0x000fea0003800200 */
.L_x_3125:
[----:B------:R-:W-:Y:S01]  /*132e0*/  BSSY.RECONVERGENT B8, `(.L_x_3127) ;  /* 0x0000005000087945 */ /* 0x000fe20003800200 */
.L_x_3128:
[----:B------:R-:W0:Y:S02]  /*132f0*/  LDS R38, [R60] ;  /* 0x000000003c267984 */ /* 0x000e240000000800 */
[----:B0-----:R-:W-:-:S05]  /*13300*/  FADD R39, R19, R38 ;  /* 0x0000002613277221 */ /* 0x001fca0000000000 */
[----:B------:R-:W0:Y:S02]  /*13310*/  ATOMS.CAST.SPIN P2, [R60], R38, R39 ;  /* 0x000000263c00758d */ /* 0x000e240001840027 */
[----:B0-----:R-:W-:Y:S05]  /*13320*/  @!P2 BRA `(.L_x_3128) ;  /* 0xfffffffc00f0a947 */ /* 0x001fea000383ffff */
[----:B------:R-:W-:Y:S05]  /*13330*/  BSYNC.RECONVERGENT B8 ;  /* 0x0000000000087941 */ /* 0x000fea0003800200 */
.L_x_3127:
[----:B------:R-:W-:Y:S01]  /*13340*/  BSSY.RECONVERGENT B8, `(.L_x_3129) ;  /* 0x0000005000087945 */ /* 0x000fe20003800200 */
.L_x_3130:
[----:B------:R-:W0:Y:S02]  /*13350*/  LDS R38, [R58] ;  /* 0x000000003a267984 */ /* 0x000e240000000800 */
[----:B0-----:R-:W-:-:S05]  /*13360*/  FADD R39, R31, R38 ;  /* 0x000000261f277221 */ /* 0x001fca0000000000 */
[----:B------:R-:W0:Y:S02]  /*13370*/  ATOMS.CAST.SPIN P2, [R58], R38, R39 ;  /* 0x000000263a00758d */ /* 0x000e240001840027 */
[----:B0-----:R-:W-:Y:S05]  /*13380*/  @!P2 BRA `(.L_x_3130) ;  /* 0xfffffffc00f0a947 */ /* 0x001fea000383ffff */
[----:B------:R-:W-:Y:S05]  /*13390*/  BSYNC.RECONVERGENT B8 ;  /* 0x0000000000087941 */ /* 0x000fea0003800200 */
.L_x_3129:
[----:B------:R-:W-:Y:S01]  /*133a0*/  BSSY.RECONVERGENT B8, `(.L_x_3131) ;  /* 0x0000005000087945 */ /* 0x000fe20003800200 */
.L_x_3132:
[----:B------:R-:W0:Y:S02]  /*133b0*/  LDS R38, [R34] ;  /* 0x0000000022267984 */ /* 0x000e240000000800 */
[----:B0-----:R-:W-:-:S05]  /*133c0*/  FADD R39, R29, R38 ;  /* 0x000000261d277221 */ /* 0x001fca0000000000 */
[----:B------:R-:W0:Y:S02]  /*133d0*/  ATOMS.CAST.SPIN P2, [R34], R38, R39 ;  /* 0x000000262200758d */ /* 0x000e240001840027 */
[----:B0-----:R-:W-:Y:S05]  /*133e0*/  @!P2 BRA `(.L_x_3132) ;  /* 0xfffffffc00f0a947 */ /* 0x001fea000383ffff */
[----:B------:R-:W-:Y:S05]  /*133f0*/  BSYNC.RECONVERGENT B8 ;  /* 0x0000000000087941 */ /* 0x000fea0003800200 */
.L_x_3131:
[----:B------:R-:W0:Y:S02]  /*13400*/  LDS R38, [R32] ;  /* 0x0000000020267984 */ /* 0x000e240000000800 */
[----:B0-----:R-:W-:-:S05]  /*13410*/  FADD R39, R57, R38 ;  /* 0x0000002639277221 */ /* 0x001fca0000000000 */
[----:B------:R-:W0:Y:S02]  /*13420*/  ATOMS.CAST.SPIN P2, [R32], R38, R39 ;  /* 0x000000262000758d */ /* 0x000e240001840027 */
[----:B0-----:R-:W-:Y:S05]  /*13430*/  @!P2 BRA `(.L_x_3131) ;  /* 0xfffffffc00f0a947 */ /* 0x001fea000383ffff */
.L_x_3124:
[----:B------:R-:W-:Y:S05]  /*13440*/  BSYNC.RECONVERGENT B7 ;  /* 0x0000000000077941 */ /* 0x000fea0003800200 */
.L_x_3123:
[----:B------:R-:W-:Y:S02]  /*13450*/  ISETP.NE.AND P2, PT, R28, 0x2, PT ;  /* 0x000000021c00780c */ /* 0x000fe40003f45270 */
[----:B------:R-:W-:-:S11]  /*13460*/  MOV R56, R25 ;  /* 0x0000001900387202 */ /* 0x000fd60000000f00 */
[----:B------:R-:W-:Y:S05]  /*13470*/  @!P2 BRA `(.L_x_3092) ;  /* 0x0000000000fca947 */ /* 0x000fea0003800000 */
[----:B------:R-:W-:Y:S01]  /*13480*/  BSSY.RECONVERGENT B7, `(.L_x_3133) ;  /* 0x0000005000077945 */ /* 0x000fe20003800200 */
.L_x_3134:
[----:B------:R-:W0:Y:S02]  /*13490*/  LDS R38, [R61+0x4] ;  /* 0x000004003d267984 */ /* 0x000e240000000800 */
[----:B0-----:R-:W-:-:S05]  /*134a0*/  FADD R39, R38, 1 ;  /* 0x3f80000026277421 */ /* 0x001fca0000000000 */
[----:B------:R-:W0:Y:S02]  /*134b0*/  ATOMS.CAST.SPIN P2, [R61+0x4], R38, R39 ;  /* 0x000004263d00758d */ /* 0x000e240001840027 */
[----:B0-----:R-:W-:Y:S05]  /*134c0*/  @!P2 BRA `(.L_x_3134) ;  /* 0xfffffffc00f0a947 */ /* 0x001fea000383ffff */
[----:B------:R-:W-:Y:S05]  /*134d0*/  BSYNC.RECONVERGENT B7 ;  /* 0x0000000000077941 */ /* 0x000fea0003800200 */
.L_x_3133:
[----:B------:R-:W-:Y:S01]  /*134e0*/  BSSY.RECONVERGENT B7, `(.L_x_3135) ;  /* 0x0000005000077945 */ /* 0x000fe20003800200 */
.L_x_3136:
[----:B------:R-:W0:Y:S02]  /*134f0*/  LDS R38, [R60+0x4] ;  /* 0x000004003c267984 */ /* 0x000e240000000800 */
[----:B0-----:R-:W-:-:S05]  /*13500*/  FADD R39, R19, R38 ;  /* 0x0000002613277221 */ /* 0x001fca0000000000 */
[----:B------:R-:W0:Y:S02]  /*13510*/  ATOMS.CAST.SPIN P2, [R60+0x4], R38, R39 ;  /* 0x000004263c00758d */ /* 0x000e240001840027 */
[----:B0-----:R-:W-:Y:S05]  /*13520*/  @!P2 BRA `(.L_x_3136) ;  /* 0xfffffffc00f0a947 */ /* 0x001fea000383ffff */
[----:B------:R-:W-:Y:S05]  /*13530*/  BSYNC.RECONVERGENT B7 ;  /* 0x0000000000077941 */ /* 0x000fea0003800200 */
.L_x_3135:
[----:B------:R-:W-:Y:S01]  /*13540*/  BSSY.RECONVERGENT B7, `(.L_x_3137) ;  /* 0x0000005000077945 */ /* 0x000fe20003800200 */
.L_x_3138:
[----:B------:R-:W0:Y:S02]  /*13550*/  LDS R38, [R58+0x4] ;  /* 0x000004003a267984 */ /* 0x000e240000000800 */
[----:B0-----:R-:W-:-:S05]  /*13560*/  FADD R39, R31, R38 ;  /* 0x000000261f277221 */ /* 0x001fca0000000000 */
[----:B------:R-:W0:Y:S02]  /*13570*/  ATOMS.CAST.SPIN P2, [R58+0x4], R38, R39 ;  /* 0x000004263a00758d */ /* 0x000e240001840027 */
[----:B0-----:R-:W-:Y:S05]  /*13580*/  @!P2 BRA `(.L_x_3138) ;  /* 0xfffffffc00f0a947 */ /* 0x001fea000383ffff */
[----:B------:R-:W-:Y:S05]  /*13590*/  BSYNC.RECONVERGENT B7 ;  /* 0x0000000000077941 */ /* 0x000fea0003800200 */
.L_x_3137:
[----:B------:R-:W-:Y:S01]  /*135a0*/  BSSY.RECONVERGENT B7, `(.L_x_3139) ;  /* 0x0000005000077945 */ /* 0x000fe20003800200 */
.L_x_3140:
[----:B------:R-:W0:Y:S02]  /*135b0*/  LDS R38, [R34+0x4] ;  /* 0x0000040022267984 */ /* 0x000e240000000800 */
[----:B0-----:R-:W-:-:S05]  /*135c0*/  FADD R39, R29, R38 ;  /* 0x000000261d277221 */ /* 0x001fca0000000000 */
[----:B------:R-:W0:Y:S02]  /*135d0*/  ATOMS.CAST.SPIN P2, [R34+0x4], R38, R39 ;  /* 0x000004262200758d */ /* 0x000e240001840027 */
[----:B0-----:R-:W-:Y:S05]  /*135e0*/  @!P2 BRA `(.L_x_3140) ;  /* 0xfffffffc00f0a947 */ /* 0x001fea000383ffff */
[----:B------:R-:W-:Y:S05]  /*135f0*/  BSYNC.RECONVERGENT B7 ;  /* 0x0000000000077941 */ /* 0x000fea0003800200 */
.L_x_3139:
[----:B------:R-:W-:Y:S01]  /*13600*/  BSSY.RECONVERGENT B7, `(.L_x_3141) ;  /* 0x0000005000077945 */ /* 0x000fe20003800200 */
.L_x_3142:
[----:B------:R-:W0:Y:S02]  /*13610*/  LDS R38, [R32+0x4] ;  /* 0x0000040020267984 */ /* 0x000e240000000800 */
[----:B0-----:R-:W-:-:S05]  /*13620*/  FADD R39, R57, R38 ;  /* 0x0000002639277221 */ /* 0x001fca0000000000 */
[----:B------:R-:W0:Y:S02]  /*13630*/  ATOMS.CAST.SPIN P2, [R32+0x4], R38, R39 ;  /* 0x000004262000758d */ /* 0x000e240001840027 */
[----:B0-----:R-:W-:Y:S05]  /*13640*/  @!P2 BRA `(.L_x_3142) ;  /* 0xfffffffc00f0a947 */ /* 0x001fea000383ffff */
[----:B------:R-:W-:Y:S05]  /*13650*/  BSYNC.RECONVERGENT B7 ;  /* 0x0000000000077941 */ /* 0x000fea0003800200 */
.L_x_3141:
[----:B------:R-:W-:Y:S01]  /*13660*/  MOV R56, R26 ;  /* 0x0000001a00387202 */ /* 0x000fe20000000f00 */
[----:B------:R-:W-:Y:S06]  /*13670*/  @!P1 BRA `(.L_x_3092) ;  /* 0x00000000007c9947 */ /* 0x000fec0003800000 */
[----:B------:R-:W-:Y:S01]  /*13680*/  BSSY.RECONVERGENT B7, `(.L_x_3143) ;  /* 0x0000005000077945 */ /* 0x000fe20003800200 */
.L_x_3144:
[----:B------:R-:W0:Y:S02]  /*13690*/  LDS R38, [R61+0x4] ;  /* 0x000004003d267984 */ /* 0x000e240000000800 */
[----:B0-----:R-:W-:-:S05]  /*136a0*/  FADD R39, R38, 1 ;  /* 0x3f80000026277421 */ /* 0x001fca0000000000 */
[----:B------:R-:W0:Y:S02]  /*136b0*/  ATOMS.CAST.SPIN P2, [R61+0x4], R38, R39 ;  /* 0x000004263d00758d */ /* 0x000e240001840027 */
[----:B0-----:R-:W-:Y:S05]  /*136c0*/  @!P2 BRA `(.L_x_3144) ;  /* 0xfffffffc00f0a947 */ /* 0x001fea000383ffff */
[----:B------:R-:W-:Y:S05]  /*136d0*/  BSYNC.RECONVERGENT B7 ;  /* 0x0000000000077941 */ /* 0x000fea0003800200 */
.L_x_3143:
[----:B------:R-:W-:Y:S01]  /*136e0*/  BSSY.RECONVERGENT B7, `(.L_x_3145) ;  /* 0x0000005000077945 */ /* 0x000fe20003800200 */
.L_x_3146:
[----:B------:R-:W0:Y:S02]  /*136f0*/  LDS R38, [R60+0x4] ;  /* 0x000004003c267984 */ /* 0x000e240000000800 */
[----:B0-----:R-:W-:-:S05]  /*13700*/  FADD R39, R19, R38 ;  /* 0x0000002613277221 */ /* 0x001fca0000000000 */
[----:B------:R-:W0:Y:S02]  /*13710*/  ATOMS.CAST.SPIN P2, [R60+0x4], R38, R39 ;  /* 0x000004263c00758d */ /* 0x000e240001840027 */
[----:B0-----:R-:W-:Y:S05]  /*13720*/  @!P2 BRA `(.L_x_3146) ;  /* 0xfffffffc00f0a947 */ /* 0x001fea000383ffff */
[----:B------:R-:W-:Y:S05]  /*13730*/  BSYNC.RECONVERGENT B7 ;  /* 0x0000000000077941 */ /* 0x000fea0003800200 */
.L_x_3145:
[----:B------:R-:W-:Y:S01]  /*13740*/  BSSY.RECONVERGENT B7, `(.L_x_3147) ;  /* 0x0000005000077945 */ /* 0x000fe20003800200 */
.L_x_3148:
[----:B------:R-:W0:Y:S02]  /*13750*/  LDS R38, [R58+0x4] ;  /* 0x000004003a267984 */ /* 0x000e240000000800 */
[----:B0-----:R-:W-:-:S05]  /*13760*/  FADD R39, R31, R38 ;  /* 0x000000261f277221 */ /* 0x001fca0000000000 */
[----:B------:R-:W0:Y:S02]  /*13770*/  ATOMS.CAST.SPIN P2, [R58+0x4], R38, R39 ;  /* 0x000004263a00758d */ /* 0x000e240001840027 */
[----:B0-----:R-:W-:Y:S05]  /*13780*/  @!P2 BRA `(.L_x_3148) ;  /* 0xfffffffc00f0a947 */ /* 0x001fea000383ffff */
[----:B------:R-:W-:Y:S05]  /*13790*/  BSYNC.RECONVERGENT B7 ;  /* 0x0000000000077941 */ /* 0x000fea0003800200 */
.L_x_3147:
[----:B------:R-:W-:Y:S01]  /*137a0*/  BSSY.RECONVERGENT B7, `(.L_x_3149) ;  /* 0x0000005000077945 */ /* 0x000fe20003800200 */
.L_x_3150:
[----:B------:R-:W0:Y:S02]  /*137b0*/  LDS R38, [R34+0x4] ;  /* 0x0000040022267984 */ /* 0x000e240000000800 */
[----:B0-----:R-:W-:-:S05]  /*137c0*/  FADD R39, R29, R38 ;  /* 0x000000261d277221 */ /* 0x001fca0000000000 */
[----:B------:R-:W0:Y:S02]  /*137d0*/  ATOMS.CAST.SPIN P2, [R34+0x4], R38, R39 ;  /* 0x000004262200758d */ /* 0x000e240001840027 */
[----:B0-----:R-:W-:Y:S05]  /*137e0*/  @!P2 BRA `(.L_x_3150) ;  /* 0xfffffffc00f0a947 */ /* 0x001fea000383ffff */
[----:B------:R-:W-:Y:S05]  /*137f0*/  BSYNC.RECONVERGENT B7 ;  /* 0x0000000000077941 */ /* 0x000fea0003800200 */
.L_x_3149:
[----:B------:R-:W-:Y:S01]  /*13800*/  BSSY.RECONVERGENT B7, `(.L_x_3151) ;  /* 0x0000005000077945 */ /* 0x000fe20003800200 */
.L_x_3152:
[----:B------:R-:W0:Y:S02]  /*13810*/  LDS R38, [R32+0x4] ;  /* 0x0000040020267984 */ /* 0x000e240000000800 */
[----:B0-----:R-:W-:-:S05]  /*13820*/  FADD R39, R57, R38 ;  /* 0x0000002639277221 */ /* 0x001fca0000000000 */
[----:B------:R-:W0:Y:S02]  /*13830*/  ATOMS.CAST.SPIN P2, [R32+0x4], R38, R39 ;  /* 0x000004262000758d */ /* 0x000e240001840027 */
[----:B0-----:R-:W-:Y:S05]  /*13840*/  @!P2 BRA `(.L_x_3152) ;  /* 0xfffffffc00f0a947 */ /* 0x001fea000383ffff */
[----:B------:R-:W-:Y:S05]  /*13850*/  BSYNC.RECONVERGENT B7 ;  /* 0x0000000000077941 */ /* 0x000fea0003800200 */
.L_x_3151:
[----:B------:R-:W-:-:S07]  /*13860*/  MOV R56, R26 ;  /* 0x0000001a00387202 */ /* 0x000fce0000000f00 */
.L_x_3092:
[----:B------:R-:W-:Y:S05]  /*13870*/  BSYNC.RECONVERGENT B6 ;  /* 0x0000000000067941 */ /* 0x000fea0003800200 */
.L_x_3091:
[----:B------:R-:W-:-:S13]  /*13880*/  ISETP.GE.U32.AND P2, PT, R22, 0x3, PT ;  /* 0x000000031600780c */ /* 0x000fda0003f46070 */
[----:B------:R-:W-:Y:S05]  /*13890*/  @!P2 BRA `(.L_x_2974) ;  /* 0x000000100010a947 */ /* 0x000fea0003800000 */
[----:B------:R-:W0:Y:S01]  /*138a0*/  S2R R39, SR_CgaCtaId ;  /* 0x0000000000277919 */ /* 0x000e220000008800 */
[----:B------:R-:W1:Y:S01]  /*138b0*/  LDCU UR8, c[0x0][0x3b8] ;  /* 0x00007700ff0877ac */ /* 0x000e620008000800 */
[----:B------:R-:W-:Y:S01]  /*138c0*/  MOV R32, 0x400 ;  /* 0x0000040000207802 */ /* 0x000fe20000000f00 */
[----:B-1----:R-:W-:-:S03]  /*138d0*/  IMAD R34, R2, UR8, R59 ;  /* 0x0000000802227c24 */ /* 0x002fc6000f8e023b */
[----:B0-----:R-:W-:-:S07]  /*138e0*/  LEA R32, R39, R32, 0x18 ;  /* 0x0000002027207211 */ /* 0x001fce00078ec0ff */
.L_x_3233:
[----:B------:R-:W-:Y:S01]  /*138f0*/  IADD3 R59, PT, PT, R34, R56, RZ ;  /* 0x00000038223b7210 */ /* 0x000fe20007ffe0ff */
[----:B------:R-:W-:Y:S05]  /*13900*/  YIELD ;  /* 0x0000000000007946 */ /* 0x000fea0003800000 */
[----:B------:R-:W-:Y:S01]  /*13910*/  BSSY.RECONVERGENT B6, `(.L_x_3153) ;  /* 0x0000006000067945 */ /* 0x000fe20003800200 */
[----:B------:R-:W-:-:S07]  /*13920*/  LEA R62, R59, R32, 0x2 ;  /* 0x000000203b3e7211 */ /* 0x000fce00078e10ff */
.L_x_3154:
[----:B------:R-:W0:Y:S02]  /*13930*/  LDS R38, [R62+-0x4] ;  /* 0xfffffc003e267984 */ /* 0x000e240000000800 */
[----:B0-----:R-:W-:-:S05]  /*13940*/  FADD R39, R38, 1 ;  /* 0x3f80000026277421 */ /* 0x001fca0000000000 */
[----:B------:R-:W0:Y:S02]  /*13950*/  ATOMS.CAST.SPIN P2, [R62+-0x4], R38, R39 ;  /* 0xfffffc263e00758d */ /* 0x000e240001840027 */
[----:B0-----:R-:W-:Y:S05]  /*13960*/  @!P2 BRA `(.L_x_3154) ;  /* 0xfffffffc00f0a947 */ /* 0x001fea000383ffff */
[----:B------:R-:W-:Y:S05]  /*13970*/  BSYNC.RECONVERGENT B6 ;  /* 0x0000000000067941 */ /* 0x000fea0003800200 */
.L_x_3153:
[----:B------:R-:W0:Y:S01]  /*13980*/  LDC R58, c[0x0][0x468] ;  /* 0x00011a00ff3a7b82 */ /* 0x000e220000000800 */
[----:B------:R-:W-:Y:S01]  /*13990*/  BSSY.RECONVERGENT B6, `(.L_x_3155) ;  /* 0x0000006000067945 */ /* 0x000fe20003800200 */
[----:B0-----:R-:W-:-:S07]  /*139a0*/  IMAD R61, R58, UR4, R62 ;  /* 0x000000043a3d7c24 */ /* 0x001fce000f8e023e */
.L_x_3156:
[----:B------:R-:W0:Y:S02]  /*139b0*/  LDS R38, [R61+-0x4] ;  /* 0xfffffc003d267984 */ /* 0x000e240000000800 */
[----:B0-----:R-:W-:-:S05]  /*139c0*/  FADD R39, R19, R38 ;  /* 0x0000002613277221 */ /* 0x001fca0000000000 */
[----:B------:R-:W0:Y:S02]  /*139d0*/  ATOMS.CAST.SPIN P2, [R61+-0x4], R38, R39 ;  /* 0xfffffc263d00758d */ /* 0x000e240001840027 */
[----:B0-----:R-:W-:Y:S05]  /*139e0*/  @!P2 BRA `(.L_x_3156) ;  /* 0xfffffffc00f0a947 */ /* 0x001fea000383ffff */
[----:B------:R-:W-:Y:S05]  /*139f0*/  BSYNC.RECONVERGENT B6 ;  /* 0x0000000000067941 */ /* 0x000fea0003800200 */
.L_x_3155:
[----:B------:R-:W-:Y:S01]  /*13a00*/  BSSY.RECONVERGENT B6, `(.L_x_3157) ;  /* 0x0000006000067945 */ /* 0x000fe20003800200 */
[----:B------:R-:W-:-:S07]  /*13a10*/  LEA R60, R59, UR7, 0x2 ;  /* 0x000000073b3c7c11 */ /* 0x000fce000f8e10ff */
.L_x_3158:
[----:B------:R-:W0:Y:S02]  /*13a20*/  LDS R38, [R60+-0x4] ;  /* 0xfffffc003c267984 */ /* 0x000e240000000800 */
[----:B0-----:R-:W-:-:S05]  /*13a30*/  FADD R39, R31, R38 ;  /* 0x000000261f277221 */ /* 0x001fca0000000000 */
[----:B------:R-:W0:Y:S02]  /*13a40*/  ATOMS.CAST.SPIN P2, [R60+-0x4], R38, R39 ;  /* 0xfffffc263c00758d */ /* 0x000e240001840027 */
[----:B0-----:R-:W-:Y:S05]  /*13a50*/  @!P2 BRA `(.L_x_3158) ;  /* 0xfffffffc00f0a947 */ /* 0x001fea000383ffff */
[----:B------:R-:W-:Y:S05]  /*13a60*/  BSYNC.RECONVERGENT B6 ;  /* 0x0000000000067941 */ /* 0x000fea0003800200 */
.L_x_3157:
[----:B------:R-:W-:Y:S01]  /*13a70*/  BSSY.RECONVERGENT B6, `(.L_x_3159) ;  /* 0x0000006000067945 */ /* 0x000fe20003800200 */
[----:B------:R-:W-:-:S07]  /*13a80*/  LEA R59, R59, UR6, 0x2 ;  /* 0x000000063b3b7c11 */ /* 0x000fce000f8e10ff */
.L_x_3160:
[----:B------:R-:W0:Y:S02]  /*13a90*/  LDS R38, [R59+-0x4] ;  /* 0xfffffc003b267984 */ /* 0x000e240000000800 */
[----:B0-----:R-:W-:-:S05]  /*13aa0*/  FADD R39, R29, R38 ;  /* 0x000000261d277221 */ /* 0x001fca0000000000 */
[----:B------:R-:W0:Y:S02]  /*13ab0*/  ATOMS.CAST.SPIN P2, [R59+-0x4], R38, R39 ;  /* 0xfffffc263b00758d */ /* 0x000e240001840027 */
[----:B0-----:R-:W-:Y:S05]  /*13ac0*/  @!P2 BRA `(.L_x_3160) ;  /* 0xfffffffc00f0a947 */ /* 0x001fea000383ffff */
[----:B------:R-:W-:Y:S05]  /*13ad0*/  BSYNC.RECONVERGENT B6 ;  /* 0x0000000000067941 */ /* 0x000fea0003800200 */
.L_x_3159:
[----:B------:R-:W-:Y:S01]  /*13ae0*/  BSSY.RECONVERGENT B6, `(.L_x_3161) ;  /* 0x0000006000067945 */ /* 0x000fe20003800200 */
[----:B------:R-:W-:-:S07]  /*13af0*/  IMAD R58, R58, UR4, R61 ;  /* 0x000000043a3a7c24 */ /* 0x000fce000f8e023d */
.L_x_3162:
[----:B------:R-:W0:Y:S02]  /*13b00*/  LDS R38, [R58+-0x4] ;  /* 0xfffffc003a267984 */ /* 0x000e240000000800 */
[----:B0-----:R-:W-:-:S05]  /*13b10*/  FADD R39, R57, R38 ;  /* 0x0000002639277221 */ /* 0x001fca0000000000 */
[----:B------:R-:W0:Y:S02]  /*13b20*/  ATOMS.CAST.SPIN P2, [R58+-0x4], R38, R39 ;  /* 0xfffffc263a00758d */ /* 0x000e240001840027 */
[----:B0-----:R-:W-:Y:S05]  /*13b30*/  @!P2 BRA `(.L_x_3162) ;  /* 0xfffffffc00f0a947 */ /* 0x001fea000383ffff */
[----:B------:R-:W-:Y:S05]  /*13b40*/  BSYNC.RECONVERGENT B6 ;  /* 0x0000000000067941 */ /* 0x000fea0003800200 */
.L_x_3161:
[----:B------:R-:W-:Y:S01]  /*13b50*/  IADD3 R56, PT, PT, R56, 0x4, RZ ;  /* 0x0000000438387810 */ /* 0x000fe20007ffe0ff */
[----:B------:R-:W-:Y:S03]  /*13b60*/  BSSY.RECONVERGENT B6, `(.L_x_3163) ;  /* 0x000001f000067945 */ /* 0x000fe60003800200 */
[----:B------:R-:W-:Y:S01]  /*13b70*/  ISETP.NE.AND P2, PT, R56, R23, PT ;  /* 0x000000173800720c */ /* 0x000fe20003f45270 */
[----:B------:R-:W-:-:S12]  /*13b80*/  @!P1 BRA `(.L_x_3164) ;  /* 0x0000000000709947 */ /* 0x000fd80003800000 */
[----:B------:R-:W-:Y:S01]  /*13b90*/  BSSY.RECONVERGENT B7, `(.L_x_3165) ;  /* 0x0000005000077945 */ /* 0x000fe20003800200 */
.L_x_3166:
[----:B------:R-:W0:Y:S02]  /*13ba0*/  LDS R38, [R62+-0x4] ;  /* 0xfffffc003e267984 */ /* 0x000e240000000800 */
[----:B0-----:R-:W-:-:S05]  /*13bb0*/  FADD R39, R38, 1 ;  /* 0x3f80000026277421 */ /* 0x001fca0000000000 */
[----:B------:R-:W0:Y:S02]  /*13bc0*/  ATOMS.CAST.SPIN P3, [R62+-0x4], R38, R39 ;  /* 0xfffffc263e00758d */ /* 0x000e240001860027 */
[----:B0-----:R-:W-:Y:S05]  /*13bd0*/  @!P3 BRA `(.L_x_3166) ;  /* 0xfffffffc00f0b947 */ /* 0x001fea000383ffff */
[----:B------:R-:W-:Y:S05]  /*13be0*/  BSYNC.RECONVERGENT B7 ;  /* 0x0000000000077941 */ /* 0x000fea0003800200 */
.L_x_3165:
[----:B------:R-:W-:Y:S01]  /*13bf0*/  BSSY.RECONVERGENT B7, `(.L_x_3167) ;  /* 0x0000005000077945 */ /* 0x000fe20003800200 */
.L_x_3168:
[----:B------:R-:W0:Y:S02]  /*13c00*/  LDS R38, [R61+-0x4] ;  /* 0xfffffc003d267984 */ /* 0x000e240000000800 */
[----:B0-----:R-:W-:-:S05]  /*13c10*/  FADD R39, R19, R38 ;  /* 0x0000002613277221 */ /* 0x001fca0000000000 */
[----:B------:R-:W0:Y:S02]  /*13c20*/  ATOMS.CAST.SPIN P3, [R61+-0x4], R38, R39 ;  /* 0xfffffc263d00758d */ /* 0x000e240001860027 */
[----:B0-----:R-:W-:Y:S05]  /*13c30*/  @!P3 BRA `(.L_x_3168) ;  /* 0xfffffffc00f0b947 */ /* 0x001fea000383ffff */
[----:B------:R-:W-:Y:S05]  /*13c40*/  BSYNC.RECONVERGENT B7 ;  /* 0x0000000000077941 */ /* 0x000fea0003800200 */
.L_x_3167:
[----:B------:R-:W-:Y:S01]  /*13c50*/  BSSY.RECONVERGENT B7, `(.L_x_3169) ;  /* 0x0000005000077945 */ /* 0x000fe20003800200 */
.L_x_3170:
[----:B------:R-:W0:Y:S02]  /*13c60*/  LDS R38, [R60+-0x4] ;  /* 0xfffffc003c267984 */ /* 0x000e240000000800 */
[----:B0-----:R-:W-:-:S05]  /*13c70*/  FADD R39, R31, R38 ;  /* 0x000000261f277221 */ /* 0x001fca0000000000 */
[----:B------:R-:W0:Y:S02]  /*13c80*/  ATOMS.CAST.SPIN P3, [R60+-0x4], R38, R39 ;  /* 0xfffffc263c00758d */ /* 0x000e240001860027 */
[----:B0-----:R-:W-:Y:S05]  /*13c90*/  @!P3 BRA `(.L_x_3170) ;  /* 0xfffffffc00f0b947 */ /* 0x001fea000383ffff */
[----:B------:R-:W-:Y:S05]  /*13ca0*/  BSYNC.RECONVERGENT B7 ;  /* 0x0000000000077941 */ /* 0x000fea0003800200 */
.L_x_3169:
[----:B------:R-:W-:Y:S01]  /*13cb0*/  BSSY.RECONVERGENT B7, `(.L_x_3171) ;  /* 0x0000005000077945 */ /* 0x000fe20003800200 */
.L_x_3172:
[----:B------:R-:W0:Y:S02]  /*13cc0*/  LDS R38, [R59+-0x4] ;  /* 0xfffffc003b267984 */ /* 0x000e240000000800 */
[----:B0-----:R-:W-:-:S05]  /*13cd0*/  FADD R39, R29, R38 ;  /* 0x000000261d277221 */ /* 0x001fca0000000000 */
[----:B------:R-:W0:Y:S02]  /*13ce0*/  ATOMS.CAST.SPIN P3, [R59+-0x4], R38, R39 ;  /* 0xfffffc263b00758d */ /* 0x000e240001860027 */
[----:B0-----:R-:W-:Y:S05]  /*13cf0*/  @!P3 BRA `(.L_x_3172) ;  /* 0xfffffffc00f0b947 */ /* 0x001fea000383ffff */
[----:B------:R-:W-:Y:S05]  /*13d00*/  BSYNC.RECONVERGENT B7 ;  /* 0x0000000000077941 */ /* 0x000fea0003800200 */
.L_x_3171:
[----:B------:R-:W0:Y:S02]  /*13d10*/  LDS R38, [R58+-0x4] ;  /* 0xfffffc003a267984 */ /* 0x000e240000000800 */
[----:B0-----:R-:W-:-:S05]  /*13d20*/  FADD R39, R57, R38 ;  /* 0x0000002639277221 */ /* 0x001fca0000000000 */
[----:B------:R-:W0:Y:S02]  /*13d30*/  ATOMS.CAST.SPIN P3, [R58+-0x4], R38, R39 ;  /* 0xfffffc263a00758d */ /* 0x000e240001860027 */
[----:B0-----:R-:W-:Y:S05]  /*13d40*/  @!P3 BRA `(.L_x_3171) ;  /* 0xfffffffc00f0b947 */ /* 0x001fea000383ffff */
.L_x_3164:
[----:B------:R-:W-:Y:S05]  /*13d50*/  BSYNC.RECONVERGENT B6 ;  /* 0x0000000000067941 */ /* 0x000fea0003800200 */
.L_x_3163:
[----:B------:R-:W-:Y:S01]  /*13d60*/  BSSY.RECONVERGENT B6, `(.L_x_3173) ;  /* 0x0000005000067945 */ /* 0x000fe20003800200 */
.L_x_3174:
[----:B------:R-:W0:Y:S02]  /*13d70*/  LDS R38, [R62] ;  /* 0x000000003e267984 */ /* 0x000e240000000800 */
[----:B0-----:R-:W-:-:S05]  /*13d80*/  FADD R39, R38, 1 ;  /* 0x3f80000026277421 */ /* 0x001fca0000000000 */
[----:B------:R-:W0:Y:S02]  /*13d90*/  ATOMS.CAST.SPIN P3, [R62], R38, R39 ;  /* 0x000000263e00758d */ /* 0x000e240001860027 */
[----:B0-----:R-:W-:Y:S05]  /*13da0*/  @!P3 BRA `(.L_x_3174) ;  /* 0xfffffffc00f0b947 */ /* 0x001fea000383ffff */
[----:B------:R-:W-:Y:S05]  /*13db0*/  BSYNC.RECONVERGENT B6 ;  /* 0x0000000000067941 */ /* 0x000fea0003800200 */
.L_x_3173:
[----:B------:R-:W-:Y:S01]  /*13dc0*/  BSSY.RECONVERGENT B6, `(.L_x_3175) ;  /* 0x0000005000067945 */ /* 0x000fe20003800200 */
.L_x_3176:
[----:B------:R-:W0:Y:S02]  /*13dd0*/  LDS R38, [R61] ;  /* 0x000000003d267984 */ /* 0x000e240000000800 */
[----:B0-----:R-:W-:-:S05]  /*13de0*/  FADD R39, R19, R38 ;  /* 0x0000002613277221 */ /* 0x001fca0000000000 */
[----:B------:R-:W0:Y:S02]  /*13df0*/  ATOMS.CAST.SPIN P3, [R61], R38, R39 ;  /* 0x000000263d00758d */ /* 0x000e240001860027 */
[----:B0-----:R-:W-:Y:S05]  /*13e00*/  @!P3 BRA `(.L_x_3176) ;  /* 0xfffffffc00f0b947 */ /* 0x001fea000383ffff */
[----:B------:R-:W-:Y:S05]  /*13e10*/  BSYNC.RECONVERGENT B6 ;  /* 0x0000000000067941 */ /* 0x000fea0003800200 */
.L_x_3175:
[----:B------:R-:W-:Y:S01]  /*13e20*/  BSSY.RECONVERGENT B6, `(.L_x_3177) ;  /* 0x0000005000067945 */ /* 0x000fe20003800200 */
.L_x_3178:
[----:B------:R-:W0:Y:S02]  /*13e30*/  LDS R38, [R60] ;  /* 0x000000003c267984 */ /* 0x000e240000000800 */
[----:B0-----:R-:W-:-:S05]  /*13e40*/  FADD R39, R31, R38 ;  /* 0x000000261f277221 */ /* 0x001fca0000000000 */
[----:B------:R-:W0:Y:S02]  /*13e50*/  ATOMS.CAST.SPIN P3, [R60], R38, R39 ;  /* 0x000000263c00758d */ /* 0x000e240001860027 */
[----:B0-----:R-:W-:Y:S05]  /*13e60*/  @!P3 BRA `(.L_x_3178) ;  /* 0xfffffffc00f0b947 */ /* 0x001fea000383ffff */
[----:B------:R-:W-:Y:S05]  /*13e70*/  BSYNC.RECONVERGENT B6 ;  /* 0x0000000000067941 */ /* 0x000fea0003800200 */
.L_x_3177:
[----:B------:R-:W-:Y:S01]  /*13e80*/  BSSY.RECONVERGENT B6, `(.L_x_3179) ;  /* 0x0000005000067945 */ /* 0x000fe20003800200 */
.L_x_3180:
[----:B------:R-:W0:Y:S02]  /*13e90*/  LDS R38, [R59] ;  /* 0x000000003b267984 */ /* 0x000e240000000800 */
[----:B0-----:R-:W-:-:S05]  /*13ea0*/  FADD R39, R29, R38 ;  /* 0x000000261d277221 */ /* 0x001fca0000000000 */
[----:B------:R-:W0:Y:S02]  /*13eb0*/  ATOMS.CAST.SPIN P3, [R59], R38, R39 ;  /* 0x000000263b00758d */ /* 0x000e240001860027 */
[----:B0-----:R-:W-:Y:S05]  /*13ec0*/  @!P3 BRA `(.L_x_3180) ;  /* 0xfffffffc00f0b947 */ /* 0x001fea000383ffff */
[----:B------:R-:W-:Y:S05]  /*13ed0*/  BSYNC.RECONVERGENT B6 ;  /* 0x0000000000067941 */ /* 0x000fea0003800200 */
.L_x_3179:
[----:B------:R-:W-:Y:S01]  /*13ee0*/  BSSY.RECONVERGENT B6, `(.L_x_3181) ;  /* 0x0000005000067945 */ /* 0x000fe20003800200 */
.L_x_3182:
[----:B------:R-:W0:Y:S02]  /*13ef0*/  LDS R38, [R58] ;  /* 0x000000003a267984 */ /* 0x000e240000000800 */
[----:B0-----:R-:W-:-:S05]  /*13f00*/  FADD R39, R57, R38 ;  /* 0x0000002639277221 */ /* 0x001fca0000000000 */
[----:B------:R-:W0:Y:S02]  /*13f10*/  ATOMS.CAST.SPIN P3, [R58], R38, R39 ;  /* 0x000000263a00758d */ /* 0x000e240001860027 */
[----:B0-----:R-:W-:Y:S05]  /*13f20*/  @!P3 BRA `(.L_x_3182) ;  /* 0xfffffffc00f0b947 */ /* 0x001fea000383ffff */
[----:B------:R-:W-:Y:S05]  /*13f30*/  BSYNC.RECONVERGENT B6 ;  /* 0x0000000000067941 */ /* 0x000fea0003800200 */
.L_x_3181:
[----:B------:R-:W-:Y:S04]  /*13f40*/  BSSY.RECONVERGENT B6, `(.L_x_3183) ;  /* 0x000001e000067945 */ /* 0x000fe80003800200 */
[----:B------:R-:W-:Y:S05]  /*13f50*/  @!P1 BRA `(.L_x_3184) ;  /* 0x0000000000709947 */ /* 0x000fea0003800000 */
[----:B------:R-:W-:Y:S01]  /*13f60*/  BSSY.RECONVERGENT B7, `(.L_x_3185) ;  /* 0x0000005000077945 */ /* 0x000fe20003800200 */
.L_x_3186:
[----:B------:R-:W0:Y:S02]  /*13f70*/  LDS R38, [R62] ;  /* 0x000000003e267984 */ /* 0x000e240000000800 */
[----:B0-----:R-:W-:-:S05]  /*13f80*/  FADD R39, R38, 1 ;  /* 0x3f80000026277421 */ /* 0x001fca0000000000 */
[----:B------:R-:W0:Y:S02]  /*13f90*/  ATOMS.CAST.SPIN P3, [R62], R38, R39 ;  /* 0x000000263e00758d */ /* 0x000e240001860027 */
[----:B0-----:R-:W-:Y:S05]  /*13fa0*/  @!P3 BRA `(.L_x_3186) ;  /* 0xfffffffc00f0b947 */ /* 0x001fea000383ffff */
[----:B------:R-:W-:Y:S05]  /*13fb0*/  BSYNC.RECONVERGENT B7 ;  /* 0x0000000000077941 */ /* 0x000fea0003800200 */
.L_x_3185:
[----:B------:R-:W-:Y:S01]  /*13fc0*/  BSSY.RECONVERGENT B7, `(.L_x_3187) ;  /* 0x0000005000077945 */ /* 0x000fe20003800200 */
.L_x_3188:
[----:B------:R-:W0:Y:S02]  /*13fd0*/  LDS R38, [R61] ;  /* 0x000000003d267984 */ /* 0x000e240000000800 */
[----:B0-----:R-:W-:-:S05]  /*13fe0*/  FADD R39, R19, R38 ;  /* 0x0000002613277221 */ /* 0x001fca0000000000 */
[----:B------:R-:W0:Y:S02]  /*13ff0*/  ATOMS.CAST.SPIN P3, [R61], R38, R39 ;  /* 0x000000263d00758d */ /* 0x000e240001860027 */
[----:B0-----:R-:W-:Y:S05]  /*14000*/  @!P3 BRA `(.L_x_3188) ;  /* 0xfffffffc00f0b947 */ /* 0x001fea000383ffff */
[----:B------:R-:W-:Y:S05]  /*14010*/  BSYNC.RECONVERGENT B7 ;  /* 0x0000000000077941 */ /* 0x000fea0003800200 */
.L_x_3187:
[----:B------:R-:W-:Y:S01]  /*14020*/  BSSY.RECONVERGENT B7, `(.L_x_3189) ;  /* 0x0000005000077945 */ /* 0x000fe20003800200 */
.L_x_3190:
[----:B------:R-:W0:Y:S02]  /*14030*/  LDS R38, [R60] ;  /* 0x000000003c267984 */ /* 0x000e240000000800 */
[----:B0-----:R-:W-:-:S05]  /*14040*/  FADD R39, R31, R38 ;  /* 0x000000261f277221 */ /* 0x001fca0000000000 */
[----:B------:R-:W0:Y:S02]  /*14050*/  ATOMS.CAST.SPIN P3, [R60], R38, R39 ;  /* 0x000000263c00758d */ /* 0x000e240001860027 */
[----:B0-----:R-:W-:Y:S05]  /*14060*/  @!P3 BRA `(.L_x_3190) ;  /* 0xfffffffc00f0b947 */ /* 0x001fea000383ffff */
[----:B------:R-:W-:Y:S05]  /*14070*/  BSYNC.RECONVERGENT B7 ;  /* 0x0000000000077941 */ /* 0x000fea0003800200 */
.L_x_3189:
[----:B------:R-:W-:Y:S01]  /*14080*/  BSSY.RECONVERGENT B7, `(.L_x_3191) ;  /* 0x0000005000077945 */ /* 0x000fe20003800200 */
.L_x_3192:
[----:B------:R-:W0:Y:S02]  /*14090*/  LDS R38, [R59] ;  /* 0x000000003b267984 */ /* 0x000e240000000800 */
[----:B0-----:R-:W-:-:S05]  /*140a0*/  FADD R39, R29, R38 ;  /* 0x000000261d277221 */ /* 0x001fca0000000000 */
[----:B------:R-:W0:Y:S02]  /*140b0*/  ATOMS.CAST.SPIN P3, [R59], R38, R39 ;  /* 0x000000263b00758d */ /* 0x000e240001860027 */
[----:B0-----:R-:W-:Y:S05]  /*140c0*/  @!P3 BRA `(.L_x_3192) ;  /* 0xfffffffc00f0b947 */ /* 0x001fea000383ffff */
[----:B------:R-:W-:Y:S05]  /*140d0*/  BSYNC.RECONVERGENT B7 ;  /* 0x0000000000077941 */ /* 0x000fea0003800200 */
.L_x_3191:
[----:B------:R-:W0:Y:S02]  /*140e0*/  LDS R38, [R58] ;  /* 0x000000003a267984 */ /* 0x000e240000000800 */
[----:B0-----:R-:W-:-:S05]  /*140f0*/  FADD R39, R57, R38 ;  /* 0x0000002639277221 */ /* 0x001fca0000000000 */
[----:B------:R-:W0:Y:S02]  /*14100*/  ATOMS.CAST.SPIN P3, [R58], R38, R39 ;  /* 0x000000263a00758d */ /* 0x000e240001860027 */
[----:B0-----:R-:W-:Y:S05]  /*14110*/  @!P3 BRA `(.L_x_3191) ;  /* 0xfffffffc00f0b947 */ /* 0x001fea000383ffff */
.L_x_3184:
[----:B------:R-:W-:Y:S05]  /*14120*/  BSYNC.RECONVERGENT B6 ;  /* 0x0000000000067941 */ /* 0x000fea0003800200 */
.L_x_3183:
[----:B------:R-:W-:Y:S01]  /*14130*/  BSSY.RECONVERGENT B6, `(.L_x_3193) ;  /* 0x0000005000067945 */ /* 0x000fe20003800200 */
.L_x_3194:
[----:B------:R-:W0:Y:S02]  /*14140*/  LDS R38, [R62+0x4] ;  /* 0x000004003e267984 */ /* 0x000e240000000800 */
[----:B0-----:R-:W-:-:S05]  /*14150*/  FADD R39, R38, 1 ;  /* 0x3f80000026277421 */ /* 0x001fca0000000000 */
[----:B------:R-:W0:Y:S02]  /*14160*/  ATOMS.CAST.SPIN P3, [R62+0x4], R38, R39 ;  /* 0x000004263e00758d */ /* 0x000e240001860027 */
[----:B0-----:R-:W-:Y:S05]  /*14170*/  @!P3 BRA `(.L_x_3194) ;  /* 0xfffffffc00f0b947 */ /* 0x001fea000383ffff */
[----:B------:R-:W-:Y:S05]  /*14180*/  BSYNC.RECONVERGENT B6 ;  /* 0x0000000000067941 */ /* 0x000fea0003800200 */
.L_x_3193:
[----:B------:R-:W-:Y:S01]  /*14190*/  BSSY.RECONVERGENT B6, `(.L_x_3195) ;  /* 0x0000005000067945 */ /* 0x000fe20003800200 */
.L_x_3196:
[----:B------:R-:W0:Y:S02]  /*141a0*/  LDS R38, [R61+0x4] ;  /* 0x000004003d267984 */ /* 0x000e240000000800 */
[----:B0-----:R-:W-:-:S05]  /*141b0*/  FADD R39, R19, R38 ;  /* 0x0000002613277221 */ /* 0x001fca0000000000 */
[----:B------:R-:W0:Y:S02]  /*141c0*/  ATOMS.CAST.SPIN P3, [R61+0x4], R38, R39 ;  /* 0x000004263d00758d */ /* 0x000e240001860027 */
[----:B0-----:R-:W-:Y:S05]  /*141d0*/  @!P3 BRA `(.L_x_3196) ;  /* 0xfffffffc00f0b947 */ /* 0x001fea000383ffff */
[----:B------:R-:W-:Y:S05]  /*141e0*/  BSYNC.RECONVERGENT B6 ;  /* 0x0000000000067941 */ /* 0x000fea0003800200 */
.L_x_3195:
[----:B------:R-:W-:Y:S01]  /*141f0*/  BSSY.RECONVERGENT B6, `(.L_x_3197) ;  /* 0x0000005000067945 */ /* 0x000fe20003800200 */
.L_x_3198:
[----:B------:R-:W0:Y:S02]  /*14200*/  LDS R38, [R60+0x4] ;  /* 0x000004003c267984 */ /* 0x000e240000000800 */
[----:B0-----:R-:W-:-:S05]  /*14210*/  FADD R39, R31, R38 ;  /* 0x000000261f277221 */ /* 0x001fca0000000000 */
[----:B------:R-:W0:Y:S02]  /*14220*/  ATOMS.CAST.SPIN P3, [R60+0x4], R38, R39 ;  /* 0x000004263c00758d */ /* 0x000e240001860027 */
[----:B0-----:R-:W-:Y:S05]  /*14230*/  @!P3 BRA `(.L_x_3198) ;  /* 0xfffffffc00f0b947 */ /* 0x001fea000383ffff */
[----:B------:R-:W-:Y:S05]  /*14240*/  BSYNC.RECONVERGENT B6 ;  /* 0x0000000000067941 */ /* 0x000fea0003800200 */
.L_x_3197:
[----:B------:R-:W-:Y:S01]  /*14250*/  BSSY.RECONVERGENT B6, `(.L_x_3199) ;  /* 0x0000005000067945 */ /* 0x000fe20003800200 */
.L_x_3200:
[----:B------:R-:W0:Y:S02]  /*14260*/  LDS R38, [R59+0x4] ;  /* 0x000004003b267984 */ /* 0x000e240000000800 */
[----:B0-----:R-:W-:-:S05]  /*14270*/  FADD R39, R29, R38 ;  /* 0x000000261d277221 */ /* 0x001fca0000000000 */
[----:B------:R-:W0:Y:S02]  /*14280*/  ATOMS.CAST.SPIN P3, [R59+0x4], R38, R39 ;  /* 0x000004263b00758d */ /* 0x000e240001860027 */
[----:B0-----:R-:W-:Y:S05]  /*14290*/  @!P3 BRA `(.L_x_3200) ;  /* 0xfffffffc00f0b947 */ /* 0x001fea000383ffff */
[----:B------:R-:W-:Y:S05]  /*142a0*/  BSYNC.RECONVERGENT B6 ;  /* 0x0000000000067941 */ /* 0x000fea0003800200 */
.L_x_3199:
[----:B------:R-:W-:Y:S01]  /*142b0*/  BSSY.RECONVERGENT B6, `(.L_x_3201) ;  /* 0x0000005000067945 */ /* 0x000fe20003800200 */
.L_x_3202:
[----:B------:R-:W0:Y:S02]  /*142c0*/  LDS R38, [R58+0x4] ;  /* 0x000004003a267984 */ /* 0x000e240000000800 */
[----:B0-----:R-:W-:-:S05]  /*142d0*/  FADD R39, R57, R38 ;  /* 0x0000002639277221 */ /* 0x001fca0000000000 */
[----:B------:R-:W0:Y:S02]  /*142e0*/  ATOMS.CAST.SPIN P3, [R58+0x4], R38, R39 ;  /* 0x000004263a00758d */ /* 0x000e240001860027 */
[----:B0-----:R-:W-:Y:S05]  /*142f0*/  @!P3 BRA `(.L_x_3202) ;  /* 0xfffffffc00f0b947 */ /* 0x001fea000383ffff */
[----:B------:R-:W-:Y:S05]  /*14300*/  BSYNC.RECONVERGENT B6 ;  /* 0x0000000000067941 */ /* 0x000fea0003800200 */
.L_x_3201:
[----:B------:R-:W-:Y:S04]  /*14310*/  BSSY.RECONVERGENT B6, `(.L_x_3203) ;  /* 0x000001e000067945 */ /* 0x000fe80003800200 */
[----:B------:R-:W-:Y:S05]  /*14320*/  @!P1 BRA `(.L_x_3204) ;  /* 0x0000000000709947 */ /* 0x000fea0003800000 */
[----:B------:R-:W-:Y:S01]  /*14330*/  BSSY.RECONVERGENT B7, `(.L_x_3205) ;  /* 0x0000005000077945 */ /* 0x000fe20003800200 */
.L_x_3206:
[----:B------:R-:W0:Y:S02]  /*14340*/  LDS R38, [R62+0x4] ;  /* 0x000004003e267984 */ /* 0x000e240000000800 */
[----:B0-----:R-:W-:-:S05]  /*14350*/  FADD R39, R38, 1 ;  /* 0x3f80000026277421 */ /* 0x001fca0000000000 */
[----:B------:R-:W0:Y:S02]  /*14360*/  ATOMS.CAST.SPIN P3, [R62+0x4], R38, R39 ;  /* 0x000004263e00758d */ /* 0x000e240001860027 */
[----:B0-----:R-:W-:Y:S05]  /*14370*/  @!P3 BRA `(.L_x_3206) ;  /* 0xfffffffc00f0b947 */ /* 0x001fea000383ffff */
[----:B------:R-:W-:Y:S05]  /*14380*/  BSYNC.RECONVERGENT B7 ;  /* 0x0000000000077941 */ /* 0x000fea0003800200 */
.L_x_3205:
[----:B------:R-:W-:Y:S01]  /*14390*/  BSSY.RECONVERGENT B7, `(.L_x_3207) ;  /* 0x0000005000077945 */ /* 0x000fe20003800200 */
.L_x_3208:
[----:B------:R-:W0:Y:S02]  /*143a0*/  LDS R38, [R61+0x4] ;  /* 0x000004003d267984 */ /* 0x000e240000000800 */
[----:B0-----:R-:W-:-:S05]  /*143b0*/  FADD R39, R19, R38 ;  /* 0x0000002613277221 */ /* 0x001fca0000000000 */
[----:B------:R-:W0:Y:S02]  /*143c0*/  ATOMS.CAST.SPIN P3, [R61+0x4], R38, R39 ;  /* 0x000004263d00758d */ /* 0x000e240001860027 */
[----:B0-----:R-:W-:Y:S05]  /*143d0*/  @!P3 BRA `(.L_x_3208) ;  /* 0xfffffffc00f0b947 */ /* 0x001fea000383ffff */
[----:B------:R-:W-:Y:S05]  /*143e0*/  BSYNC.RECONVERGENT B7 ;  /* 0x0000000000077941 */ /* 0x000fea0003800200 */
.L_x_3207:
[----:B------:R-:W-:Y:S01]  /*143f0*/  BSSY.RECONVERGENT B7, `(.L_x_3209) ;  /* 0x0000005000077945 */ /* 0x000fe20003800200 */
.L_x_3210:
[----:B------:R-:W0:Y:S02]  /*14400*/  LDS R38, [R60+0x4] ;  /* 0x000004003c267984 */ /* 0x000e240000000800 */
[----:B0-----:R-:W-:-:S05]  /*14410*/  FADD R39, R31, R38 ;  /* 0x000000261f277221 */ /* 0x001fca0000000000 */
[----:B------:R-:W0:Y:S02]  /*14420*/  ATOMS.CAST.SPIN P3, [R60+0x4], R38, R39 ;  /* 0x000004263c00758d */ /* 0x000e240001860027 */
[----:B0-----:R-:W-:Y:S05]  /*14430*/  @!P3 BRA `(.L_x_3210) ;  /* 0xfffffffc00f0b947 */ /* 0x001fea000383ffff */
[----:B------:R-:W-:Y:S05]  /*14440*/  BSYNC.RECONVERGENT B7 ;  /* 0x0000000000077941 */ /* 0x000fea0003800200 */
.L_x_3209:
[----:B------:R-:W-:Y:S01]  /*14450*/  BSSY.RECONVERGENT B7, `(.L_x_3211) ;  /* 0x0000005000077945 */ /* 0x000fe20003800200 */
.L_x_3212:
[----:B------:R-:W0:Y:S02]  /*14460*/  LDS R38, [R59+0x4] ;  /* 0x000004003b267984 */ /* 0x000e240000000800 */
[----:B0-----:R-:W-:-:S05]  /*14470*/  FADD R39, R29, R38 ;  /* 0x000000261d277221 */ /* 0x001fca0000000000 */
[----:B------:R-:W0:Y:S02]  /*14480*/  ATOMS.CAST.SPIN P3, [R59+0x4], R38, R39 ;  /* 0x000004263b00758d */ /* 0x000e240001860027 */
[----:B0-----:R-:W-:Y:S05]  /*14490*/  @!P3 BRA `(.L_x_3212) ;  /* 0xfffffffc00f0b947 */ /* 0x001fea000383ffff */
[----:B------:R-:W-:Y:S05]  /*144a0*/  BSYNC.RECONVERGENT B7 ;  /* 0x0000000000077941 */ /* 0x000fea0003800200 */
.L_x_3211:
[----:B------:R-:W0:Y:S02]  /*144b0*/  LDS R38, [R58+0x4] ;  /* 0x000004003a267984 */ /* 0x000e240000000800 */
[----:B0-----:R-:W-:-:S05]  /*144c0*/  FADD R39, R57, R38 ;  /* 0x0000002639277221 */ /* 0x001fca0000000000 */
[----:B------:R-:W0:Y:S02]  /*144d0*/  ATOMS.CAST.SPIN P3, [R58+0x4], R38, R39 ;  /* 0x000004263a00758d */ /* 0x000e240001860027 */
[----:B0-----:R-:W-:Y:S05]  /*144e0*/  @!P3 BRA `(.L_x_3211) ;  /* 0xfffffffc00f0b947 */ /* 0x001fea000383ffff */
.L_x_3204:
[----:B------:R-:W-:Y:S05]  /*144f0*/  BSYNC.RECONVERGENT B6 ;  /* 0x0000000000067941 */ /* 0x000fea0003800200 */
.L_x_3203:
[----:B------:R-:W-:Y:S01]  /*14500*/  BSSY.RECONVERGENT B6, `(.L_x_3213) ;  /* 0x0000005000067945 */ /* 0x000fe20003800200 */
.L_x_3214:
[----:B------:R-:W0:Y:S02]  /*14510*/  LDS R38, [R62+0x8] ;  /* 0x000008003e267984 */ /* 0x000e240000000800 */
[----:B0-----:R-:W-:-:S05]  /*14520*/  FADD R39, R38, 1 ;  /* 0x3f80000026277421 */ /* 0x001fca0000000000 */
[----:B------:R-:W0:Y:S02]  /*14530*/  ATOMS.CAST.SPIN P3, [R62+0x8], R38, R39 ;  /* 0x000008263e00758d */ /* 0x000e240001860027 */
[----:B0-----:R-:W-:Y:S05]  /*14540*/  @!P3 BRA `(.L_x_3214) ;  /* 0xfffffffc00f0b947 */ /* 0x001fea000383ffff */
[----:B------:R-:W-:Y:S05]  /*14550*/  BSYNC.RECONVERGENT B6 ;  /* 0x0000000000067941 */ /* 0x000fea0003800200 */
.L_x_3213:
[----:B------:R-:W-:Y:S01]  /*14560*/  BSSY.RECONVERGENT B6, `(.L_x_3215) ;  /* 0x0000005000067945 */ /* 0x000fe20003800200 */
.L_x_3216:
[----:B------:R-:W0:Y:S02]  /*14570*/  LDS R38, [R61+0x8] ;  /* 0x000008003d267984 */ /* 0x000e240000000800 */
[----:B0-----:R-:W-:-:S05]  /*14580*/  FADD R39, R19, R38 ;  /* 0x0000002613277221 */ /* 0x001fca0000000000 */
[----:B------:R-:W0:Y:S02]  /*14590*/  ATOMS.CAST.SPIN P3, [R61+0x8], R38, R39 ;  /* 0x000008263d00758d */ /* 0x000e240001860027 */
[----:B0-----:R-:W-:Y:S05]  /*145a0*/  @!P3 BRA `(.L_x_3216) ;  /* 0xfffffffc00f0b947 */ /* 0x001fea000383ffff */
[----:B------:R-:W-:Y:S05]  /*145b0*/  BSYNC.RECONVERGENT B6 ;  /* 0x0000000000067941 */ /* 0x000fea0003800200 */
.L_x_3215:
[----:B------:R-:W-:Y:S01]  /*145c0*/  BSSY.RECONVERGENT B6, `(.L_x_3217) ;  /* 0x0000005000067945 */ /* 0x000fe20003800200 */
.L_x_3218:
[----:B------:R-:W0:Y:S02]  /*145d0*/  LDS R38, [R60+0x8] ;  /* 0x000008003c267984 */ /* 0x000e240000000800 */
[----:B0-----:R-:W-:-:S05]  /*145e0*/  FADD R39, R31, R38 ;  /* 0x000000261f277221 */ /* 0x001fca0000000000 */
[----:B------:R-:W0:Y:S02]  /*145f0*/  ATOMS.CAST.SPIN P3, [R60+0x8], R38, R39 ;  /* 0x000008263c00758d */ /* 0x000e240001860027 */
[----:B0-----:R-:W-:Y:S05]  /*14600*/  @!P3 BRA `(.L_x_3218) ;  /* 0xfffffffc00f0b947 */ /* 0x001fea000383ffff */
[----:B------:R-:W-:Y:S05]  /*14610*/  BSYNC.RECONVERGENT B6 ;  /* 0x0000000000067941 */ /* 0x000fea0003800200 */
.L_x_3217:
[----:B------:R-:W-:Y:S01]  /*14620*/  BSSY.RECONVERGENT B6, `(.L_x_3219) ;  /* 0x0000005000067945 */ /* 0x000fe20003800200 */
.L_x_3220:
[----:B------:R-:W0:Y:S02]  /*14630*/  LDS R38, [R59+0x8] ;  /* 0x000008003b267984 */ /* 0x000e240000000800 */
[----:B0-----:R-:W-:-:S05]  /*14640*/  FADD R39, R29, R38 ;  /* 0x000000261d277221 */ /* 0x001fca0000000000 */
[----:B------:R-:W0:Y:S02]  /*14650*/  ATOMS.CAST.SPIN P3, [R59+0x8], R38, R39 ;  /* 0x000008263b00758d */ /* 0x000e240001860027 */
[----:B0-----:R-:W-:Y:S05]  /*14660*/  @!P3 BRA `(.L_x_3220) ;  /* 0xfffffffc00f0b947 */ /* 0x001fea000383ffff */
[----:B------:R-:W-:Y:S05]  /*14670*/  BSYNC.RECONVERGENT B6 ;  /* 0x0000000000067941 */ /* 0x000fea0003800200 */
.L_x_3219:
[----:B------:R-:W-:Y:S01]  /*14680*/  BSSY.RECONVERGENT B6, `(.L_x_3221) ;  /* 0x0000005000067945 */ /* 0x000fe20003800200 */
.L_x_3222:
[----:B------:R-:W0:Y:S02]  /*14690*/  LDS R38, [R58+0x8] ;  /* 0x000008003a267984 */ /* 0x000e240000000800 */
[----:B0-----:R-:W-:-:S05]  /*146a0*/  FADD R39, R57, R38 ;  /* 0x0000002639277221 */ /* 0x001fca0000000000 */
[----:B------:R-:W0:Y:S02]  /*146b0*/  ATOMS.CAST.SPIN P3, [R58+0x8], R38, R39 ;  /* 0x000008263a00758d */ /* 0x000e240001860027 */
[----:B0-----:R-:W-:Y:S05]  /*146c0*/  @!P3 BRA `(.L_x_3222) ;  /* 0xfffffffc00f0b947 */ /* 0x001fea000383ffff */
[----:B------:R-:W-:Y:S05]  /*146d0*/  BSYNC.RECONVERGENT B6 ;  /* 0x0000000000067941 */ /* 0x000fea0003800200 */
.L_x_3221:
[----:B------:R-:W-:Y:S04]  /*146e0*/  BSSY.RECONVERGENT B6, `(.L_x_3223) ;  /* 0x000001e000067945 */ /* 0x000fe80003800200 */
[----:B------:R-:W-:Y:S05]  /*146f0*/  @!P1 BRA `(.L_x_3224) ;  /* 0x0000000000709947 */ /* 0x000fea0003800000 */
[----:B------:R-:W-:Y:S01]  /*14700*/  BSSY.RECONVERGENT B7, `(.L_x_3225) ;  /* 0x0000005000077945 */ /* 0x000fe20003800200 */
.L_x_3226:
[----:B------:R-:W0:Y:S02]  /*14710*/  LDS R38, [R62+0x8] ;  /* 0x000008003e267984 */ /* 0x000e240000000800 */
[----:B0-----:R-:W-:-:S05]  /*14720*/  FADD R39, R38, 1 ;  /* 0x3f80000026277421 */ /* 0x001fca0000000000 */
[----:B------:R-:W0:Y:S02]  /*14730*/  ATOMS.CAST.SPIN P3, [R62+0x8], R38, R39 ;  /* 0x000008263e00758d */ /* 0x000e240001860027 */
[----:B0-----:R-:W-:Y:S05]  /*14740*/  @!P3 BRA `(.L_x_3226) ;  /* 0xfffffffc00f0b947 */ /* 0x001fea000383ffff */
[----:B------:R-:W-:Y:S05]  /*14750*/  BSYNC.RECONVERGENT B7 ;  /* 0x0000000000077941 */ /* 0x000fea0003800200 */
.L_x_3225:
[----:B------:R-:W-:Y:S01]  /*14760*/  BSSY.RECONVERGENT B7, `(.L_x_3227) ;  /* 0x0000005000077945 */ /* 0x000fe20003800200 */
.L_x_3228:
[----:B------:R-:W0:Y:S02]  /*14770*/  LDS R38, [R61+0x8] ;  /* 0x000008003d267984 */ /* 0x000e240000000800 */
[----:B0-----:R-:W-:-:S05]  /*14780*/  FADD R39, R19, R38 ;  /* 0x0000002613277221 */ /* 0x001fca0000000000 */
[----:B------:R-:W0:Y:S02]  /*14790*/  ATOMS.CAST.SPIN P3, [R61+0x8], R38, R39 ;  /* 0x000008263d00758d */ /* 0x000e240001860027 */
[----:B0-----:R-:W-:Y:S05]  /*147a0*/  @!P3 BRA `(.L_x_3228) ;  /* 0xfffffffc00f0b947 */ /* 0x001fea000383ffff */
[----:B------:R-:W-:Y:S05]  /*147b0*/  BSYNC.RECONVERGENT B7 ;  /* 0x0000000000077941 */ /* 0x000fea0003800200 */
.L_x_3227:
[----:B------:R-:W-:Y:S01]  /*147c0*/  BSSY.RECONVERGENT B7, `(.L_x_3229) ;  /* 0x0000005000077945 */ /* 0x000fe20003800200 */
.L_x_3230:
[----:B------:R-:W0:Y:S02]  /*147d0*/  LDS R38, [R60+0x8] ;  /* 0x000008003c267984 */ /* 0x000e240000000800 */
[----:B0-----:R-:W-:-:S05]  /*147e0*/  FADD R39, R31, R38 ;  /* 0x000000261f277221 */ /* 0x001fca0000000000 */
[----:B------:R-:W0:Y:S02]  /*147f0*/  ATOMS.CAST.SPIN P3, [R60+0x8], R38, R39 ;  /* 0x000008263c00758d */ /* 0x000e240001860027 */
[----:B0-----:R-:W-:Y:S05]  /*14800*/  @!P3 BRA `(.L_x_3230) ;  /* 0xfffffffc00f0b947 */ /* 0x001fea000383ffff */
[----:B------:R-:W-:Y:S05]  /*14810*/  BSYNC.RECONVERGENT B7 ;  /* 0x0000000000077941 */ /* 0x000fea0003800200 */
.L_x_3229:
[----:B------:R-:W-:Y:S01]  /*14820*/  BSSY.RECONVERGENT B7, `(.L_x_3231) ;  /* 0x0000005000077945 */ /* 0x000fe20003800200 */
.L_x_3232:
[----:B------:R-:W0:Y:S02]  /*14830*/  LDS R38, [R59+0x8] ;  /* 0x000008003b267984 */ /* 0x000e240000000800 */
[----:B0-----:R-:W-:-:S05]  /*14840*/  FADD R39, R29, R38 ;  /* 0x000000261d277221 */ /* 0x001fca0000000000 */
[----:B------:R-:W0:Y:S02]  /*14850*/  ATOMS.CAST.SPIN P3, [R59+0x8], R38, R39 ;  /* 0x000008263b00758d */ /* 0x000e240001860027 */
[----:B0-----:R-:W-:Y:S05]  /*14860*/  @!P3 BRA `(.L_x_3232) ;  /* 0xfffffffc00f0b947 */ /* 0x001fea000383ffff */
[----:B------:R-:W-:Y:S05]  /*14870*/  BSYNC.RECONVERGENT B7 ;  /* 0x0000000000077941 */ /* 0x000fea0003800200 */
.L_x_3231:
[----:B------:R-:W0:Y:S02]  /*14880*/  LDS R38, [R58+0x8] ;  /* 0x000008003a267984 */ /* 0x000e240000000800 */
[----:B0-----:R-:W-:-:S05]  /*14890*/  FADD R39, R57, R38 ;  /* 0x0000002639277221 */ /* 0x001fca0000000000 */
[----:B------:R-:W0:Y:S02]  /*148a0*/  ATOMS.CAST.SPIN P3, [R58+0x8], R38, R39 ;  /* 0x000008263a00758d */ /* 0x000e240001860027 */
[----:B0-----:R-:W-:Y:S05]  /*148b0*/  @!P3 BRA `(.L_x_3231) ;  /* 0xfffffffc00f0b947 */ /* 0x001fea000383ffff */
.L_x_3224:
[----:B------:R-:W-:Y:S05]  /*148c0*/  BSYNC.RECONVERGENT B6 ;  /* 0x0000000000067941 */ /* 0x000fea0003800200 */
.L_x_3223:
[----:B------:R-:W-:Y:S05]  /*148d0*/  @P2 BRA `(.L_x_3233) ;  /* 0xfffffff000042947 */ /* 0x000fea000383ffff */
.L_x_2974:
[----:B------:R-:W-:Y:S05]  /*148e0*/  BSYNC B4 ;  /* 0x0000000000047941 */ /* 0x000fea0003800000 */
.L_x_2973:
[----:B------:R-:W0:Y:S01]  /*148f0*/  LDCU UR8, c[0x0][0x3f8] ;  /* 0x00007f00ff0877ac */ /* 0x000e220008000800 */
[----:B------:R-:W-:-:S04]  /*14900*/  IADD3 R30, PT, PT, R30, 0x1, RZ ;  /* 0x000000011e1e7810 */ /* 0x000fc80007ffe0ff */
[----:B0-----:R-:W-:-:S13]  /*14910*/  ISETP.NE.AND P1, PT, R30, UR8, PT ;  /* 0x000000081e007c0c */ /* 0x001fda000bf25270 */
[----:B------:R-:W-:Y:S05]  /*14920*/  @P1 BRA `(.L_x_3234) ;  /* 0xffffffc400b81947 */ /* 0x000fea000383ffff */
[----:B------:R-:W-:Y:S05]  /*14930*/  BSYNC B5 ;  /* 0x0000000000057941 */ /* 0x000fea0003800000 */
.L_x_2972:
[----:B------:R-:W-:Y:S05]  /*14940*/  BRA `(.L_x_2966) ;  /* 0x0000002c00007947 */ /* 0x000fea0003800000 */
.L_x_2971:
[----:B------:R-:W-:-:S07]  /*14950*/  HFMA2 R30, -RZ, RZ, 0, 0 ;  /* 0x00000000ff1e7431 */ /* 0x000fce00000001ff */
.L_x_3427:
[----:B------:R-:W0:Y:S08]  /*14960*/  LDC.64 R56, c[0x0][0x450] ;  /* 0x00011400ff387b82 */ /* 0x000e300000000a00 */
[----:B------:R-:W1:Y:S01]  /*14970*/  LDC.64 R38, c[0x0][0x458] ;  /* 0x00011600ff267b82 */ /* 0x000e620000000a00 */
[C---:B0-----:R-:W-:Y:S01]  /*14980*/  IMAD.WIDE.U32 R58, R30.reuse, 0x4, R56 ;  /* 0x000000041e3a7825 */ /* 0x041fe200078e0038 */
[----:B------:R-:W-:Y:S05]  /*14990*/  YIELD ;  /* 0x0000000000007946 */ /* 0x000fea0003800000 */
[----:B------:R-:W2:Y:S01]  /*149a0*/  LDG.E R58, desc[UR10][R58.64] ;  /* 0x0000000a3a3a7981 */ /* 0x000ea2000c1e1900 */
[----:B------:R-:W0:Y:S01]  /*149b0*/  LDCU UR8, c[0x0][0x388] ;  /* 0x00007100ff0877ac */ /* 0x000e220008000800 */
[C---:B-1----:R-:W-:Y:S01]  /*149c0*/  IMAD.WIDE.U32 R60, R30.reuse, 0x4, R38 ;  /* 0x000000041e3c7825 */ /* 0x042fe200078e0026 */
[----:B------:R-:W1:Y:S05]  /*149d0*/  LDC.64 R56, c[0x0][0x448] ;  /* 0x00011200ff387b82 */ /* 0x000e6a0000000a00 */
[----:B------:R-:W3:Y:S03]  /*149e0*/  LDG.E R60, desc[UR10][R60.64] ;  /* 0x0000000a3c3c7981 */ /* 0x000ee6000c1e1900 */
[----:B------:R-:W4:Y:S01]  /*149f0*/  LDC.64 R38, c[0x0][0x460] ;  /* 0x00011800ff267b82 */ /* 0x000f220000000a00 */
[----:B-1----:R-:W-:-:S06]  /*14a00*/  IMAD.WIDE.U32 R56, R30, 0x4, R56 ;  /* 0x000000041e387825 */ /* 0x002fcc00078e0038 */
[----:B------:R-:W5:Y:S01]  /*14a10*/  LDG.E R56, desc[UR10][R56.64] ;  /* 0x0000000a38387981 */ /* 0x000f62000c1e1900 */
[----:B--2---:R-:W-:-:S05]  /*14a20*/  IADD3 R32, PT, PT, R58, -0x1, RZ ;  /* 0xffffffff3a207810 */ /* 0x004fca0007ffe0ff */
[----:B0-----:R-:W-:Y:S02]  /*14a30*/  IMAD R63, R32, UR8, R3 ;  /* 0x00000008203f7c24 */ /* 0x001fe4000f8e0203 */
[----:B------:R-:W0:Y:S01]  /*14a40*/  LDC R32, c[0x0][0x3f0] ;  /* 0x0000fc00ff207b82 */ /* 0x000e220000000800 */
[----:B---3--:R-:W-:Y:S01]  /*14a50*/  IADD3 R34, PT, PT, R60, -0x1, RZ ;  /* 0xffffffff3c227810 */ /* 0x008fe20007ffe0ff */
[----:B----4-:R-:W-:-:S04]  /*14a60*/  IMAD.WIDE R62, R63, 0x4, R38 ;  /* 0x000000043f3e7825 */ /* 0x010fc800078e0226 */
[----:B------:R-:W-:Y:S01]  /*14a70*/  IMAD R65, R34, UR8, R3 ;  /* 0x0000000822417c24 */ /* 0x000fe2000f8e0203 */
[----:B------:R-:W0:Y:S01]  /*14a80*/  LDG.E R61, desc[UR10][R62.64] ;  /* 0x0000000a3e3d7981 */ /* 0x000e22000c1e1900 */
[----:B------:R-:W1:Y:S02]  /*14a90*/  LDC R34, c[0x0][0x3ec] ;  /* 0x0000fb00ff227b82 */ /* 0x000e640000000800 */
[----:B------:R-:W-:-:S05]  /*14aa0*/  IMAD.WIDE R38, R65, 0x4, R38 ;  /* 0x0000000441267825 */ /* 0x000fca00078e0226 */
[----:B------:R-:W2:Y:S01]  /*14ab0*/  LDG.E R59, desc[UR10][R38.64] ;  /* 0x0000000a263b7981 */ /* 0x000ea2000c1e1900 */
[----:B-----5:R-:W-:Y:S01]  /*14ac0*/  ISETP.NE.AND P3, PT, R56, 0x2, PT ;  /* 0x000000023800780c */ /* 0x020fe20003f65270 */
[----:B------:R-:W-:Y:S01]  /*14ad0*/  BSSY B4, `(.L_x_3235) ;  /* 0x00002a3000047945 */ /* 0x000fe20003800000 */
[----:B0-----:R-:W-:-:S04]  /*14ae0*/  FSETP.GE.AND P1, PT, R61, R32, PT ;  /* 0x000000203d00720b */ /* 0x001fc80003f26000 */
[----:B--2---:R-:W-:-:S04]  /*14af0*/  FSETP.GE.AND P1, PT, R59, R32, P1 ;  /* 0x000000203b00720b */ /* 0x004fc80000f26000 */
[-C--:B-1----:R-:W-:Y:S02]  /*14b00*/  FSETP.LE.AND P2, PT, R59, R34.reuse, P1 ;  /* 0x000000223b00720b */ /* 0x082fe40000f43000 */
        /* <DEDUP_REMOVED lines=11> */
.L_x_3236:
        /* <DEDUP_REMOVED lines=25> */
.L_x_3244:
[----:B------:R-:W0:Y:S02]  /*14d50*/  LDS R38, [R60+-0x4] ;  /* 0xfffffc003c267984 */ /* 0x000e240000000800 */
[----:B0-----:R-:W-:-:S05]  /*14d60*/  FADD R39, R38, 1 ;  /* 0x3f80000026277421 */ /* 0x001fca0000000000 */
[----:B------:R-:W0:Y:S02]  /*14d70*/  ATOMS.CAST.SPIN P2, [R60+-0x4], R38, R39 ;  /* 0xfffffc263c00758d */ /* 0x000e240001840027 */
[----:B0-----:R-:W-:Y:S05]  /*14d80*/  @!P2 BRA `(.L_x_3244) ;  /* 0xfffffffc00f0a947 */ /* 0x001fea000383ffff */
[----:B------:R-:W-:Y:S05]  /*14d90*/  BSYNC.RECONVERGENT B7 ;  /* 0x0000000000077941 */ /* 0x000fea0003800200 */
.L_x_3243:
[----:B------:R-:W0:Y:S01]  /*14da0*/  LDC R63, c[0x0][0x468] ;  /* 0x00011a00ff3f7b82 */ /* 0x000e220000000800 */
[----:B------:R-:W-:Y:S01]  /*14db0*/  BSSY.RECONVERGENT B7, `(.L_x_3245) ;  /* 0x0000006000077945 */ /* 0x000fe20003800200 */
[----:B0-----:R-:W-:-:S07]  /*14dc0*/  IMAD R58, R63, UR4, R60 ;  /* 0x000000043f3a7c24 */ /* 0x001fce000f8e023c */
.L_x_3246:
[----:B------:R-:W0:Y:S02]  /*14dd0*/  LDS R38, [R58+-0x4] ;  /* 0xfffffc003a267984 */ /* 0x000e240000000800 */
[----:B0-----:R-:W-:-:S05]  /*14de0*/  FADD R39, R19, R38 ;  /* 0x0000002613277221 */ /* 0x001fca0000000000 */
[----:B------:R-:W0:Y:S02]  /*14df0*/  ATOMS.CAST.SPIN P2, [R58+-0x4], R38, R39 ;  /* 0xfffffc263a00758d */ /* 0x000e240001840027 */
[----:B0-----:R-:W-:Y:S05]  /*14e00*/  @!P2 BRA `(.L_x_3246) ;  /* 0xfffffffc00f0a947 */ /* 0x001fea000383ffff */
[----:B------:R-:W-:Y:S05]  /*14e10*/  BSYNC.RECONVERGENT B7 ;  /* 0x0000000000077941 */ /* 0x000fea0003800200 */
.L_x_3245:
[----:B------:R-:W-:Y:S01]  /*14e20*/  BSSY.RECONVERGENT B7, `(.L_x_3247) ;  /* 0x0000006000077945 */ /* 0x000fe20003800200 */
[----:B------:R-:W-:-:S07]  /*14e30*/  LEA R56, R34, UR7, 0x2 ;  /* 0x0000000722387c11 */ /* 0x000fce000f8e10ff */
.L_x_3248:
[----:B------:R-:W0:Y:S02]  /*14e40*/  LDS R38, [R56+-0x4] ;  /* 0xfffffc0038267984 */ /* 0x000e240000000800 */
[----:B0-----:R-:W-:-:S05]  /*14e50*/  FADD R39, R59, R38 ;  /* 0x000000263b277221 */ /* 0x001fca0000000000 */
[----:B------:R-:W0:Y:S02]  /*14e60*/  ATOMS.CAST.SPIN P2, [R56+-0x4], R38, R39 ;  /* 0xfffffc263800758d */ /* 0x000e240001840027 */
[----:B0-----:R-:W-:Y:S05]  /*14e70*/  @!P2 BRA `(.L_x_3248) ;  /* 0xfffffffc00f0a947 */ /* 0x001fea000383ffff */
[----:B------:R-:W-:Y:S05]  /*14e80*/  BSYNC.RECONVERGENT B7 ;  /* 0x0000000000077941 */ /* 0x000fea0003800200 */
.L_x_3247:
[----:B------:R-:W-:Y:S01]  /*14e90*/  BSSY.RECONVERGENT B7, `(.L_x_3249) ;  /* 0x0000006000077945 */ /* 0x000fe20003800200 */
[----:B------:R-:W-:-:S07]  /*14ea0*/  LEA R34, R34, UR6, 0x2 ;  /* 0x0000000622227c11 */ /* 0x000fce000f8e10ff */
.L_x_3250:
[----:B------:R-:W0:Y:S02]  /*14eb0*/  LDS R38, [R34+-0x4] ;  /* 0xfffffc0022267984 */ /* 0x000e240000000800 */
[----:B0-----:R-:W-:-:S05]  /*14ec0*/  FADD R39, R61, R38 ;  /* 0x000000263d277221 */ /* 0x001fca0000000000 */
[----:B------:R-:W0:Y:S02]  /*14ed0*/  ATOMS.CAST.SPIN P2, [R34+-0x4], R38, R39 ;  /* 0xfffffc262200758d */ /* 0x000e240001840027 */
[----:B0-----:R-:W-:Y:S05]  /*14ee0*/  @!P2 BRA `(.L_x_3250) ;  /* 0xfffffffc00f0a947 */ /* 0x001fea000383ffff */
[----:B------:R-:W-:Y:S05]  /*14ef0*/  BSYNC.RECONVERGENT B7 ;  /* 0x0000000000077941 */ /* 0x000fea0003800200 */
.L_x_3249:
[----:B------:R-:W-:Y:S01]  /*14f00*/  BSSY.RECONVERGENT B7, `(.L_x_3251) ;  /* 0x0000006000077945 */ /* 0x000fe20003800200 */
[----:B------:R-:W-:-:S07]  /*14f10*/  IMAD R32, R63, UR4, R58 ;  /* 0x000000043f207c24 */ /* 0x000fce000f8e023a */
.L_x_3252:
[----:B------:R-:W0:Y:S02]  /*14f20*/  LDS R38, [R32+-0x4] ;  /* 0xfffffc0020267984 */ /* 0x000e240000000800 */
[----:B0-----:R-:W-:-:S05]  /*14f30*/  FADD R39, R57, R38 ;  /* 0x0000002639277221 */ /* 0x001fca0000000000 */
[----:B------:R-:W0:Y:S02]  /*14f40*/  ATOMS.CAST.SPIN P2, [R32+-0x4], R38, R39 ;  /* 0xfffffc262000758d */ /* 0x000e240001840027 */
[----:B0-----:R-:W-:Y:S05]  /*14f50*/  @!P2 BRA `(.L_x_3252) ;  /* 0xfffffffc00f0a947 */ /* 0x001fea000383ffff */
[----:B------:R-:W-:Y:S05]  /*14f60*/  BSYNC.RECONVERGENT B7 ;  /* 0x0000000000077941 */ /* 0x000fea0003800200 */
.L_x_3251:
[----:B------:R-:W-:Y:S01]  /*14f70*/  MOV R63, R24 ;  /* 0x00000018003f7202 */ /* 0x000fe20000000f00 */
[----:B------:R-:W-:Y:S06]  /*14f80*/  @!P1 BRA `(.L_x_3242) ;  /* 0x0000000400009947 */ /* 0x000fec0003800000 */
[----:B------:R-:W-:Y:S01]  /*14f90*/  BSSY.RECONVERGENT B7, `(.L_x_3253) ;  /* 0x0000006000077945 */ /* 0x000fe20003800200 */
[----:B------:R-:W-:-:S13]  /*14fa0*/  ISETP.NE.AND P1, PT, R28, 0x2, PT ;  /* 0x000000021c00780c */ /* 0x000fda0003f25270 */
.L_x_3254:
[----:B------:R-:W0:Y:S02]  /*14fb0*/  LDS R38, [R60] ;  /* 0x000000003c267984 */ /* 0x000e240000000800 */
[----:B0-----:R-:W-:-:S05]  /*14fc0*/  FADD R39, R38, 1 ;  /* 0x3f80000026277421 */ /* 0x001fca0000000000 */
[----:B------:R-:W0:Y:S02]  /*14fd0*/  ATOMS.CAST.SPIN P2, [R60], R38, R39 ;  /* 0x000000263c00758d */ /* 0x000e240001840027 */
[----:B0-----:R-:W-:Y:S05]  /*14fe0*/  @!P2 BRA `(.L_x_3254) ;  /* 0xfffffffc00f0a947 */ /* 0x001fea000383ffff */
[----:B------:R-:W-:Y:S05]  /*14ff0*/  BSYNC.RECONVERGENT B7 ;  /* 0x0000000000077941 */ /* 0x000fea0003800200 */
.L_x_3253:
[----:B------:R-:W-:Y:S01]  /*15000*/  BSSY.RECONVERGENT B7, `(.L_x_3255) ;  /* 0x0000005000077945 */ /* 0x000fe20003800200 */
.L_x_3256:
[----:B------:R-:W0:Y:S02]  /*15010*/  LDS R38, [R58] ;  /* 0x000000003a267984 */ /* 0x000e240000000800 */
[----:B0-----:R-:W-:-:S05]  /*15020*/  FADD R39, R19, R38 ;  /* 0x0000002613277221 */ /* 0x001fca0000000000 */
[----:B------:R-:W0:Y:S02]  /*15030*/  ATOMS.CAST.SPIN P2, [R58], R38, R39 ;  /* 0x000000263a00758d */ /* 0x000e240001840027 */
[----:B0-----:R-:W-:Y:S05]  /*15040*/  @!P2 BRA `(.L_x_3256) ;  /* 0xfffffffc00f0a947 */ /* 0x001fea000383ffff */
[----:B------:R-:W-:Y:S05]  /*15050*/  BSYNC.RECONVERGENT B7 ;  /* 0x0000000000077941 */ /* 0x000fea0003800200 */
.L_x_3255:
[----:B------:R-:W-:Y:S01]  /*15060*/  BSSY.RECONVERGENT B7, `(.L_x_3257) ;  /* 0x0000005000077945 */ /* 0x000fe20003800200 */
.L_x_3258:
[----:B------:R-:W0:Y:S02]  /*15070*/  LDS R38, [R56] ;  /* 0x0000000038267984 */ /* 0x000e240000000800 */
[----:B0-----:R-:W-:-:S05]  /*15080*/  FADD R39, R59, R38 ;  /* 0x000000263b277221 */ /* 0x001fca0000000000 */
[----:B------:R-:W0:Y:S02]  /*15090*/  ATOMS.CAST.SPIN P2, [R56], R38, R39 ;  /* 0x000000263800758d */ /* 0x000e240001840027 */
[----:B0-----:R-:W-:Y:S05]  /*150a0*/  @!P2 BRA `(.L_x_3258) ;  /* 0xfffffffc00f0a947 */ /* 0x001fea000383ffff */
[----:B------:R-:W-:Y:S05]  /*150b0*/  BSYNC.RECONVERGENT B7 ;  /* 0x0000000000077941 */ /* 0x000fea0003800200 */
.L_x_3257:
[----:B------:R-:W-:Y:S01]  /*150c0*/  BSSY.RECONVERGENT B7, `(.L_x_3259) ;  /* 0x0000005000077945 */ /* 0x000fe20003800200 */
.L_x_3260:
[----:B------:R-:W0:Y:S02]  /*150d0*/  LDS R38, [R34] ;  /* 0x0000000022267984 */ /* 0x000e240000000800 */
[----:B0-----:R-:W-:-:S05]  /*150e0*/  FADD R39, R61, R38 ;  /* 0x000000263d277221 */ /* 0x001fca0000000000 */
[----:B------:R-:W0:Y:S02]  /*150f0*/  ATOMS.CAST.SPIN P2, [R34], R38, R39 ;  /* 0x000000262200758d */ /* 0x000e240001840027 */
[----:B0-----:R-:W-:Y:S05]  /*15100*/  @!P2 BRA `(.L_x_3260) ;  /* 0xfffffffc00f0a947 */ /* 0x001fea000383ffff */
[----:B------:R-:W-:Y:S05]  /*15110*/  BSYNC.RECONVERGENT B7 ;  /* 0x0000000000077941 */ /* 0x000fea0003800200 */
.L_x_3259:
[----:B------:R-:W-:Y:S01]  /*15120*/  BSSY.RECONVERGENT B7, `(.L_x_3261) ;  /* 0x0000005000077945 */ /* 0x000fe20003800200 */
.L_x_3262:
[----:B------:R-:W0:Y:S02]  /*15130*/  LDS R38, [R32] ;  /* 0x0000000020267984 */ /* 0x000e240000000800 */
[----:B0-----:R-:W-:-:S05]  /*15140*/  FADD R39, R57, R38 ;  /* 0x0000002639277221 */ /* 0x001fca0000000000 */
[----:B------:R-:W0:Y:S02]  /*15150*/  ATOMS.CAST.SPIN P2, [R32], R38, R39 ;  /* 0x000000262000758d */ /* 0x000e240001840027 */
[----:B0-----:R-:W-:Y:S05]  /*15160*/  @!P2 BRA `(.L_x_3262) ;  /* 0xfffffffc00f0a947 */ /* 0x001fea000383ffff */
[----:B------:R-:W-:Y:S05]  /*15170*/  BSYNC.RECONVERGENT B7 ;  /* 0x0000000000077941 */ /* 0x000fea0003800200 */
.L_x_3261:
[----:B------:R-:W-:Y:S01]  /*15180*/  MOV R63, R25 ;  /* 0x00000019003f7202 */ /* 0x000fe20000000f00 */
[----:B------:R-:W-:Y:S06]  /*15190*/  @!P1 BRA `(.L_x_3242) ;  /* 0x00000000007c9947 */ /* 0x000fec0003800000 */
[----:B------:R-:W-:Y:S01]  /*151a0*/  BSSY.RECONVERGENT B7, `(.L_x_3263) ;  /* 0x0000005000077945 */ /* 0x000fe20003800200 */
.L_x_3264:
[----:B------:R-:W0:Y:S02]  /*151b0*/  LDS R38, [R60+0x4] ;  /* 0x000004003c267984 */ /* 0x000e240000000800 */
[----:B0-----:R-:W-:-:S05]  /*151c0*/  FADD R39, R38, 1 ;  /* 0x3f80000026277421 */ /* 0x001fca0000000000 */
[----:B------:R-:W0:Y:S02]  /*151d0*/  ATOMS.CAST.SPIN P1, [R60+0x4], R38, R39 ;  /* 0x000004263c00758d */ /* 0x000e240001820027 */
[----:B0-----:R-:W-:Y:S05]  /*151e0*/  @!P1 BRA `(.L_x_3264) ;  /* 0xfffffffc00f09947 */ /* 0x001fea000383ffff */
[----:B------:R-:W-:Y:S05]  /*151f0*/  BSYNC.RECONVERGENT B7 ;  /* 0x0000000000077941 */ /* 0x000fea0003800200 */
.L_x_3263:
[----:B------:R-:W-:Y:S01]  /*15200*/  BSSY.RECONVERGENT B7, `(.L_x_3265) ;  /* 0x0000005000077945 */ /* 0x000fe20003800200 */
.L_x_3266:
[----:B------:R-:W0:Y:S02]  /*15210*/  LDS R38, [R58+0x4] ;  /* 0x000004003a267984 */ /* 0x000e240000000800 */
[----:B0-----:R-:W-:-:S05]  /*15220*/  FADD R39, R19, R38 ;  /* 0x0000002613277221 */ /* 0x001fca0000000000 */
[----:B------:R-:W0:Y:S02]  /*15230*/  ATOMS.CAST.SPIN P1, [R58+0x4], R38, R39 ;  /* 0x000004263a00758d */ /* 0x000e240001820027 */
[----:B0-----:R-:W-:Y:S05]  /*15240*/  @!P1 BRA `(.L_x_3266) ;  /* 0xfffffffc00f09947 */ /* 0x001fea000383ffff */
[----:B------:R-:W-:Y:S05]  /*15250*/  BSYNC.RECONVERGENT B7 ;  /* 0x0000000000077941 */ /* 0x000fea0003800200 */
.L_x_3265:
[----:B------:R-:W-:Y:S01]  /*15260*/  BSSY.RECONVERGENT B7, `(.L_x_3267) ;  /* 0x0000005000077945 */ /* 0x000fe20003800200 */
.L_x_3268:
[----:B------:R-:W0:Y:S02]  /*15270*/  LDS R38, [R56+0x4] ;  /* 0x0000040038267984 */ /* 0x000e240000000800 */
[----:B0-----:R-:W-:-:S05]  /*15280*/  FADD R39, R59, R38 ;  /* 0x000000263b277221 */ /* 0x001fca0000000000 */
[----:B------:R-:W0:Y:S02]  /*15290*/  ATOMS.CAST.SPIN P1, [R56+0x4], R38, R39 ;  /* 0x000004263800758d */ /* 0x000e240001820027 */
[----:B0-----:R-:W-:Y:S05]  /*152a0*/  @!P1 BRA `(.L_x_3268) ;  /* 0xfffffffc00f09947 */ /* 0x001fea000383ffff */
[----:B------:R-:W-:Y:S05]  /*152b0*/  BSYNC.RECONVERGENT B7 ;  /* 0x0000000000077941 */ /* 0x000fea0003800200 */
.L_x_3267:
[----:B------:R-:W-:Y:S01]  /*152c0*/  BSSY.RECONVERGENT B7, `(.L_x_3269) ;  /* 0x0000005000077945 */ /* 0x000fe20003800200 */
.L_x_3270:
[----:B------:R-:W0:Y:S02]  /*152d0*/  LDS R38, [R34+0x4] ;  /* 0x0000040022267984 */ /* 0x000e240000000800 */
[----:B0-----:R-:W-:-:S05]  /*152e0*/  FADD R39, R61, R38 ;  /* 0x000000263d277221 */ /* 0x001fca0000000000 */
[----:B------:R-:W0:Y:S02]  /*152f0*/  ATOMS.CAST.SPIN P1, [R34+0x4], R38, R39 ;  /* 0x000004262200758d */ /* 0x000e240001820027 */
[----:B0-----:R-:W-:Y:S05]  /*15300*/  @!P1 BRA `(.L_x_3270) ;  /* 0xfffffffc00f09947 */ /* 0x001fea000383ffff */
[----:B------:R-:W-:Y:S05]  /*15310*/  BSYNC.RECONVERGENT B7 ;  /* 0x0000000000077941 */ /* 0x000fea0003800200 */
.L_x_3269:
[----:B------:R-:W-:Y:S01]  /*15320*/  BSSY.RECONVERGENT B7, `(.L_x_3271) ;  /* 0x0000005000077945 */ /* 0x000fe20003800200 */
.L_x_3272:
[----:B------:R-:W0:Y:S02]  /*15330*/  LDS R38, [R32+0x4] ;  /* 0x0000040020267984 */ /* 0x000e240000000800 */
[----:B0-----:R-:W-:-:S05]  /*15340*/  FADD R39, R57, R38 ;  /* 0x0000002639277221 */ /* 0x001fca0000000000 */
[----:B------:R-:W0:Y:S02]  /*15350*/  ATOMS.CAST.SPIN P1, [R32+0x4], R38, R39 ;  /* 0x000004262000758d */ /* 0x000e240001820027 */
[----:B0-----:R-:W-:Y:S05]  /*15360*/  @!P1 BRA `(.L_x_3272) ;  /* 0xfffffffc00f09947 */ /* 0x001fea000383ffff */
[----:B------:R-:W-:Y:S05]  /*15370*/  BSYNC.RECONVERGENT B7 ;  /* 0x0000000000077941 */ /* 0x000fea0003800200 */
.L_x_3271:
[----:B------:R-:W-:-:S07]  /*15380*/  MOV R63, R26 ;  /* 0x0000001a003f7202 */ /* 0x000fce0000000f00 */
.L_x_3242:
[----:B------:R-:W-:Y:S05]  /*15390*/  BSYNC.RECONVERGENT B5 ;  /* 0x0000000000057941 */ /* 0x000fea0003800200 */
.L_x_3241:
        /* <DEDUP_REMOVED lines=10> */
.L_x_3274:
[----:B------:R-:W0:Y:S02]  /*15440*/  LDS R38, [R64+-0x4] ;  /* 0xfffffc0040267984 */ /* 0x000e240000000800 */
[----:B0-----:R-:W-:-:S05]  /*15450*/  FADD R39, R38, 1 ;  /* 0x3f80000026277421 */ /* 0x001fca0000000000 */
[----:B------:R-:W0:Y:S02]  /*15460*/  ATOMS.CAST.SPIN P1, [R64+-0x4], R38, R39 ;  /* 0xfffffc264000758d */ /* 0x000e240001820027 */
[----:B0-----:R-:W-:Y:S05]  /*15470*/  @!P1 BRA `(.L_x_3274) ;  /* 0xfffffffc00f09947 */ /* 0x001fea000383ffff */
[----:B------:R-:W-:Y:S05]  /*15480*/  BSYNC.RECONVERGENT B5 ;  /* 0x0000000000057941 */ /* 0x000fea0003800200 */
.L_x_3273:
[----:B------:R-:W0:Y:S01]  /*15490*/  LDC R67, c[0x0][0x468] ;  /* 0x00011a00ff437b82 */ /* 0x000e220000000800 */
[----:B------:R-:W-:Y:S01]  /*154a0*/  BSSY.RECONVERGENT B5, `(.L_x_3275) ;  /* 0x0000006000057945 */ /* 0x000fe20003800200 */
[----:B0-----:R-:W-:-:S07]  /*154b0*/  IMAD R62, R67, UR4, R64 ;  /* 0x00000004433e7c24 */ /* 0x001fce000f8e0240 */
.L_x_3276:
[----:B------:R-:W0:Y:S02]  /*154c0*/  LDS R38, [R62+-0x4] ;  /* 0xfffffc003e267984 */ /* 0x000e240000000800 */
[----:B0-----:R-:W-:-:S05]  /*154d0*/  FADD R39, R19, R38 ;  /* 0x0000002613277221 */ /* 0x001fca0000000000 */
[----:B------:R-:W0:Y:S02]  /*154e0*/  ATOMS.CAST.SPIN P1, [R62+-0x4], R38, R39 ;  /* 0xfffffc263e00758d */ /* 0x000e240001820027 */
[----:B0-----:R-:W-:Y:S05]  /*154f0*/  @!P1 BRA `(.L_x_3276) ;  /* 0xfffffffc00f09947 */ /* 0x001fea000383ffff */
[----:B------:R-:W-:Y:S05]  /*15500*/  BSYNC.RECONVERGENT B5 ;  /* 0x0000000000057941 */ /* 0x000fea0003800200 */
.L_x_3275:
[----:B------:R-:W-:Y:S01]  /*15510*/  BSSY.RECONVERGENT B5, `(.L_x_3277) ;  /* 0x0000006000057945 */ /* 0x000fe20003800200 */
[----:B------:R-:W-:-:S07]  /*15520*/  LEA R60, R65, UR7, 0x2 ;  /* 0x00000007413c7c11 */ /* 0x000fce000f8e10ff */
.L_x_3278:
[----:B------:R-:W0:Y:S02]  /*15530*/  LDS R38, [R60+-0x4] ;  /* 0xfffffc003c267984 */ /* 0x000e240000000800 */
[----:B0-----:R-:W-:-:S05]  /*15540*/  FADD R39, R59, R38 ;  /* 0x000000263b277221 */ /* 0x001fca0000000000 */
[----:B------:R-:W0:Y:S02]  /*15550*/  ATOMS.CAST.SPIN P1, [R60+-0x4], R38, R39 ;  /* 0xfffffc263c00758d */ /* 0x000e240001820027 */
[----:B0-----:R-:W-:Y:S05]  /*15560*/  @!P1 BRA `(.L_x_3278) ;  /* 0xfffffffc00f09947 */ /* 0x001fea000383ffff */
[----:B------:R-:W-:Y:S05]  /*15570*/  BSYNC.RECONVERGENT B5 ;  /* 0x0000000000057941 */ /* 0x000fea0003800200 */
.L_x_3277:
[----:B------:R-:W-:Y:S01]  /*15580*/  BSSY.RECONVERGENT B5, `(.L_x_3279) ;  /* 0x0000006000057945 */ /* 0x000fe20003800200 */
[----:B------:R-:W-:-:S07]  /*15590*/  LEA R58, R65, UR6, 0x2 ;  /* 0x00000006413a7c11 */ /* 0x000fce000f8e10ff */
.L_x_3280:
[----:B------:R-:W0:Y:S02]  /*155a0*/  LDS R38, [R58+-0x4] ;  /* 0xfffffc003a267984 */ /* 0x000e240000000800 */
[----:B0-----:R-:W-:-:S05]  /*155b0*/  FADD R39, R61, R38 ;  /* 0x000000263d277221 */ /* 0x001fca0000000000 */
[----:B------:R-:W0:Y:S02]  /*155c0*/  ATOMS.CAST.SPIN P1, [R58+-0x4], R38, R39 ;  /* 0xfffffc263a00758d */ /* 0x000e240001820027 */
[----:B0-----:R-:W-:Y:S05]  /*155d0*/  @!P1 BRA `(.L_x_3280) ;  /* 0xfffffffc00f09947 */ /* 0x001fea000383ffff */
[----:B------:R-:W-:Y:S05]  /*155e0*/  BSYNC.RECONVERGENT B5 ;  /* 0x0000000000057941 */ /* 0x000fea0003800200 */
.L_x_3279:
[----:B------:R-:W-:Y:S01]  /*155f0*/  BSSY.RECONVERGENT B5, `(.L_x_3281) ;  /* 0x0000006000057945 */ /* 0x000fe20003800200 */
[----:B------:R-:W-:-:S07]  /*15600*/  IMAD R56, R67, UR4, R62 ;  /* 0x0000000443387c24 */ /* 0x000fce000f8e023e */
.L_x_3282:
[----:B------:R-:W0:Y:S02]  /*15610*/  LDS R38, [R56+-0x4] ;  /* 0xfffffc0038267984 */ /* 0x000e240000000800 */
[----:B0-----:R-:W-:-:S05]  /*15620*/  FADD R39, R57, R38 ;  /* 0x0000002639277221 */ /* 0x001fca0000000000 */
[----:B------:R-:W0:Y:S02]  /*15630*/  ATOMS.CAST.SPIN P1, [R56+-0x4], R38, R39 ;  /* 0xfffffc263800758d */ /* 0x000e240001820027 */
[----:B0-----:R-:W-:Y:S05]  /*15640*/  @!P1 BRA `(.L_x_3282) ;  /* 0xfffffffc00f09947 */ /* 0x001fea000383ffff */
[----:B------:R-:W-:Y:S05]  /*15650*/  BSYNC.RECONVERGENT B5 ;  /* 0x0000000000057941 */ /* 0x000fea0003800200 */
.L_x_3281:
[----:B------:R-:W-:Y:S01]  /*15660*/  BSSY.RECONVERGENT B5, `(.L_x_3283) ;  /* 0x0000005000057945 */ /* 0x000fe20003800200 */
.L_x_3284:
[----:B------:R-:W0:Y:S02]  /*15670*/  LDS R38, [R64] ;  /* 0x0000000040267984 */ /* 0x000e240000000800 */
[----:B0-----:R-:W-:-:S05]  /*15680*/  FADD R39, R38, 1 ;  /* 0x3f80000026277421 */ /* 0x001fca0000000000 */
[----:B------:R-:W0:Y:S02]  /*15690*/  ATOMS.CAST.SPIN P1, [R64], R38, R39 ;  /* 0x000000264000758d */ /* 0x000e240001820027 */
[----:B0-----:R-:W-:Y:S05]  /*156a0*/  @!P1 BRA `(.L_x_3284) ;  /* 0xfffffffc00f09947 */ /* 0x001fea000383ffff */
[----:B------:R-:W-:Y:S05]  /*156b0*/  BSYNC.RECONVERGENT B5 ;  /* 0x0000000000057941 */ /* 0x000fea0003800200 */
.L_x_3283:
[----:B------:R-:W-:Y:S01]  /*156c0*/  BSSY.RECONVERGENT B5, `(.L_x_3285) ;  /* 0x0000005000057945 */ /* 0x000fe20003800200 */
.L_x_3286:
[----:B------:R-:W0:Y:S02]  /*156d0*/  LDS R38, [R62] ;  /* 0x000000003e267984 */ /* 0x000e240000000800 */
[----:B0-----:R-:W-:-:S05]  /*156e0*/  FADD R39, R19, R38 ;  /* 0x0000002613277221 */ /* 0x001fca0000000000 */
[----:B------:R-:W0:Y:S02]  /*156f0*/  ATOMS.CAST.SPIN P1, [R62], R38, R39 ;  /* 0x000000263e00758d */ /* 0x000e240001820027 */
[----:B0-----:R-:W-:Y:S05]  /*15700*/  @!P1 BRA `(.L_x_3286) ;  /* 0xfffffffc00f09947 */ /* 0x001fea000383ffff */
[----:B------:R-:W-:Y:S05]  /*15710*/  BSYNC.RECONVERGENT B5 ;  /* 0x0000000000057941 */ /* 0x000fea0003800200 */
.L_x_3285:
[----:B------:R-:W-:Y:S01]  /*15720*/  BSSY.RECONVERGENT B5, `(.L_x_3287) ;  /* 0x0000005000057945 */ /* 0x000fe20003800200 */
.L_x_3288:
[----:B------:R-:W0:Y:S02]  /*15730*/  LDS R38, [R60] ;  /* 0x000000003c267984 */ /* 0x000e240000000800 */
[----:B0-----:R-:W-:-:S05]  /*15740*/  FADD R39, R59, R38 ;  /* 0x000000263b277221 */ /* 0x001fca0000000000 */
[----:B------:R-:W0:Y:S02]  /*15750*/  ATOMS.CAST.SPIN P1, [R60], R38, R39 ;  /* 0x000000263c00758d */ /* 0x000e240001820027 */
[----:B0-----:R-:W-:Y:S05]  /*15760*/  @!P1 BRA `(.L_x_3288) ;  /* 0xfffffffc00f09947 */ /* 0x001fea000383ffff */
[----:B------:R-:W-:Y:S05]  /*15770*/  BSYNC.RECONVERGENT B5 ;  /* 0x0000000000057941 */ /* 0x000fea0003800200 */
.L_x_3287:
[----:B------:R-:W-:Y:S01]  /*15780*/  BSSY.RECONVERGENT B5, `(.L_x_3289) ;  /* 0x0000005000057945 */ /* 0x000fe20003800200 */
.L_x_3290:
[----:B------:R-:W0:Y:S02]  /*15790*/  LDS R38, [R58] ;  /* 0x000000003a267984 */ /* 0x000e240000000800 */
[----:B0-----:R-:W-:-:S05]  /*157a0*/  FADD R39, R61, R38 ;  /* 0x000000263d277221 */ /* 0x001fca0000000000 */
[----:B------:R-:W0:Y:S02]  /*157b0*/  ATOMS.CAST.SPIN P1, [R58], R38, R39 ;  /* 0x000000263a00758d */ /* 0x000e240001820027 */
[----:B0-----:R-:W-:Y:S05]  /*157c0*/  @!P1 BRA `(.L_x_3290) ;  /* 0xfffffffc00f09947 */ /* 0x001fea000383ffff */
[----:B------:R-:W-:Y:S05]  /*157d0*/  BSYNC.RECONVERGENT B5 ;  /* 0x0000000000057941 */ /* 0x000fea0003800200 */
.L_x_3289:
[----:B------:R-:W-:Y:S01]  /*157e0*/  BSSY.RECONVERGENT B5, `(.L_x_3291) ;  /* 0x0000005000057945 */ /* 0x000fe20003800200 */
.L_x_3292:
[----:B------:R-:W0:Y:S02]  /*157f0*/  LDS R38, [R56] ;  /* 0x0000000038267984 */ /* 0x000e240000000800 */
[----:B0-----:R-:W-:-:S05]  /*15800*/  FADD R39, R57, R38 ;  /* 0x0000002639277221 */ /* 0x001fca0000000000 */
[----:B------:R-:W0:Y:S02]  /*15810*/  ATOMS.CAST.SPIN P1, [R56], R38, R39 ;  /* 0x000000263800758d */ /* 0x000e240001820027 */
[----:B0-----:R-:W-:Y:S05]  /*15820*/  @!P1 BRA `(.L_x_3292) ;  /* 0xfffffffc00f09947 */ /* 0x001fea000383ffff */
[----:B------:R-:W-:Y:S05]  /*15830*/  BSYNC.RECONVERGENT B5 ;  /* 0x0000000000057941 */ /* 0x000fea0003800200 */
.L_x_3291:
[----:B------:R-:W-:Y:S01]  /*15840*/  BSSY.RECONVERGENT B5, `(.L_x_3293) ;  /* 0x0000005000057945 */ /* 0x000fe20003800200 */
.L_x_3294:
[----:B------:R-:W0:Y:S02]  /*15850*/  LDS R38, [R64+0x4] ;  /* 0x0000040040267984 */ /* 0x000e240000000800 */
[----:B0-----:R-:W-:-:S05]  /*15860*/  FADD R39, R38, 1 ;  /* 0x3f80000026277421 */ /* 0x001fca0000000000 */
[----:B------:R-:W0:Y:S02]  /*15870*/  ATOMS.CAST.SPIN P1, [R64+0x4], R38, R39 ;  /* 0x000004264000758d */ /* 0x000e240001820027 */
[----:B0-----:R-:W-:Y:S05]  /*15880*/  @!P1 BRA `(.L_x_3294) ;  /* 0xfffffffc00f09947 */ /* 0x001fea000383ffff */
[----:B------:R-:W-:Y:S05]  /*15890*/  BSYNC.RECONVERGENT B5 ;  /* 0x0000000000057941 */ /* 0x000fea0003800200 */
.L_x_3293:
[----:B------:R-:W-:Y:S01]  /*158a0*/  BSSY.RECONVERGENT B5, `(.L_x_3295) ;  /* 0x0000005000057945 */ /* 0x000fe20003800200 */
.L_x_3296:
[----:B------:R-:W0:Y:S02]  /*158b0*/  LDS R38, [R62+0x4] ;  /* 0x000004003e267984 */ /* 0x000e240000000800 */
[----:B0-----:R-:W-:-:S05]  /*158c0*/  FADD R39, R19, R38 ;  /* 0x0000002613277221 */ /* 0x001fca0000000000 */
[----:B------:R-:W0:Y:S02]  /*158d0*/  ATOMS.CAST.SPIN P1, [R62+0x4], R38, R39 ;  /* 0x000004263e00758d */ /* 0x000e240001820027 */
[----:B0-----:R-:W-:Y:S05]  /*158e0*/  @!P1 BRA `(.L_x_3296) ;  /* 0xfffffffc00f09947 */ /* 0x001fea000383ffff */
[----:B------:R-:W-:Y:S05]  /*158f0*/  BSYNC.RECONVERGENT B5 ;  /* 0x0000000000057941 */ /* 0x000fea0003800200 */
.L_x_3295:
[----:B------:R-:W-:Y:S01]  /*15900*/  BSSY.RECONVERGENT B5, `(.L_x_3297) ;  /* 0x0000005000057945 */ /* 0x000fe20003800200 */
.L_x_3298:
[----:B------:R-:W0:Y:S02]  /*15910*/  LDS R38, [R60+0x4] ;  /* 0x000004003c267984 */ /* 0x000e240000000800 */
[----:B0-----:R-:W-:-:S05]  /*15920*/  FADD R39, R59, R38 ;  /* 0x000000263b277221 */ /* 0x001fca0000000000 */
[----:B------:R-:W0:Y:S02]  /*15930*/  ATOMS.CAST.SPIN P1, [R60+0x4], R38, R39 ;  /* 0x000004263c00758d */ /* 0x000e240001820027 */
[----:B0-----:R-:W-:Y:S05]  /*15940*/  @!P1 BRA `(.L_x_3298) ;  /* 0xfffffffc00f09947 */ /* 0x001fea000383ffff */
[----:B------:R-:W-:Y:S05]  /*15950*/  BSYNC.RECONVERGENT B5 ;  /* 0x0000000000057941 */ /* 0x000fea0003800200 */
.L_x_3297:
[----:B------:R-:W-:Y:S01]  /*15960*/  BSSY.RECONVERGENT B5, `(.L_x_3299) ;  /* 0x0000005000057945 */ /* 0x000fe20003800200 */
.L_x_3300:
[----:B------:R-:W0:Y:S02]  /*15970*/  LDS R38, [R58+0x4] ;  /* 0x000004003a267984 */ /* 0x000e240000000800 */
[----:B0-----:R-:W-:-:S05]  /*15980*/  FADD R39, R61, R38 ;  /* 0x000000263d277221 */ /* 0x001fca0000000000 */
[----:B------:R-:W0:Y:S02]  /*15990*/  ATOMS.CAST.SPIN P1, [R58+0x4], R38, R39 ;  /* 0x000004263a00758d */ /* 0x000e240001820027 */
[----:B0-----:R-:W-:Y:S05]  /*159a0*/  @!P1 BRA `(.L_x_3300) ;  /* 0xfffffffc00f09947 */ /* 0x001fea000383ffff */
[----:B------:R-:W-:Y:S05]  /*159b0*/  BSYNC.RECONVERGENT B5 ;  /* 0x0000000000057941 */ /* 0x000fea0003800200 */
.L_x_3299:
[----:B------:R-:W-:Y:S01]  /*159c0*/  BSSY.RECONVERGENT B5, `(.L_x_3301) ;  /* 0x0000005000057945 */ /* 0x000fe20003800200 */
.L_x_3302:
[----:B------:R-:W0:Y:S02]  /*159d0*/  LDS R38, [R56+0x4] ;  /* 0x0000040038267984 */ /* 0x000e240000000800 */
[----:B0-----:R-:W-:-:S05]  /*159e0*/  FADD R39, R57, R38 ;  /* 0x0000002639277221 */ /* 0x001fca0000000000 */
[----:B------:R-:W0:Y:S02]  /*159f0*/  ATOMS.CAST.SPIN P1, [R56+0x4], R38, R39 ;  /* 0x000004263800758d */ /* 0x000e240001820027 */
[----:B0-----:R-:W-:Y:S05]  /*15a00*/  @!P1 BRA `(.L_x_3302) ;  /* 0xfffffffc00f09947 */ /* 0x001fea000383ffff */
[----:B------:R-:W-:Y:S05]  /*15a10*/  BSYNC.RECONVERGENT B5 ;  /* 0x0000000000057941 */ /* 0x000fea0003800200 */
.L_x_3301:
[----:B------:R-:W-:Y:S01]  /*15a20*/  BSSY.RECONVERGENT B5, `(.L_x_3303) ;  /* 0x0000005000057945 */ /* 0x000fe20003800200 */
.L_x_3304:
[----:B------:R-:W0:Y:S02]  /*15a30*/  LDS R38, [R64+0x8] ;  /* 0x0000080040267984 */ /* 0x000e240000000800 */
[----:B0-----:R-:W-:-:S05]  /*15a40*/  FADD R39, R38, 1 ;  /* 0x3f80000026277421 */ /* 0x001fca0000000000 */
[----:B------:R-:W0:Y:S02]  /*15a50*/  ATOMS.CAST.SPIN P1, [R64+0x8], R38, R39 ;  /* 0x000008264000758d */ /* 0x000e240001820027 */
[----:B0-----:R-:W-:Y:S05]  /*15a60*/  @!P1 BRA `(.L_x_3304) ;  /* 0xfffffffc00f09947 */ /* 0x001fea000383ffff */
[----:B------:R-:W-:Y:S05]  /*15a70*/  BSYNC.RECONVERGENT B5 ;  /* 0x0000000000057941 */ /* 0x000fea0003800200 */
.L_x_3303:
[----:B------:R-:W-:Y:S01]  /*15a80*/  BSSY.RECONVERGENT B5, `(.L_x_3305) ;  /* 0x0000005000057945 */ /* 0x000fe20003800200 */
.L_x_3306:
[----:B------:R-:W0:Y:S02]  /*15a90*/  LDS R38, [R62+0x8] ;  /* 0x000008003e267984 */ /* 0x000e240000000800 */
[----:B0-----:R-:W-:-:S05]  /*15aa0*/  FADD R39, R19, R38 ;  /* 0x0000002613277221 */ /* 0x001fca0000000000 */
[----:B------:R-:W0:Y:S02]  /*15ab0*/  ATOMS.CAST.SPIN P1, [R62+0x8], R38, R39 ;  /* 0x000008263e00758d */ /* 0x000e240001820027 */
[----:B0-----:R-:W-:Y:S05]  /*15ac0*/  @!P1 BRA `(.L_x_3306) ;  /* 0xfffffffc00f09947 */ /* 0x001fea000383ffff */
[----:B------:R-:W-:Y:S05]  /*15ad0*/  BSYNC.RECONVERGENT B5 ;  /* 0x0000000000057941 */ /* 0x000fea0003800200 */
.L_x_3305:
[----:B------:R-:W-:Y:S01]  /*15ae0*/  BSSY.RECONVERGENT B5, `(.L_x_3307) ;  /* 0x0000005000057945 */ /* 0x000fe20003800200 */
.L_x_3308:
[----:B------:R-:W0:Y:S02]  /*15af0*/  LDS R38, [R60+0x8] ;  /* 0x000008003c267984 */ /* 0x000e240000000800 */
[----:B0-----:R-:W-:-:S05]  /*15b00*/  FADD R39, R59, R38 ;  /* 0x000000263b277221 */ /* 0x001fca0000000000 */
[----:B------:R-:W0:Y:S02]  /*15b10*/  ATOMS.CAST.SPIN P1, [R60+0x8], R38, R39 ;  /* 0x000008263c00758d */ /* 0x000e240001820027 */
[----:B0-----:R-:W-:Y:S05]  /*15b20*/  @!P1 BRA `(.L_x_3308) ;  /* 0xfffffffc00f09947 */ /* 0x001fea000383ffff */
[----:B------:R-:W-:Y:S05]  /*15b30*/  BSYNC.RECONVERGENT B5 ;  /* 0x0000000000057941 */ /* 0x000fea0003800200 */
.L_x_3307:
[----:B------:R-:W-:Y:S01]  /*15b40*/  BSSY.RECONVERGENT B5, `(.L_x_3309) ;  /* 0x0000005000057945 */ /* 0x000fe20003800200 */
.L_x_3310:
[----:B------:R-:W0:Y:S02]  /*15b50*/  LDS R38, [R58+0x8] ;  /* 0x000008003a267984 */ /* 0x000e240000000800 */
[----:B0-----:R-:W-:-:S05]  /*15b60*/  FADD R39, R61, R38 ;  /* 0x000000263d277221 */ /* 0x001fca0000000000 */
[----:B------:R-:W0:Y:S02]  /*15b70*/  ATOMS.CAST.SPIN P1, [R58+0x8], R38, R39 ;  /* 0x000008263a00758d */ /* 0x000e240001820027 */
[----:B0-----:R-:W-:Y:S05]  /*15b80*/  @!P1 BRA `(.L_x_3310) ;  /* 0xfffffffc00f09947 */ /* 0x001fea000383ffff */
[----:B------:R-:W-:Y:S05]  /*15b90*/  BSYNC.RECONVERGENT B5 ;  /* 0x0000000000057941 */ /* 0x000fea0003800200 */
.L_x_3309:
[----:B------:R-:W-:Y:S01]  /*15ba0*/  BSSY.RECONVERGENT B5, `(.L_x_3311) ;  /* 0x0000005000057945 */ /* 0x000fe20003800200 */
.L_x_3312:
[----:B------:R-:W0:Y:S02]  /*15bb0*/  LDS R38, [R56+0x8] ;  /* 0x0000080038267984 */ /* 0x000e240000000800 */
[----:B0-----:R-:W-:-:S05]  /*15bc0*/  FADD R39, R57, R38 ;  /* 0x0000002639277221 */ /* 0x001fca0000000000 */
[----:B------:R-:W0:Y:S02]  /*15bd0*/  ATOMS.CAST.SPIN P1, [R56+0x8], R38, R39 ;  /* 0x000008263800758d */ /* 0x000e240001820027 */
[----:B0-----:R-:W-:Y:S05]  /*15be0*/  @!P1 BRA `(.L_x_3312) ;  /* 0xfffffffc00f09947 */ /* 0x001fea000383ffff */
[----:B------:R-:W-:Y:S05]  /*15bf0*/  BSYNC.RECONVERGENT B5 ;  /* 0x0000000000057941 */ /* 0x000fea0003800200 */
.L_x_3311:
[----:B------:R-:W-:-:S04]  /*15c00*/  IADD3 R56, PT, PT, R63, 0x4, RZ ;  /* 0x000000043f387810 */ /* 0x000fc80007ffe0ff */
[----:B------:R-:W-:-:S13]  /*15c10*/  ISETP.NE.AND P1, PT, R56, R23, PT ;  /* 0x000000173800720c */ /* 0x000fda0003f25270 */
[----:B------:R-:W-:Y:S05]  /*15c20*/  @!P1 BRA `(.L_x_3240) ;  /* 0x00000008000c9947 */ /* 0x000fea0003800000 */
.L_x_3353:
[----:B------:R-:W-:Y:S01]  /*15c30*/  IADD3 R65, PT, PT, R34, R56, RZ ;  /* 0x0000003822417210 */ /* 0x000fe20007ffe0ff */
[----:B------:R-:W-:Y:S05]  /*15c40*/  YIELD ;  /* 0x0000000000007946 */ /* 0x000fea0003800000 */
[----:B------:R-:W-:Y:S01]  /*15c50*/  BSSY.RECONVERGENT B5, `(.L_x_3313) ;  /* 0x0000006000057945 */ /* 0x000fe20003800200 */
[----:B------:R-:W-:-:S07]  /*15c60*/  LEA R64, R65, R32, 0x2 ;  /* 0x0000002041407211 */ /* 0x000fce00078e10ff */
.L_x_3314:
[----:B------:R-:W0:Y:S02]  /*15c70*/  LDS R38, [R64+-0x4] ;  /* 0xfffffc0040267984 */ /* 0x000e240000000800 */
[----:B0-----:R-:W-:-:S05]  /*15c80*/  FADD R39, R38, 1 ;  /* 0x3f80000026277421 */ /* 0x001fca0000000000 */
[----:B------:R-:W0:Y:S02]  /*15c90*/  ATOMS.CAST.SPIN P1, [R64+-0x4], R38, R39 ;  /* 0xfffffc264000758d */ /* 0x000e240001820027 */
[----:B0-----:R-:W-:Y:S05]  /*15ca0*/  @!P1 BRA `(.L_x_3314) ;  /* 0xfffffffc00f09947 */ /* 0x001fea000383ffff */
[----:B------:R-:W-:Y:S05]  /*15cb0*/  BSYNC.RECONVERGENT B5 ;  /* 0x0000000000057941 */ /* 0x000fea0003800200 */
.L_x_3313:
[----:B------:R-:W0:Y:S01]  /*15cc0*/  LDC R58, c[0x0][0x468] ;  /* 0x00011a00ff3a7b82 */ /* 0x000e220000000800 */
[----:B------:R-:W-:Y:S01]  /*15cd0*/  BSSY.RECONVERGENT B5, `(.L_x_3315) ;  /* 0x0000006000057945 */ /* 0x000fe20003800200 */
[----:B0-----:R-:W-:-:S07]  /*15ce0*/  IMAD R63, R58, UR4, R64 ;  /* 0x000000043a3f7c24 */ /* 0x001fce000f8e0240 */
.L_x_3316:
[----:B------:R-:W0:Y:S02]  /*15cf0*/  LDS R38, [R63+-0x4] ;  /* 0xfffffc003f267984 */ /* 0x000e240000000800 */
[----:B0-----:R-:W-:-:S05]  /*15d00*/  FADD R39, R19, R38 ;  /* 0x0000002613277221 */ /* 0x001fca0000000000 */
[----:B------:R-:W0:Y:S02]  /*15d10*/  ATOMS.CAST.SPIN P1, [R63+-0x4], R38, R39 ;  /* 0xfffffc263f00758d */ /* 0x000e240001820027 */
[----:B0-----:R-:W-:Y:S05]  /*15d20*/  @!P1 BRA `(.L_x_3316) ;  /* 0xfffffffc00f09947 */ /* 0x001fea000383ffff */
[----:B------:R-:W-:Y:S05]  /*15d30*/  BSYNC.RECONVERGENT B5 ;  /* 0x0000000000057941 */ /* 0x000fea0003800200 */
.L_x_3315:
[----:B------:R-:W-:Y:S01]  /*15d40*/  BSSY.RECONVERGENT B5, `(.L_x_3317) ;  /* 0x0000006000057945 */ /* 0x000fe20003800200 */
[----:B------:R-:W-:-:S07]  /*15d50*/  LEA R62, R65, UR7, 0x2 ;  /* 0x00000007413e7c11 */ /* 0x000fce000f8e10ff */
.L_x_3318:
[----:B------:R-:W0:Y:S02]  /*15d60*/  LDS R38, [R62+-0x4] ;  /* 0xfffffc003e267984 */ /* 0x000e240000000800 */
[----:B0-----:R-:W-:-:S05]  /*15d70*/  FADD R39, R59, R38 ;  /* 0x000000263b277221 */ /* 0x001fca0000000000 */
[----:B------:R-:W0:Y:S02]  /*15d80*/  ATOMS.CAST.SPIN P1, [R62+-0x4], R38, R39 ;  /* 0xfffffc263e00758d */ /* 0x000e240001820027 */
[----:B0-----:R-:W-:Y:S05]  /*15d90*/  @!P1 BRA `(.L_x_3318) ;  /* 0xfffffffc00f09947 */ /* 0x001fea000383ffff */
[----:B------:R-:W-:Y:S05]  /*15da0*/  BSYNC.RECONVERGENT B5 ;  /* 0x0000000000057941 */ /* 0x000fea0003800200 */
.L_x_3317:
[----:B------:R-:W-:Y:S01]  /*15db0*/  BSSY.RECONVERGENT B5, `(.L_x_3319) ;  /* 0x0000006000057945 */ /* 0x000fe20003800200 */
[----:B------:R-:W-:-:S07]  /*15dc0*/  LEA R60, R65, UR6, 0x2 ;  /* 0x00000006413c7c11 */ /* 0x000fce000f8e10ff */
.L_x_3320:
[----:B------:R-:W0:Y:S02]  /*15dd0*/  LDS R38, [R60+-0x4] ;  /* 0xfffffc003c267984 */ /* 0x000e240000000800 */
[----:B0-----:R-:W-:-:S05]  /*15de0*/  FADD R39, R61, R38 ;  /* 0x000000263d277221 */ /* 0x001fca0000000000 */
[----:B------:R-:W0:Y:S02]  /*15df0*/  ATOMS.CAST.SPIN P1, [R60+-0x4], R38, R39 ;  /* 0xfffffc263c00758d */ /* 0x000e240001820027 */
[----:B0-----:R-:W-:Y:S05]  /*15e00*/  @!P1 BRA `(.L_x_3320) ;  /* 0xfffffffc00f09947 */ /* 0x001fea000383ffff */
[----:B------:R-:W-:Y:S05]  /*15e10*/  BSYNC.RECONVERGENT B5 ;  /* 0x0000000000057941 */ /* 0x000fea0003800200 */
.L_x_3319:
[----:B------:R-:W-:Y:S01]  /*15e20*/  BSSY.RECONVERGENT B5, `(.L_x_3321) ;  /* 0x0000006000057945 */ /* 0x000fe20003800200 */
[----:B------:R-:W-:-:S07]  /*15e30*/  IMAD R58, R58, UR4, R63 ;  /* 0x000000043a3a7c24 */ /* 0x000fce000f8e023f */
.L_x_3322:
[----:B------:R-:W0:Y:S02]  /*15e40*/  LDS R38, [R58+-0x4] ;  /* 0xfffffc003a267984 */ /* 0x000e240000000800 */
[----:B0-----:R-:W-:-:S05]  /*15e50*/  FADD R39, R57, R38 ;  /* 0x0000002639277221 */ /* 0x001fca0000000000 */
[----:B------:R-:W0:Y:S02]  /*15e60*/  ATOMS.CAST.SPIN P1, [R58+-0x4], R38, R39 ;  /* 0xfffffc263a00758d */ /* 0x000e240001820027 */
[----:B0-----:R-:W-:Y:S05]  /*15e70*/  @!P1 BRA `(.L_x_3322) ;  /* 0xfffffffc00f09947 */ /* 0x001fea000383ffff */
[----:B------:R-:W-:Y:S05]  /*15e80*/  BSYNC.RECONVERGENT B5 ;  /* 0x0000000000057941 */ /* 0x000fea0003800200 */
.L_x_3321:
[----:B------:R-:W-:Y:S01]  /*15e90*/  BSSY.RECONVERGENT B5, `(.L_x_3323) ;  /* 0x0000005000057945 */ /* 0x000fe20003800200 */
.L_x_3324:
[----:B------:R-:W0:Y:S02]  /*15ea0*/  LDS R38, [R64] ;  /* 0x0000000040267984 */ /* 0x000e240000000800 */
[----:B0-----:R-:W-:-:S05]  /*15eb0*/  FADD R39, R38, 1 ;  /* 0x3f80000026277421 */ /* 0x001fca0000000000 */
[----:B------:R-:W0:Y:S02]  /*15ec0*/  ATOMS.CAST.SPIN P1, [R64], R38, R39 ;  /* 0x000000264000758d */ /* 0x000e240001820027 */
[----:B0-----:R-:W-:Y:S05]  /*15ed0*/  @!P1 BRA `(.L_x_3324) ;  /* 0xfffffffc00f09947 */ /* 0x001fea000383ffff */
[----:B------:R-:W-:Y:S05]  /*15ee0*/  BSYNC.RECONVERGENT B5 ;  /* 0x0000000000057941 */ /* 0x000fea0003800200 */
.L_x_3323:
[----:B------:R-:W-:Y:S01]  /*15ef0*/  BSSY.RECONVERGENT B5, `(.L_x_3325) ;  /* 0x0000005000057945 */ /* 0x000fe20003800200 */
.L_x_3326:
[----:B------:R-:W0:Y:S02]  /*15f00*/  LDS R38, [R63] ;  /* 0x000000003f267984 */ /* 0x000e240000000800 */
[----:B0-----:R-:W-:-:S05]  /*15f10*/  FADD R39, R19, R38 ;  /* 0x0000002613277221 */ /* 0x001fca0000000000 */
[----:B------:R-:W0:Y:S02]  /*15f20*/  ATOMS.CAST.SPIN P1, [R63], R38, R39 ;  /* 0x000000263f00758d */ /* 0x000e240001820027 */
[----:B0-----:R-:W-:Y:S05]  /*15f30*/  @!P1 BRA `(.L_x_3326) ;  /* 0xfffffffc00f09947 */ /* 0x001fea000383ffff */
[----:B------:R-:W-:Y:S05]  /*15f40*/  BSYNC.RECONVERGENT B5 ;  /* 0x0000000000057941 */ /* 0x000fea0003800200 */
.L_x_3325:
[----:B------:R-:W-:Y:S01]  /*15f50*/  BSSY.RECONVERGENT B5, `(.L_x_3327) ;  /* 0x0000005000057945 */ /* 0x000fe20003800200 */
.L_x_3328:
[----:B------:R-:W0:Y:S02]  /*15f60*/  LDS R38, [R62] ;  /* 0x000000003e267984 */ /* 0x000e240000000800 */
[----:B0-----:R-:W-:-:S05]  /*15f70*/  FADD R39, R59, R38 ;  /* 0x000000263b277221 */ /* 0x001fca0000000000 */
[----:B------:R-:W0:Y:S02]  /*15f80*/  ATOMS.CAST.SPIN P1, [R62], R38, R39 ;  /* 0x000000263e00758d */ /* 0x000e240001820027 */
[----:B0-----:R-:W-:Y:S05]  /*15f90*/  @!P1 BRA `(.L_x_3328) ;  /* 0xfffffffc00f09947 */ /* 0x001fea000383ffff */
[----:B------:R-:W-:Y:S05]  /*15fa0*/  BSYNC.RECONVERGENT B5 ;  /* 0x0000000000057941 */ /* 0x000fea0003800200 */
.L_x_3327:
[----:B------:R-:W-:Y:S01]  /*15fb0*/  BSSY.RECONVERGENT B5, `(.L_x_3329) ;  /* 0x0000005000057945 */ /* 0x000fe20003800200 */
.L_x_3330:
[----:B------:R-:W0:Y:S02]  /*15fc0*/  LDS R38, [R60] ;  /* 0x000000003c267984 */ /* 0x000e240000000800 */
[----:B0-----:R-:W-:-:S05]  /*15fd0*/  FADD R39, R61, R38 ;  /* 0x000000263d277221 */ /* 0x001fca0000000000 */
[----:B------:R-:W0:Y:S02]  /*15fe0*/  ATOMS.CAST.SPIN P1, [R60], R38, R39 ;  /* 0x000000263c00758d */ /* 0x000e240001820027 */
[----:B0-----:R-:W-:Y:S05]  /*15ff0*/  @!P1 BRA `(.L_x_3330) ;  /* 0xfffffffc00f09947 */ /* 0x001fea000383ffff */
[----:B------:R-:W-:Y:S05]  /*16000*/  BSYNC.RECONVERGENT B5 ;  /* 0x0000000000057941 */ /* 0x000fea0003800200 */
.L_x_3329:
[----:B------:R-:W-:Y:S01]  /*16010*/  BSSY.RECONVERGENT B5, `(.L_x_3331) ;  /* 0x0000005000057945 */ /* 0x000fe20003800200 */
.L_x_3332:
[----:B------:R-:W0:Y:S02]  /*16020*/  LDS R38, [R58] ;  /* 0x000000003a267984 */ /* 0x000e240000000800 */
[----:B0-----:R-:W-:-:S05]  /*16030*/  FADD R39, R57, R38 ;  /* 0x0000002639277221 */ /* 0x001fca0000000000 */
[----:B------:R-:W0:Y:S02]  /*16040*/  ATOMS.CAST.SPIN P1, [R58], R38, R39 ;  /* 0x000000263a00758d */ /* 0x000e240001820027 */
[----:B0-----:R-:W-:Y:S05]  /*16050*/  @!P1 BRA `(.L_x_3332) ;  /* 0xfffffffc00f09947 */ /* 0x001fea000383ffff */
[----:B------:R-:W-:Y:S05]  /*16060*/  BSYNC.RECONVERGENT B5 ;  /* 0x0000000000057941 */ /* 0x000fea0003800200 */
.L_x_3331:
[----:B------:R-:W-:Y:S01]  /*16070*/  BSSY.RECONVERGENT B5, `(.L_x_3333) ;  /* 0x0000005000057945 */ /* 0x000fe20003800200 */
.L_x_3334:
[----:B------:R-:W0:Y:S02]  /*16080*/  LDS R38, [R64+0x4] ;  /* 0x0000040040267984 */ /* 0x000e240000000800 */
[----:B0-----:R-:W-:-:S05]  /*16090*/  FADD R39, R38, 1 ;  /* 0x3f80000026277421 */ /* 0x001fca0000000000 */
[----:B------:R-:W0:Y:S02]  /*160a0*/  ATOMS.CAST.SPIN P1, [R64+0x4], R38, R39 ;  /* 0x000004264000758d */ /* 0x000e240001820027 */
[----:B0-----:R-:W-:Y:S05]  /*160b0*/  @!P1 BRA `(.L_x_3334) ;  /* 0xfffffffc00f09947 */ /* 0x001fea000383ffff */
[----:B------:R-:W-:Y:S05]  /*160c0*/  BSYNC.RECONVERGENT B5 ;  /* 0x0000000000057941 */ /* 0x000fea0003800200 */
.L_x_3333:
[----:B------:R-:W-:Y:S01]  /*160d0*/  BSSY.RECONVERGENT B5, `(.L_x_3335) ;  /* 0x0000005000057945 */ /* 0x000fe20003800200 */
.L_x_3336:
[----:B------:R-:W0:Y:S02]  /*160e0*/  LDS R38, [R63+0x4] ;  /* 0x000004003f267984 */ /* 0x000e240000000800 */
[----:B0-----:R-:W-:-:S05]  /*160f0*/  FADD R39, R19, R38 ;  /* 0x0000002613277221 */ /* 0x001fca0000000000 */
[----:B------:R-:W0:Y:S02]  /*16100*/  ATOMS.CAST.SPIN P1, [R63+0x4], R38, R39 ;  /* 0x000004263f00758d */ /* 0x000e240001820027 */
[----:B0-----:R-:W-:Y:S05]  /*16110*/  @!P1 BRA `(.L_x_3336) ;  /* 0xfffffffc00f09947 */ /* 0x001fea000383ffff */
[----:B------:R-:W-:Y:S05]  /*16120*/  BSYNC.RECONVERGENT B5 ;  /* 0x0000000000057941 */ /* 0x000fea0003800200 */
.L_x_3335:
[----:B------:R-:W-:Y:S01]  /*16130*/  BSSY.RECONVERGENT B5, `(.L_x_3337) ;  /* 0x0000005000057945 */ /* 0x000fe20003800200 */
.L_x_3338:
[----:B------:R-:W0:Y:S02]  /*16140*/  LDS R38, [R62+0x4] ;  /* 0x000004003e267984 */ /* 0x000e240000000800 */
[----:B0-----:R-:W-:-:S05]  /*16150*/  FADD R39, R59, R38 ;  /* 0x000000263b277221 */ /* 0x001fca0000000000 */
[----:B------:R-:W0:Y:S02]  /*16160*/  ATOMS.CAST.SPIN P1, [R62+0x4], R38, R39 ;  /* 0x000004263e00758d */ /* 0x000e240001820027 */
[----:B0-----:R-:W-:Y:S05]  /*16170*/  @!P1 BRA `(.L_x_3338) ;  /* 0xfffffffc00f09947 */ /* 0x001fea000383ffff */
[----:B------:R-:W-:Y:S05]  /*16180*/  BSYNC.RECONVERGENT B5 ;  /* 0x0000000000057941 */ /* 0x000fea0003800200 */
.L_x_3337:
[----:B------:R-:W-:Y:S01]  /*16190*/  BSSY.RECONVERGENT B5, `(.L_x_3339) ;  /* 0x0000005000057945 */ /* 0x000fe20003800200 */
.L_x_3340:
[----:B------:R-:W0:Y:S02]  /*161a0*/  LDS R38, [R60+0x4] ;  /* 0x000004003c267984 */ /* 0x000e240000000800 */
[----:B0-----:R-:W-:-:S05]  /*161b0*/  FADD R39, R61, R38 ;  /* 0x000000263d277221 */ /* 0x001fca0000000000 */
[----:B------:R-:W0:Y:S02]  /*161c0*/  ATOMS.CAST.SPIN P1, [R60+0x4], R38, R39 ;  /* 0x000004263c00758d */ /* 0x000e240001820027 */
[----:B0-----:R-:W-:Y:S05]  /*161d0*/  @!P1 BRA `(.L_x_3340) ;  /* 0xfffffffc00f09947 */ /* 0x001fea000383ffff */
[----:B------:R-:W-:Y:S05]  /*161e0*/  BSYNC.RECONVERGENT B5 ;  /* 0x0000000000057941 */ /* 0x000fea0003800200 */
.L_x_3339:
[----:B------:R-:W-:Y:S01]  /*161f0*/  BSSY.RECONVERGENT B5, `(.L_x_3341) ;  /* 0x0000005000057945 */ /* 0x000fe20003800200 */
.L_x_3342:
[----:B------:R-:W0:Y:S02]  /*16200*/  LDS R38, [R58+0x4] ;  /* 0x000004003a267984 */ /* 0x000e240000000800 */
[----:B0-----:R-:W-:-:S05]  /*16210*/  FADD R39, R57, R38 ;  /* 0x0000002639277221 */ /* 0x001fca0000000000 */
[----:B------:R-:W0:Y:S02]  /*16220*/  ATOMS.CAST.SPIN P1, [R58+0x4], R38, R39 ;  /* 0x000004263a00758d */ /* 0x000e240001820027 */
[----:B0-----:R-:W-:Y:S05]  /*16230*/  @!P1 BRA `(.L_x_3342) ;  /* 0xfffffffc00f09947 */ /* 0x001fea000383ffff */
[----:B------:R-:W-:Y:S05]  /*16240*/  BSYNC.RECONVERGENT B5 ;  /* 0x0000000000057941 */ /* 0x000fea0003800200 */
.L_x_3341:
[----:B------:R-:W-:Y:S01]  /*16250*/  BSSY.RECONVERGENT B5, `(.L_x_3343) ;  /* 0x0000005000057945 */ /* 0x000fe20003800200 */
.L_x_3344:
[----:B------:R-:W0:Y:S02]  /*16260*/  LDS R38, [R64+0x8] ;  /* 0x0000080040267984 */ /* 0x000e240000000800 */
[----:B0-----:R-:W-:-:S05]  /*16270*/  FADD R39, R38, 1 ;  /* 0x3f80000026277421 */ /* 0x001fca0000000000 */
[----:B------:R-:W0:Y:S02]  /*16280*/  ATOMS.CAST.SPIN P1, [R64+0x8], R38, R39 ;  /* 0x000008264000758d */ /* 0x000e240001820027 */
[----:B0-----:R-:W-:Y:S05]  /*16290*/  @!P1 BRA `(.L_x_3344) ;  /* 0xfffffffc00f09947 */ /* 0x001fea000383ffff */
[----:B------:R-:W-:Y:S05]  /*162a0*/  BSYNC.RECONVERGENT B5 ;  /* 0x0000000000057941 */ /* 0x000fea0003800200 */
.L_x_3343:
[----:B------:R-:W-:Y:S01]  /*162b0*/  BSSY.RECONVERGENT B5, `(.L_x_3345) ;  /* 0x0000005000057945 */ /* 0x000fe20003800200 */
.L_x_3346:
[----:B------:R-:W0:Y:S02]  /*162c0*/  LDS R38, [R63+0x8] ;  /* 0x000008003f267984 */ /* 0x000e240000000800 */
[----:B0-----:R-:W-:-:S05]  /*162d0*/  FADD R39, R19, R38 ;  /* 0x0000002613277221 */ /* 0x001fca0000000000 */
[----:B------:R-:W0:Y:S02]  /*162e0*/  ATOMS.CAST.SPIN P1, [R63+0x8], R38, R39 ;  /* 0x000008263f00758d */ /* 0x000e240001820027 */
[----:B0-----:R-:W-:Y:S05]  /*162f0*/  @!P1 BRA `(.L_x_3346) ;  /* 0xfffffffc00f09947 */ /* 0x001fea000383ffff */
[----:B------:R-:W-:Y:S05]  /*16300*/  BSYNC.RECONVERGENT B5 ;  /* 0x0000000000057941 */ /* 0x000fea0003800200 */
.L_x_3345:
[----:B------:R-:W-:Y:S01]  /*16310*/  BSSY.RECONVERGENT B5, `(.L_x_3347) ;  /* 0x0000005000057945 */ /* 0x000fe20003800200 */
.L_x_3348:
[----:B------:R-:W0:Y:S02]  /*16320*/  LDS R38, [R62+0x8] ;  /* 0x000008003e267984 */ /* 0x000e240000000800 */
[----:B0-----:R-:W-:-:S05]  /*16330*/  FADD R39, R59, R38 ;  /* 0x000000263b277221 */ /* 0x001fca0000000000 */
[----:B------:R-:W0:Y:S02]  /*16340*/  ATOMS.CAST.SPIN P1, [R62+0x8], R38, R39 ;  /* 0x000008263e00758d */ /* 0x000e240001820027 */
[----:B0-----:R-:W-:Y:S05]  /*16350*/  @!P1 BRA `(.L_x_3348) ;  /* 0xfffffffc00f09947 */ /* 0x001fea000383ffff */
[----:B------:R-:W-:Y:S05]  /*16360*/  BSYNC.RECONVERGENT B5 ;  /* 0x0000000000057941 */ /* 0x000fea0003800200 */
.L_x_3347:
[----:B------:R-:W-:Y:S01]  /*16370*/  BSSY.RECONVERGENT B5, `(.L_x_3349) ;  /* 0x0000005000057945 */ /* 0x000fe20003800200 */
.L_x_3350:
[----:B------:R-:W0:Y:S02]  /*16380*/  LDS R38, [R60+0x8] ;  /* 0x000008003c267984 */ /* 0x000e240000000800 */
[----:B0-----:R-:W-:-:S05]  /*16390*/  FADD R39, R61, R38 ;  /* 0x000000263d277221 */ /* 0x001fca0000000000 */
[----:B------:R-:W0:Y:S02]  /*163a0*/  ATOMS.CAST.SPIN P1, [R60+0x8], R38, R39 ;  /* 0x000008263c00758d */ /* 0x000e240001820027 */
[----:B0-----:R-:W-:Y:S05]  /*163b0*/  @!P1 BRA `(.L_x_3350) ;  /* 0xfffffffc00f09947 */ /* 0x001fea000383ffff */
[----:B------:R-:W-:Y:S05]  /*163c0*/  BSYNC.RECONVERGENT B5 ;  /* 0x0000000000057941 */ /* 0x000fea0003800200 */
.L_x_3349:
[----:B------:R-:W-:Y:S01]  /*163d0*/  BSSY.RECONVERGENT B5, `(.L_x_3351) ;  /* 0x0000005000057945 */ /* 0x000fe20003800200 */
.L_x_3352:
[----:B------:R-:W0:Y:S02]  /*163e0*/  LDS R38, [R58+0x8] ;  /* 0x000008003a267984 */ /* 0x000e240000000800 */
[----:B0-----:R-:W-:-:S05]  /*163f0*/  FADD R39, R57, R38 ;  /* 0x0000002639277221 */ /* 0x001fca0000000000 */
[----:B------:R-:W0:Y:S02]  /*16400*/  ATOMS.CAST.SPIN P1, [R58+0x8], R38, R39 ;  /* 0x000008263a00758d */ /* 0x000e240001820027 */
[----:B0-----:R-:W-:Y:S05]  /*16410*/  @!P1 BRA `(.L_x_3352) ;  /* 0xfffffffc00f09947 */ /* 0x001fea000383ffff */
[----:B------:R-:W-:Y:S05]  /*16420*/  BSYNC.RECONVERGENT B5 ;  /* 0x0000000000057941 */ /* 0x000fea0003800200 */
.L_x_3351:
[----:B------:R-:W-:-:S04]  /*16430*/  IADD3 R56, PT, PT, R56, 0x4, RZ ;  /* 0x0000000438387810 */ /* 0x000fc80007ffe0ff */
[----:B------:R-:W-:-:S13]  /*16440*/  ISETP.NE.AND P1, PT, R56, R23, PT ;  /* 0x000000173800720c */ /* 0x000fda0003f25270 */
[----:B------:R-:W-:Y:S05]  /*16450*/  @P1 BRA `(.L_x_3353) ;  /* 0xfffffff400f41947 */ /* 0x000fea000383ffff */
.L_x_3240:
[----:B------:R-:W-:Y:S05]  /*16460*/  BSYNC B6 ;  /* 0x0000000000067941 */ /* 0x000fea0003800000 */
.L_x_3239:
[----:B------:R-:W-:Y:S05]  /*16470*/  BRA `(.L_x_3237) ;  /* 0x0000001000207947 */ /* 0x000fea0003800000 */
.L_x_3238:
        /* <DEDUP_REMOVED lines=25> */
.L_x_3357:
[----:B------:R-:W0:Y:S02]  /*16610*/  LDS R38, [R62+-0x4] ;  /* 0xfffffc003e267984 */ /* 0x000e240000000800 */
[----:B0-----:R-:W-:-:S05]  /*16620*/  FADD R39, R38, 1 ;  /* 0x3f80000026277421 */ /* 0x001fca0000000000 */
[----:B------:R-:W0:Y:S02]  /*16630*/  ATOMS.CAST.SPIN P2, [R62+-0x4], R38, R39 ;  /* 0xfffffc263e00758d */ /* 0x000e240001840027 */
[----:B0-----:R-:W-:Y:S05]  /*16640*/  @!P2 BRA `(.L_x_3357) ;  /* 0xfffffffc00f0a947 */ /* 0x001fea000383ffff */
[----:B------:R-:W-:Y:S05]  /*16650*/  BSYNC.RECONVERGENT B6 ;  /* 0x0000000000067941 */ /* 0x000fea0003800200 */
.L_x_3356:
[----:B------:R-:W0:Y:S01]  /*16660*/  LDC R65, c[0x0][0x468] ;  /* 0x00011a00ff417b82 */ /* 0x000e220000000800 */
[----:B------:R-:W-:Y:S01]  /*16670*/  BSSY.RECONVERGENT B6, `(.L_x_3358) ;  /* 0x0000006000067945 */ /* 0x000fe20003800200 */
[----:B0-----:R-:W-:-:S07]  /*16680*/  IMAD R60, R65, UR4, R62 ;  /* 0x00000004413c7c24 */ /* 0x001fce000f8e023e */
.L_x_3359:
[----:B------:R-:W0:Y:S02]  /*16690*/  LDS R38, [R60+-0x4] ;  /* 0xfffffc003c267984 */ /* 0x000e240000000800 */
[----:B0-----:R-:W-:-:S05]  /*166a0*/  FADD R39, R19, R38 ;  /* 0x0000002613277221 */ /* 0x001fca0000000000 */
[----:B------:R-:W0:Y:S02]  /*166b0*/  ATOMS.CAST.SPIN P2, [R60+-0x4], R38, R39 ;  /* 0xfffffc263c00758d */ /* 0x000e240001840027 */
[----:B0-----:R-:W-:Y:S05]  /*166c0*/  @!P2 BRA `(.L_x_3359) ;  /* 0xfffffffc00f0a947 */ /* 0x001fea000383ffff */
[----:B------:R-:W-:Y:S05]  /*166d0*/  BSYNC.RECONVERGENT B6 ;  /* 0x0000000000067941 */ /* 0x000fea0003800200 */
.L_x_3358:
[----:B------:R-:W-:Y:S01]  /*166e0*/  BSSY.RECONVERGENT B6, `(.L_x_3360) ;  /* 0x0000006000067945 */ /* 0x000fe20003800200 */
[----:B------:R-:W-:-:S07]  /*166f0*/  LEA R58, R34, UR7, 0x2 ;  /* 0x00000007223a7c11 */ /* 0x000fce000f8e10ff */
.L_x_3361:
[----:B------:R-:W0:Y:S02]  /*16700*/  LDS R38, [R58+-0x4] ;  /* 0xfffffc003a267984 */ /* 0x000e240000000800 */
[----:B0-----:R-:W-:-:S05]  /*16710*/  FADD R39, R61, R38 ;  /* 0x000000263d277221 */ /* 0x001fca0000000000 */
[----:B------:R-:W0:Y:S02]  /*16720*/  ATOMS.CAST.SPIN P2, [R58+-0x4], R38, R39 ;  /* 0xfffffc263a00758d */ /* 0x000e240001840027 */
[----:B0-----:R-:W-:Y:S05]  /*16730*/  @!P2 BRA `(.L_x_3361) ;  /* 0xfffffffc00f0a947 */ /* 0x001fea000383ffff */
[----:B------:R-:W-:Y:S05]  /*16740*/  BSYNC.RECONVERGENT B6 ;  /* 0x0000000000067941 */ /* 0x000fea0003800200 */
.L_x_3360:
[----:B------:R-:W-:Y:S01]  /*16750*/  BSSY.RECONVERGENT B6, `(.L_x_3362) ;  /* 0x0000006000067945 */ /* 0x000fe20003800200 */
[----:B------:R-:W-:-:S07]  /*16760*/  LEA R34, R34, UR6, 0x2 ;  /* 0x0000000622227c11 */ /* 0x000fce000f8e10ff */
.L_x_3363:
[----:B------:R-:W0:Y:S02]  /*16770*/  LDS R38, [R34+-0x4] ;  /* 0xfffffc0022267984 */ /* 0x000e240000000800 */
[----:B0-----:R-:W-:-:S05]  /*16780*/  FADD R39, R59, R38 ;  /* 0x000000263b277221 */ /* 0x001fca0000000000 */
[----:B------:R-:W0:Y:S02]  /*16790*/  ATOMS.CAST.SPIN P2, [R34+-0x4], R38, R39 ;  /* 0xfffffc262200758d */ /* 0x000e240001840027 */
[----:B0-----:R-:W-:Y:S05]  /*167a0*/  @!P2 BRA `(.L_x_3363) ;  /* 0xfffffffc00f0a947 */ /* 0x001fea000383ffff */
[----:B------:R-:W-:Y:S05]  /*167b0*/  BSYNC.RECONVERGENT B6 ;  /* 0x0000000000067941 */ /* 0x000fea0003800200 */
.L_x_3362:
[----:B------:R-:W-:Y:S01]  /*167c0*/  BSSY.RECONVERGENT B6, `(.L_x_3364) ;  /* 0x0000006000067945 */ /* 0x000fe20003800200 */
[----:B------:R-:W-:-:S07]  /*167d0*/  IMAD R32, R65, UR4, R60 ;  /* 0x0000000441207c24 */ /* 0x000fce000f8e023c */
.L_x_3365:
[----:B------:R-:W0:Y:S02]  /*167e0*/  LDS R38, [R32+-0x4] ;  /* 0xfffffc0020267984 */ /* 0x000e240000000800 */
[----:B0-----:R-:W-:-:S05]  /*167f0*/  FADD R39, R57, R38 ;  /* 0x0000002639277221 */ /* 0x001fca0000000000 */
[----:B------:R-:W0:Y:S02]  /*16800*/  ATOMS.CAST.SPIN P2, [R32+-0x4], R38, R39 ;  /* 0xfffffc262000758d */ /* 0x000e240001840027 */
[----:B0-----:R-:W-:Y:S05]  /*16810*/  @!P2 BRA `(.L_x_3365) ;  /* 0xfffffffc00f0a947 */ /* 0x001fea000383ffff */
[----:B------:R-:W-:Y:S05]  /*16820*/  BSYNC.RECONVERGENT B6 ;  /* 0x0000000000067941 */ /* 0x000fea0003800200 */
.L_x_3364:
[----:B------:R-:W-:Y:S01]  /*16830*/  MOV R56, R24 ;  /* 0x0000001800387202 */ /* 0x000fe20000000f00 */
[----:B------:R-:W-:Y:S06]  /*16840*/  @!P1 BRA `(.L_x_3355) ;  /* 0x0000000400009947 */ /* 0x000fec0003800000 */
[----:B------:R-:W-:Y:S01]  /*16850*/  BSSY.RECONVERGENT B6, `(.L_x_3366) ;  /* 0x0000006000067945 */ /* 0x000fe20003800200 */
[----:B------:R-:W-:-:S13]  /*16860*/  ISETP.NE.AND P1, PT, R28, 0x2, PT ;  /* 0x000000021c00780c */ /* 0x000fda0003f25270 */
.L_x_3367:
[----:B------:R-:W0:Y:S02]  /*16870*/  LDS R38, [R62] ;  /* 0x000000003e267984 */ /* 0x000e240000000800 */
[----:B0-----:R-:W-:-:S05]  /*16880*/  FADD R39, R38, 1 ;  /* 0x3f80000026277421 */ /* 0x001fca0000000000 */
[----:B------:R-:W0:Y:S02]  /*16890*/  ATOMS.CAST.SPIN P2, [R62], R38, R39 ;  /* 0x000000263e00758d */ /* 0x000e240001840027 */
[----:B0-----:R-:W-:Y:S05]  /*168a0*/  @!P2 BRA `(.L_x_3367) ;  /* 0xfffffffc00f0a947 */ /* 0x001fea000383ffff */
[----:B------:R-:W-:Y:S05]  /*168b0*/  BSYNC.RECONVERGENT B6 ;  /* 0x0000000000067941 */ /* 0x000fea0003800200 */
.L_x_3366:
[----:B------:R-:W-:Y:S01]  /*168c0*/  BSSY.RECONVERGENT B6, `(.L_x_3368) ;  /* 0x0000005000067945 */ /* 0x000fe20003800200 */
.L_x_3369:
[----:B------:R-:W0:Y:S02]  /*168d0*/  LDS R38, [R60] ;  /* 0x000000003c267984 */ /* 0x000e240000000800 */
[----:B0-----:R-:W-:-:S05]  /*168e0*/  FADD R39, R19, R38 ;  /* 0x0000002613277221 */ /* 0x001fca0000000000 */
[----:B------:R-:W0:Y:S02]  /*168f0*/  ATOMS.CAST.SPIN P2, [R60], R38, R39 ;  /* 0x000000263c00758d */ /* 0x000e240001840027 */
[----:B0-----:R-:W-:Y:S05]  /*16900*/  @!P2 BRA `(.L_x_3369) ;  /* 0xfffffffc00f0a947 */ /* 0x001fea000383ffff */
[----:B------:R-:W-:Y:S05]  /*16910*/  BSYNC.RECONVERGENT B6 ;  /* 0x0000000000067941 */ /* 0x000fea0003800200 */
.L_x_3368:
[----:B------:R-:W-:Y:S01]  /*16920*/  BSSY.RECONVERGENT B6, `(.L_x_3370) ;  /* 0x0000005000067945 */ /* 0x000fe20003800200 */
.L_x_3371:
[----:B------:R-:W0:Y:S02]  /*16930*/  LDS R38, [R58] ;  /* 0x000000003a267984 */ /* 0x000e240000000800 */
[----:B0-----:R-:W-:-:S05]  /*16940*/  FADD R39, R61, R38 ;  /* 0x000000263d277221 */ /* 0x001fca0000000000 */
[----:B------:R-:W0:Y:S02]  /*16950*/  ATOMS.CAST.SPIN P2, [R58], R38, R39 ;  /* 0x000000263a00758d */ /* 0x000e240001840027 */
[----:B0-----:R-:W-:Y:S05]  /*16960*/  @!P2 BRA `(.L_x_3371) ;  /* 0xfffffffc00f0a947 */ /* 0x001fea000383ffff */
[----:B------:R-:W-:Y:S05]  /*16970*/  BSYNC.RECONVERGENT B6 ;  /* 0x0000000000067941 */ /* 0x000fea0003800200 */
.L_x_3370:
[----:B------:R-:W-:Y:S01]  /*16980*/  BSSY.RECONVERGENT B6, `(.L_x_3372) ;  /* 0x0000005000067945 */ /* 0x000fe20003800200 */
.L_x_3373:
[----:B------:R-:W0:Y:S02]  /*16990*/  LDS R38, [R34] ;  /* 0x0000000022267984 */ /* 0x000e240000000800 */
[----:B0-----:R-:W-:-:S05]  /*169a0*/  FADD R39, R59, R38 ;  /* 0x000000263b277221 */ /* 0x001fca0000000000 */
[----:B------:R-:W0:Y:S02]  /*169b0*/  ATOMS.CAST.SPIN P2, [R34], R38, R39 ;  /* 0x000000262200758d */ /* 0x000e240001840027 */
[----:B0-----:R-:W-:Y:S05]  /*169c0*/  @!P2 BRA `(.L_x_3373) ;  /* 0xfffffffc00f0a947 */ /* 0x001fea000383ffff */
[----:B------:R-:W-:Y:S05]  /*169d0*/  BSYNC.RECONVERGENT B6 ;  /* 0x0000000000067941 */ /* 0x000fea0003800200 */
.L_x_3372:
[----:B------:R-:W-:Y:S01]  /*169e0*/  BSSY.RECONVERGENT B6, `(.L_x_3374) ;  /* 0x0000005000067945 */ /* 0x000fe20003800200 */
.L_x_3375:
[----:B------:R-:W0:Y:S02]  /*169f0*/  LDS R38, [R32] ;  /* 0x0000000020267984 */ /* 0x000e240000000800 */
[----:B0-----:R-:W-:-:S05]  /*16a00*/  FADD R39, R57, R38 ;  /* 0x0000002639277221 */ /* 0x001fca0000000000 */
[----:B------:R-:W0:Y:S02]  /*16a10*/  ATOMS.CAST.SPIN P2, [R32], R38, R39 ;  /* 0x000000262000758d */ /* 0x000e240001840027 */
[----:B0-----:R-:W-:Y:S05]  /*16a20*/  @!P2 BRA `(.L_x_3375) ;  /* 0xfffffffc00f0a947 */ /* 0x001fea000383ffff */
[----:B------:R-:W-:Y:S05]  /*16a30*/  BSYNC.RECONVERGENT B6 ;  /* 0x0000000000067941 */ /* 0x000fea0003800200 */
.L_x_3374:
[----:B------:R-:W-:Y:S01]  /*16a40*/  MOV R56, R25 ;  /* 0x0000001900387202 */ /* 0x000fe20000000f00 */
[----:B------:R-:W-:Y:S06]  /*16a50*/  @!P1 BRA `(.L_x_3355) ;  /* 0x00000000007c9947 */ /* 0x000fec0003800000 */
[----:B------:R-:W-:Y:S01]  /*16a60*/  BSSY.RECONVERGENT B6, `(.L_x_3376) ;  /* 0x0000005000067945 */ /* 0x000fe20003800200 */
.L_x_3377:
[----:B------:R-:W0:Y:S02]  /*16a70*/  LDS R38, [R62+0x4] ;  /* 0x000004003e267984 */ /* 0x000e240000000800 */
[----:B0-----:R-:W-:-:S05]  /*16a80*/  FADD R39, R38, 1 ;  /* 0x3f80000026277421 */ /* 0x001fca0000000000 */
[----:B------:R-:W0:Y:S02]  /*16a90*/  ATOMS.CAST.SPIN P1, [R62+0x4], R38, R39 ;  /* 0x000004263e00758d */ /* 0x000e240001820027 */
[----:B0-----:R-:W-:Y:S05]  /*16aa0*/  @!P1 BRA `(.L_x_3377) ;  /* 0xfffffffc00f09947 */ /* 0x001fea000383ffff */
[----:B------:R-:W-:Y:S05]  /*16ab0*/  BSYNC.RECONVERGENT B6 ;  /* 0x0000000000067941 */ /* 0x000fea0003800200 */
.L_x_3376:
[----:B------:R-:W-:Y:S01]  /*16ac0*/  BSSY.RECONVERGENT B6, `(.L_x_3378) ;  /* 0x0000005000067945 */ /* 0x000fe20003800200 */
.L_x_3379:
[----:B------:R-:W0:Y:S02]  /*16ad0*/  LDS R38, [R60+0x4] ;  /* 0x000004003c267984 */ /* 0x000e240000000800 */
[----:B0-----:R-:W-:-:S05]  /*16ae0*/  FADD R39, R19, R38 ;  /* 0x0000002613277221 */ /* 0x001fca0000000000 */
[----:B------:R-:W0:Y:S02]  /*16af0*/  ATOMS.CAST.SPIN P1, [R60+0x4], R38, R39 ;  /* 0x000004263c00758d */ /* 0x000e240001820027 */
[----:B0-----:R-:W-:Y:S05]  /*16b00*/  @!P1 BRA `(.L_x_3379) ;  /* 0xfffffffc00f09947 */ /* 0x001fea000383ffff */
[----:B------:R-:W-:Y:S05]  /*16b10*/  BSYNC.RECONVERGENT B6 ;  /* 0x0000000000067941 */ /* 0x000fea0003800200 */
.L_x_3378:
[----:B------:R-:W-:Y:S01]  /*16b20*/  BSSY.RECONVERGENT B6, `(.L_x_3380) ;  /* 0x0000005000067945 */ /* 0x000fe20003800200 */
.L_x_3381:
[----:B------:R-:W0:Y:S02]  /*16b30*/  LDS R38, [R58+0x4] ;  /* 0x000004003a267984 */ /* 0x000e240000000800 */
[----:B0-----:R-:W-:-:S05]  /*16b40*/  FADD R39, R61, R38 ;  /* 0x000000263d277221 */ /* 0x001fca0000000000 */
[----:B------:R-:W0:Y:S02]  /*16b50*/  ATOMS.CAST.SPIN P1, [R58+0x4], R38, R39 ;  /* 0x000004263a00758d */ /* 0x000e240001820027 */
[----:B0-----:R-:W-:Y:S05]  /*16b60*/  @!P1 BRA `(.L_x_3381) ;  /* 0xfffffffc00f09947 */ /* 0x001fea000383ffff */
[----:B------:R-:W-:Y:S05]  /*16b70*/  BSYNC.RECONVERGENT B6 ;  /* 0x0000000000067941 */ /* 0x000fea0003800200 */
.L_x_3380:
[----:B------:R-:W-:Y:S01]  /*16b80*/  BSSY.RECONVERGENT B6, `(.L_x_3382) ;  /* 0x0000005000067945 */ /* 0x000fe20003800200 */
.L_x_3383:
[----:B------:R-:W0:Y:S02]  /*16b90*/  LDS R38, [R34+0x4] ;  /* 0x0000040022267984 */ /* 0x000e240000000800 */
[----:B0-----:R-:W-:-:S05]  /*16ba0*/  FADD R39, R59, R38 ;  /* 0x000000263b277221 */ /* 0x001fca0000000000 */
[----:B------:R-:W0:Y:S02]  /*16bb0*/  ATOMS.CAST.SPIN P1, [R34+0x4], R38, R39 ;  /* 0x000004262200758d */ /* 0x000e240001820027 */
[----:B0-----:R-:W-:Y:S05]  /*16bc0*/  @!P1 BRA `(.L_x_3383) ;  /* 0xfffffffc00f09947 */ /* 0x001fea000383ffff */
[----:B------:R-:W-:Y:S05]  /*16bd0*/  BSYNC.RECONVERGENT B6 ;  /* 0x0000000000067941 */ /* 0x000fea0003800200 */
.L_x_3382:
[----:B------:R-:W-:Y:S01]  /*16be0*/  BSSY.RECONVERGENT B6, `(.L_x_3384) ;  /* 0x0000005000067945 */ /* 0x000fe20003800200 */
.L_x_3385:
[----:B------:R-:W0:Y:S02]  /*16bf0*/  LDS R38, [R32+0x4] ;  /* 0x0000040020267984 */ /* 0x000e240000000800 */
[----:B0-----:R-:W-:-:S05]  /*16c00*/  FADD R39, R57, R38 ;  /* 0x0000002639277221 */ /* 0x001fca0000000000 */
[----:B------:R-:W0:Y:S02]  /*16c10*/  ATOMS.CAST.SPIN P1, [R32+0x4], R38, R39 ;  /* 0x000004262000758d */ /* 0x000e240001820027 */
[----:B0-----:R-:W-:Y:S05]  /*16c20*/  @!P1 BRA `(.L_x_3385) ;  /* 0xfffffffc00f09947 */ /* 0x001fea000383ffff */
[----:B------:R-:W-:Y:S05]  /*16c30*/  BSYNC.RECONVERGENT B6 ;  /* 0x0000000000067941 */ /* 0x000fea0003800200 */
.L_x_3384:
[----:B------:R-:W-:-:S07]  /*16c40*/  MOV R56, R26 ;  /* 0x0000001a00387202 */ /* 0x000fce0000000f00 */
.L_x_3355:
[----:B------:R-:W-:Y:S05]  /*16c50*/  BSYNC.RECONVERGENT B5 ;  /* 0x0000000000057941 */ /* 0x000fea0003800200 */
.L_x_3354:
[----:B------:R-:W-:-:S13]  /*16c60*/  ISETP.GE.U32.AND P1, PT, R22, 0x3, PT ;  /* 0x000000031600780c */ /* 0x000fda0003f26070 */
[----:B------:R-:W-:Y:S05]  /*16c70*/  @!P1 BRA `(.L_x_3237) ;  /* 0x0000000800209947 */ /* 0x000fea0003800000 */
[----:B------:R-:W0:Y:S01]  /*16c80*/  S2R R39, SR_CgaCtaId ;  /* 0x0000000000277919 */ /* 0x000e220000008800 */
[----:B------:R-:W1:Y:S01]  /*16c90*/  LDCU UR8, c[0x0][0x3b8] ;  /* 0x00007700ff0877ac */ /* 0x000e620008000800 */
[----:B------:R-:W-:Y:S01]  /*16ca0*/  MOV R32, 0x400 ;  /* 0x0000040000207802 */ /* 0x000fe20000000f00 */
[----:B-1----:R-:W-:-:S03]  /*16cb0*/  IMAD R34, R2, UR8, R63 ;  /* 0x0000000802227c24 */ /* 0x002fc6000f8e023f */
[----:B0-----:R-:W-:-:S07]  /*16cc0*/  LEA R32, R39, R32, 0x18 ;  /* 0x0000002027207211 */ /* 0x001fce00078ec0ff */
.L_x_3426:
[----:B------:R-:W-:Y:S01]  /*16cd0*/  IADD3 R65, PT, PT, R34, R56, RZ ;  /* 0x0000003822417210 */ /* 0x000fe20007ffe0ff */
[----:B------:R-:W-:Y:S05]  /*16ce0*/  YIELD ;  /* 0x0000000000007946 */ /* 0x000fea0003800000 */
[----:B------:R-:W-:Y:S01]  /*16cf0*/  BSSY.RECONVERGENT B5, `(.L_x_3386) ;  /* 0x0000006000057945 */ /* 0x000fe20003800200 */
[----:B------:R-:W-:-:S07]  /*16d00*/  LEA R64, R65, R32, 0x2 ;  /* 0x0000002041407211 */ /* 0x000fce00078e10ff */
.L_x_3387:
[----:B------:R-:W0:Y:S02]  /*16d10*/  LDS R38, [R64+-0x4] ;  /* 0xfffffc0040267984 */ /* 0x000e240000000800 */
[----:B0-----:R-:W-:-:S05]  /*16d20*/  FADD R39, R38, 1 ;  /* 0x3f80000026277421 */ /* 0x001fca0000000000 */
[----:B------:R-:W0:Y:S02]  /*16d30*/  ATOMS.CAST.SPIN P1, [R64+-0x4], R38, R39 ;  /* 0xfffffc264000758d */ /* 0x000e240001820027 */
[----:B0-----:R-:W-:Y:S05]  /*16d40*/  @!P1 BRA `(.L_x_3387) ;  /* 0xfffffffc00f09947 */ /* 0x001fea000383ffff */
[----:B------:R-:W-:Y:S05]  /*16d50*/  BSYNC.RECONVERGENT B5 ;  /* 0x0000000000057941 */ /* 0x000fea0003800200 */
.L_x_3386:
[----:B------:R-:W0:Y:S01]  /*16d60*/  LDC R58, c[0x0][0x468] ;  /* 0x00011a00ff3a7b82 */ /* 0x000e220000000800 */
[----:B------:R-:W-:Y:S01]  /*16d70*/  BSSY.RECONVERGENT B5, `(.L_x_3388) ;  /* 0x0000006000057945 */ /* 0x000fe20003800200 */
[----:B0-----:R-:W-:-:S07]  /*16d80*/  IMAD R63, R58, UR4, R64 ;  /* 0x000000043a3f7c24 */ /* 0x001fce000f8e0240 */
.L_x_3389:
[----:B------:R-:W0:Y:S02]  /*16d90*/  LDS R38, [R63+-0x4] ;  /* 0xfffffc003f267984 */ /* 0x000e240000000800 */
[----:B0-----:R-:W-:-:S05]  /*16da0*/  FADD R39, R19, R38 ;  /* 0x0000002613277221 */ /* 0x001fca0000000000 */
[----:B------:R-:W0:Y:S02]  /*16db0*/  ATOMS.CAST.SPIN P1, [R63+-0x4], R38, R39 ;  /* 0xfffffc263f00758d */ /* 0x000e240001820027 */
[----:B0-----:R-:W-:Y:S05]  /*16dc0*/  @!P1 BRA `(.L_x_3389) ;  /* 0xfffffffc00f09947 */ /* 0x001fea000383ffff */
[----:B------:R-:W-:Y:S05]  /*16dd0*/  BSYNC.RECONVERGENT B5 ;  /* 0x0000000000057941 */ /* 0x000fea0003800200 */
.L_x_3388:
[----:B------:R-:W-:Y:S01]  /*16de0*/  BSSY.RECONVERGENT B5, `(.L_x_3390) ;  /* 0x0000006000057945 */ /* 0x000fe20003800200 */
[----:B------:R-:W-:-:S07]  /*16df0*/  LEA R62, R65, UR7, 0x2 ;  /* 0x00000007413e7c11 */ /* 0x000fce000f8e10ff */
.L_x_3391:
[----:B------:R-:W0:Y:S02]  /*16e00*/  LDS R38, [R62+-0x4] ;  /* 0xfffffc003e267984 */ /* 0x000e240000000800 */
[----:B0-----:R-:W-:-:S05]  /*16e10*/  FADD R39, R61, R38 ;  /* 0x000000263d277221 */ /* 0x001fca0000000000 */
[----:B------:R-:W0:Y:S02]  /*16e20*/  ATOMS.CAST.SPIN P1, [R62+-0x4], R38, R39 ;  /* 0xfffffc263e00758d */ /* 0x000e240001820027 */
[----:B0-----:R-:W-:Y:S05]  /*16e30*/  @!P1 BRA `(.L_x_3391) ;  /* 0xfffffffc00f09947 */ /* 0x001fea000383ffff */
[----:B------:R-:W-:Y:S05]  /*16e40*/  BSYNC.RECONVERGENT B5 ;  /* 0x0000000000057941 */ /* 0x000fea0003800200 */
.L_x_3390:
[----:B------:R-:W-:Y:S01]  /*16e50*/  BSSY.RECONVERGENT B5, `(.L_x_3392) ;  /* 0x0000006000057945 */ /* 0x000fe20003800200 */
[----:B------:R-:W-:-:S07]  /*16e60*/  LEA R60, R65, UR6, 0x2 ;  /* 0x00000006413c7c11 */ /* 0x000fce000f8e10ff */
.L_x_3393:
[----:B------:R-:W0:Y:S02]  /*16e70*/  LDS R38, [R60+-0x4] ;  /* 0xfffffc003c267984 */ /* 0x000e240000000800 */
[----:B0-----:R-:W-:-:S05]  /*16e80*/  FADD R39, R59, R38 ;  /* 0x000000263b277221 */ /* 0x001fca0000000000 */
[----:B------:R-:W0:Y:S02]  /*16e90*/  ATOMS.CAST.SPIN P1, [R60+-0x4], R38, R39 ;  /* 0xfffffc263c00758d */ /* 0x000e240001820027 */
[----:B0-----:R-:W-:Y:S05]  /*16ea0*/  @!P1 BRA `(.L_x_3393) ;  /* 0xfffffffc00f09947 */ /* 0x001fea000383ffff */
[----:B------:R-:W-:Y:S05]  /*16eb0*/  BSYNC.RECONVERGENT B5 ;  /* 0x0000000000057941 */ /* 0x000fea0003800200 */
.L_x_3392:
[----:B------:R-:W-:Y:S01]  /*16ec0*/  BSSY.RECONVERGENT B5, `(.L_x_3394) ;  /* 0x0000006000057945 */ /* 0x000fe20003800200 */
[----:B------:R-:W-:-:S07]  /*16ed0*/  IMAD R58, R58, UR4, R63 ;  /* 0x000000043a3a7c24 */ /* 0x000fce000f8e023f */
.L_x_3395:
[----:B------:R-:W0:Y:S02]  /*16ee0*/  LDS R38, [R58+-0x4] ;  /* 0xfffffc003a267984 */ /* 0x000e240000000800 */
[----:B0-----:R-:W-:-:S05]  /*16ef0*/  FADD R39, R57, R38 ;  /* 0x0000002639277221 */ /* 0x001fca0000000000 */
[----:B------:R-:W0:Y:S02]  /*16f00*/  ATOMS.CAST.SPIN P1, [R58+-0x4], R38, R39 ;  /* 0xfffffc263a00758d */ /* 0x000e240001820027 */
[----:B0-----:R-:W-:Y:S05]  /*16f10*/  @!P1 BRA `(.L_x_3395) ;  /* 0xfffffffc00f09947 */ /* 0x001fea000383ffff */
[----:B------:R-:W-:Y:S05]  /*16f20*/  BSYNC.RECONVERGENT B5 ;  /* 0x0000000000057941 */ /* 0x000fea0003800200 */
.L_x_3394:
[----:B------:R-:W-:Y:S01]  /*16f30*/  BSSY.RECONVERGENT B5, `(.L_x_3396) ;  /* 0x0000005000057945 */ /* 0x000fe20003800200 */
.L_x_3397:
[----:B------:R-:W0:Y:S02]  /*16f40*/  LDS R38, [R64] ;  /* 0x0000000040267984 */ /* 0x000e240000000800 */
[----:B0-----:R-:W-:-:S05]  /*16f50*/  FADD R39, R38, 1 ;  /* 0x3f80000026277421 */ /* 0x001fca0000000000 */
[----:B------:R-:W0:Y:S02]  /*16f60*/  ATOMS.CAST.SPIN P1, [R64], R38, R39 ;  /* 0x000000264000758d */ /* 0x000e240001820027 */
[----:B0-----:R-:W-:Y:S05]  /*16f70*/  @!P1 BRA `(.L_x_3397) ;  /* 0xfffffffc00f09947 */ /* 0x001fea000383ffff */
[----:B------:R-:W-:Y:S05]  /*16f80*/  BSYNC.RECONVERGENT B5 ;  /* 0x0000000000057941 */ /* 0x000fea0003800200 */
.L_x_3396:
[----:B------:R-:W-:Y:S01]  /*16f90*/  BSSY.RECONVERGENT B5, `(.L_x_3398) ;  /* 0x0000005000057945 */ /* 0x000fe20003800200 */
.L_x_3399:
[----:B------:R-:W0:Y:S02]  /*16fa0*/  LDS R38, [R63] ;  /* 0x000000003f267984 */ /* 0x000e240000000800 */
[----:B0-----:R-:W-:-:S05]  /*16fb0*/  FADD R39, R19, R38 ;  /* 0x0000002613277221 */ /* 0x001fca0000000000 */
[----:B------:R-:W0:Y:S02]  /*16fc0*/  ATOMS.CAST.SPIN P1, [R63], R38, R39 ;  /* 0x000000263f00758d */ /* 0x000e240001820027 */
[----:B0-----:R-:W-:Y:S05]  /*16fd0*/  @!P1 BRA `(.L_x_3399) ;  /* 0xfffffffc00f09947 */ /* 0x001fea000383ffff */
[----:B------:R-:W-:Y:S05]  /*16fe0*/  BSYNC.RECONVERGENT B5 ;  /* 0x0000000000057941 */ /* 0x000fea0003800200 */
.L_x_3398:
[----:B------:R-:W-:Y:S01]  /*16ff0*/  BSSY.RECONVERGENT B5, `(.L_x_3400) ;  /* 0x0000005000057945 */ /* 0x000fe20003800200 */
.L_x_3401:
[----:B------:R-:W0:Y:S02]  /*17000*/  LDS R38, [R62] ;  /* 0x000000003e267984 */ /* 0x000e240000000800 */
[----:B0-----:R-:W-:-:S05]  /*17010*/  FADD R39, R61, R38 ;  /* 0x000000263d277221 */ /* 0x001fca0000000000 */
[----:B------:R-:W0:Y:S02]  /*17020*/  ATOMS.CAST.SPIN P1, [R62], R38, R39 ;  /* 0x000000263e00758d */ /* 0x000e240001820027 */
[----:B0-----:R-:W-:Y:S05]  /*17030*/  @!P1 BRA `(.L_x_3401) ;  /* 0xfffffffc00f09947 */ /* 0x001fea000383ffff */
[----:B------:R-:W-:Y:S05]  /*17040*/  BSYNC.RECONVERGENT B5 ;  /* 0x0000000000057941 */ /* 0x000fea0003800200 */
.L_x_3400:
[----:B------:R-:W-:Y:S01]  /*17050*/  BSSY.RECONVERGENT B5, `(.L_x_3402) ;  /* 0x0000005000057945 */ /* 0x000fe20003800200 */
.L_x_3403:
[----:B------:R-:W0:Y:S02]  /*17060*/  LDS R38, [R60] ;  /* 0x000000003c267984 */ /* 0x000e240000000800 */
[----:B0-----:R-:W-:-:S05]  /*17070*/  FADD R39, R59, R38 ;  /* 0x000000263b277221 */ /* 0x001fca0000000000 */
[----:B------:R-:W0:Y:S02]  /*17080*/  ATOMS.CAST.SPIN P1, [R60], R38, R39 ;  /* 0x000000263c00758d */ /* 0x000e240001820027 */
[----:B0-----:R-:W-:Y:S05]  /*17090*/  @!P1 BRA `(.L_x_3403) ;  /* 0xfffffffc00f09947 */ /* 0x001fea000383ffff */
[----:B------:R-:W-:Y:S05]  /*170a0*/  BSYNC.RECONVERGENT B5 ;  /* 0x0000000000057941 */ /* 0x000fea0003800200 */
.L_x_3402:
[----:B------:R-:W-:Y:S01]  /*170b0*/  BSSY.RECONVERGENT B5, `(.L_x_3404) ;  /* 0x0000005000057945 */ /* 0x000fe20003800200 */
.L_x_3405:
[----:B------:R-:W0:Y:S02]  /*170c0*/  LDS R38, [R58] ;  /* 0x000000003a267984 */ /* 0x000e240000000800 */
[----:B0-----:R-:W-:-:S05]  /*170d0*/  FADD R39, R57, R38 ;  /* 0x0000002639277221 */ /* 0x001fca0000000000 */
[----:B------:R-:W0:Y:S02]  /*170e0*/  ATOMS.CAST.SPIN P1, [R58], R38, R39 ;  /* 0x000000263a00758d */ /* 0x000e240001820027 */
[----:B0-----:R-:W-:Y:S05]  /*170f0*/  @!P1 BRA `(.L_x_3405) ;  /* 0xfffffffc00f09947 */ /* 0x001fea000383ffff */
[----:B------:R-:W-:Y:S05]  /*17100*/  BSYNC.RECONVERGENT B5 ;  /* 0x0000000000057941 */ /* 0x000fea0003800200 */
.L_x_3404:
[----:B------:R-:W-:Y:S01]  /*17110*/  BSSY.RECONVERGENT B5, `(.L_x_3406) ;  /* 0x0000005000057945 */ /* 0x000fe20003800200 */
.L_x_3407:
[----:B------:R-:W0:Y:S02]  /*17120*/  LDS R38, [R64+0x4] ;  /* 0x0000040040267984 */ /* 0x000e240000000800 */
[----:B0-----:R-:W-:-:S05]  /*17130*/  FADD R39, R38, 1 ;  /* 0x3f80000026277421 */ /* 0x001fca0000000000 */
[----:B------:R-:W0:Y:S02]  /*17140*/  ATOMS.CAST.SPIN P1, [R64+0x4], R38, R39 ;  /* 0x000004264000758d */ /* 0x000e240001820027 */
[----:B0-----:R-:W-:Y:S05]  /*17150*/  @!P1 BRA `(.L_x_3407) ;  /* 0xfffffffc00f09947 */ /* 0x001fea000383ffff */
[----:B------:R-:W-:Y:S05]  /*17160*/  BSYNC.RECONVERGENT B5 ;  /* 0x0000000000057941 */ /* 0x000fea0003800200 */
.L_x_3406:
[----:B------:R-:W-:Y:S01]  /*17170*/  BSSY.RECONVERGENT B5, `(.L_x_3408) ;  /* 0x0000005000057945 */ /* 0x000fe20003800200 */
.L_x_3409:
[----:B------:R-:W0:Y:S02]  /*17180*/  LDS R38, [R63+0x4] ;  /* 0x000004003f267984 */ /* 0x000e240000000800 */
[----:B0-----:R-:W-:-:S05]  /*17190*/  FADD R39, R19, R38 ;  /* 0x0000002613277221 */ /* 0x001fca0000000000 */
[----:B------:R-:W0:Y:S02]  /*171a0*/  ATOMS.CAST.SPIN P1, [R63+0x4], R38, R39 ;  /* 0x000004263f00758d */ /* 0x000e240001820027 */
[----:B0-----:R-:W-:Y:S05]  /*171b0*/  @!P1 BRA `(.L_x_3409) ;  /* 0xfffffffc00f09947 */ /* 0x001fea000383ffff */
[----:B------:R-:W-:Y:S05]  /*171c0*/  BSYNC.RECONVERGENT B5 ;  /* 0x0000000000057941 */ /* 0x000fea0003800200 */
.L_x_3408:
[----:B------:R-:W-:Y:S01]  /*171d0*/  BSSY.RECONVERGENT B5, `(.L_x_3410) ;  /* 0x0000005000057945 */ /* 0x000fe20003800200 */
.L_x_3411:
[----:B------:R-:W0:Y:S02]  /*171e0*/  LDS R38, [R62+0x4] ;  /* 0x000004003e267984 */ /* 0x000e240000000800 */
[----:B0-----:R-:W-:-:S05]  /*171f0*/  FADD R39, R61, R38 ;  /* 0x000000263d277221 */ /* 0x001fca0000000000 */
[----:B------:R-:W0:Y:S02]  /*17200*/  ATOMS.CAST.SPIN P1, [R62+0x4], R38, R39 ;  /* 0x000004263e00758d */ /* 0x000e240001820027 */
[----:B0-----:R-:W-:Y:S05]  /*17210*/  @!P1 BRA `(.L_x_3411) ;  /* 0xfffffffc00f09947 */ /* 0x001fea000383ffff */
[----:B------:R-:W-:Y:S05]  /*17220*/  BSYNC.RECONVERGENT B5 ;  /* 0x0000000000057941 */ /* 0x000fea0003800200 */
.L_x_3410:
[----:B------:R-:W-:Y:S01]  /*17230*/  BSSY.RECONVERGENT B5, `(.L_x_3412) ;  /* 0x0000005000057945 */ /* 0x000fe20003800200 */
.L_x_3413:
[----:B------:R-:W0:Y:S02]  /*17240*/  LDS R38, [R60+0x4] ;  /* 0x000004003c267984 */ /* 0x000e240000000800 */
[----:B0-----:R-:W-:-:S05]  /*17250*/  FADD R39, R59, R38 ;  /* 0x000000263b277221 */ /* 0x001fca0000000000 */
[----:B------:R-:W0:Y:S02]  /*17260*/  ATOMS.CAST.SPIN P1, [R60+0x4], R38, R39 ;  /* 0x000004263c00758d */ /* 0x000e240001820027 */
[----:B0-----:R-:W-:Y:S05]  /*17270*/  @!P1 BRA `(.L_x_3413) ;  /* 0xfffffffc00f09947 */ /* 0x001fea000383ffff */
[----:B------:R-:W-:Y:S05]  /*17280*/  BSYNC.RECONVERGENT B5 ;  /* 0x0000000000057941 */ /* 0x000fea0003800200 */
.L_x_3412:
[----:B------:R-:W-:Y:S01]  /*17290*/  BSSY.RECONVERGENT B5, `(.L_x_3414) ;  /* 0x0000005000057945 */ /* 0x000fe20003800200 */
.L_x_3415:
[----:B------:R-:W0:Y:S02]  /*172a0*/  LDS R38, [R58+0x4] ;  /* 0x000004003a267984 */ /* 0x000e240000000800 */
[----:B0-----:R-:W-:-:S05]  /*172b0*/  FADD R39, R57, R38 ;  /* 0x0000002639277221 */ /* 0x001fca0000000000 */
[----:B------:R-:W0:Y:S02]  /*172c0*/  ATOMS.CAST.SPIN P1, [R58+0x4], R38, R39 ;  /* 0x000004263a00758d */ /* 0x000e240001820027 */
[----:B0-----:R-:W-:Y:S05]  /*172d0*/  @!P1 BRA `(.L_x_3415) ;  /* 0xfffffffc00f09947 */ /* 0x001fea000383ffff */
[----:B------:R-:W-:Y:S05]  /*172e0*/  BSYNC.RECONVERGENT B5 ;  /* 0x0000000000057941 */ /* 0x000fea0003800200 */
.L_x_3414:
[----:B------:R-:W-:Y:S01]  /*172f0*/  BSSY.RECONVERGENT B5, `(.L_x_3416) ;  /* 0x0000005000057945 */ /* 0x000fe20003800200 */
.L_x_3417:
[----:B------:R-:W0:Y:S02]  /*17300*/  LDS R38, [R64+0x8] ;  /* 0x0000080040267984 */ /* 0x000e240000000800 */
[----:B0-----:R-:W-:-:S05]  /*17310*/  FADD R39, R38, 1 ;  /* 0x3f80000026277421 */ /* 0x001fca0000000000 */
[----:B------:R-:W0:Y:S02]  /*17320*/  ATOMS.CAST.SPIN P1, [R64+0x8], R38, R39 ;  /* 0x000008264000758d */ /* 0x000e240001820027 */
[----:B0-----:R-:W-:Y:S05]  /*17330*/  @!P1 BRA `(.L_x_3417) ;  /* 0xfffffffc00f09947 */ /* 0x001fea000383ffff */
[----:B------:R-:W-:Y:S05]  /*17340*/  BSYNC.RECONVERGENT B5 ;  /* 0x0000000000057941 */ /* 0x000fea0003800200 */
.L_x_3416:
[----:B------:R-:W-:Y:S01]  /*17350*/  BSSY.RECONVERGENT B5, `(.L_x_3418) ;  /* 0x0000005000057945 */ /* 0x000fe20003800200 */
.L_x_3419:
[----:B------:R-:W0:Y:S02]  /*17360*/  LDS R38, [R63+0x8] ;  /* 0x000008003f267984 */ /* 0x000e240000000800 */
[----:B0-----:R-:W-:-:S05]  /*17370*/  FADD R39, R19, R38 ;  /* 0x0000002613277221 */ /* 0x001fca0000000000 */
[----:B------:R-:W0:Y:S02]  /*17380*/  ATOMS.CAST.SPIN P1, [R63+0x8], R38, R39 ;  /* 0x000008263f00758d */ /* 0x000e240001820027 */
[----:B0-----:R-:W-:Y:S05]  /*17390*/  @!P1 BRA `(.L_x_3419) ;  /* 0xfffffffc00f09947 */ /* 0x001fea000383ffff */
[----:B------:R-:W-:Y:S05]  /*173a0*/  BSYNC.RECONVERGENT B5 ;  /* 0x0000000000057941 */ /* 0x000fea0003800200 */
.L_x_3418:
[----:B------:R-:W-:Y:S01]  /*173b0*/  BSSY.RECONVERGENT B5, `(.L_x_3420) ;  /* 0x0000005000057945 */ /* 0x000fe20003800200 */
.L_x_3421:
[----:B------:R-:W0:Y:S02]  /*173c0*/  LDS R38, [R62+0x8] ;  /* 0x000008003e267984 */ /* 0x000e240000000800 */
[----:B0-----:R-:W-:-:S05]  /*173d0*/  FADD R39, R61, R38 ;  /* 0x000000263d277221 */ /* 0x001fca0000000000 */
[----:B------:R-:W0:Y:S02]  /*173e0*/  ATOMS.CAST.SPIN P1, [R62+0x8], R38, R39 ;  /* 0x000008263e00758d */ /* 0x000e240001820027 */
[----:B0-----:R-:W-:Y:S05]  /*173f0*/  @!P1 BRA `(.L_x_3421) ;  /* 0xfffffffc00f09947 */ /* 0x001fea000383ffff */
[----:B------:R-:W-:Y:S05]  /*17400*/  BSYNC.RECONVERGENT B5 ;  /* 0x0000000000057941 */ /* 0x000fea0003800200 */
.L_x_3420:
[----:B------:R-:W-:Y:S01]  /*17410*/  BSSY.RECONVERGENT B5, `(.L_x_3422) ;  /* 0x0000005000057945 */ /* 0x000fe20003800200 */
.L_x_3423:
[----:B------:R-:W0:Y:S02]  /*17420*/  LDS R38, [R60+0x8] ;  /* 0x000008003c267984 */ /* 0x000e240000000800 */
[----:B0-----:R-:W-:-:S05]  /*17430*/  FADD R39, R59, R38 ;  /* 0x000000263b277221 */ /* 0x001fca0000000000 */
[----:B------:R-:W0:Y:S02]  /*17440*/  ATOMS.CAST.SPIN P1, [R60+0x8], R38, R39 ;  /* 0x000008263c00758d */ /* 0x000e240001820027 */
[----:B0-----:R-:W-:Y:S05]  /*17450*/  @!P1 BRA `(.L_x_3423) ;  /* 0xfffffffc00f09947 */ /* 0x001fea000383ffff */
[----:B------:R-:W-:Y:S05]  /*17460*/  BSYNC.RECONVERGENT B5 ;  /* 0x0000000000057941 */ /* 0x000fea0003800200 */
.L_x_3422:
[----:B------:R-:W-:Y:S01]  /*17470*/  BSSY.RECONVERGENT B5, `(.L_x_3424) ;  /* 0x0000005000057945 */ /* 0x000fe20003800200 */
.L_x_3425:
[----:B------:R-:W0:Y:S02]  /*17480*/  LDS R38, [R58+0x8] ;  /* 0x000008003a267984 */ /* 0x000e240000000800 */
[----:B0-----:R-:W-:-:S05]  /*17490*/  FADD R39, R57, R38 ;  /* 0x0000002639277221 */ /* 0x001fca0000000000 */
[----:B------:R-:W0:Y:S02]  /*174a0*/  ATOMS.CAST.SPIN P1, [R58+0x8], R38, R39 ;  /* 0x000008263a00758d */ /* 0x000e240001820027 */
[----:B0-----:R-:W-:Y:S05]  /*174b0*/  @!P1 BRA `(.L_x_3425) ;  /* 0xfffffffc00f09947 */ /* 0x001fea000383ffff */
[----:B------:R-:W-:Y:S05]  /*174c0*/  BSYNC.RECONVERGENT B5 ;  /* 0x0000000000057941 */ /* 0x000fea0003800200 */
.L_x_3424:
[----:B------:R-:W-:-:S04]  /*174d0*/  IADD3 R56, PT, PT, R56, 0x4, RZ ;  /* 0x0000000438387810 */ /* 0x000fc80007ffe0ff */
[----:B------:R-:W-:-:S13]  /*174e0*/  ISETP.NE.AND P1, PT, R56, R23, PT ;  /* 0x000000173800720c */ /* 0x000fda0003f25270 */
[----:B------:R-:W-:Y:S05]  /*174f0*/  @P1 BRA `(.L_x_3426) ;  /* 0xfffffff400f41947 */ /* 0x000fea000383ffff */
.L_x_3237:
[----:B------:R-:W-:Y:S05]  /*17500*/  BSYNC B4 ;  /* 0x0000000000047941 */ /* 0x000fea0003800000 */
.L_x_3235:
[----:B------:R-:W0:Y:S01]  /*17510*/  LDCU UR8, c[0x0][0x3f8] ;  /* 0x00007f00ff0877ac */ /* 0x000e220008000800 */
[----:B------:R-:W-:-:S04]  /*17520*/  IADD3 R30, PT, PT, R30, 0x1, RZ ;  /* 0x000000011e1e7810 */ /* 0x000fc80007ffe0ff */
[----:B0-----:R-:W-:-:S13]  /*17530*/  ISETP.NE.AND P1, PT, R30, UR8, PT ;  /* 0x000000081e007c0c */ /* 0x001fda000bf25270 */
[----:B------:R-:W-:Y:S05]  /*17540*/  @P1 BRA `(.L_x_3427) ;  /* 0xffffffd400041947 */ /* 0x000fea000383ffff */
.L_x_2966:
[----:B------:R-:W-:Y:S05]  /*17550*/  BSYNC B2 ;  /* 0x0000000000027941 */ /* 0x000fea0003800000 */
.L_x_2965:
[----:B------:R-:W1:Y:S01]  /*17560*/  LDCU UR8, c[0x0][0x3f4] ;  /* 0x00007e80ff0877ac */ /* 0x000e620008000800 */
[----:B------:R-:W-:-:S04]  /*17570*/  IADD3 R27, PT, PT, R27, 0x1, RZ ;  /* 0x000000011b1b7810 */ /* 0x000fc80007ffe0ff */
[----:B-1----:R-:W-:-:S13]  /*17580*/  ISETP.NE.AND P0, PT, R27, UR8, PT ;  /* 0x000000081b007c0c */ /* 0x002fda000bf05270 */
[----:B------:R-:W-:Y:S05]  /*17590*/  @P0 BRA `(.L_x_3428) ;  /* 0xffffff9000f80947 */ /* 0x000fea000383ffff */
.L_x_2950:
[----:B------:R-:W-:Y:S05]  /*175a0*/  BSYNC B3 ;  /* 0x0000000000037941 */ /* 0x000fea0003800000 */
.L_x_2949:
[----:B------:R-:W-:Y:S01]  /*175b0*/  MOV R21, UR5 ;  /* 0x0000000500157c02 */ /* 0x000fe20008000f00 */
[----:B------:R-:W2:Y:S01]  /*175c0*/  LDG.E R12, desc[UR10][R52.64] ;  /* 0x0000000a340c7981 */ /* 0x000ea2000c1e1900 */
[----:B------:R-:W-:Y:S01]  /*175d0*/  MOV R19, UR5 ;  /* 0x0000000500137c02 */ /* 0x000fe20008000f00 */
[----:B------:R-:W1:Y:S02]  /*175e0*/  LDCU UR8, c[0x0][0x3e8] ;  /* 0x00007d00ff0877ac */ /* 0x000e640008000800 */
        /* <DEDUP_REMOVED lines=14> */
[----:B-1----:R-:W-:-:S13]  /*176d0*/  FSETP.GTU.AND P0, PT, R20, UR8, PT ;  /* 0x0000000814007c0b */ /* 0x002fda000bf0c000 */
[----:B------:R-:W-:Y:S05]  /*176e0*/  @P0 BRA `(.L_x_2463) ;  /* 0x0000007800380947 */ /* 0x000fea0003800000 */
[----:B------:R-:W-:Y:S01]  /*176f0*/  IADD3 R18, PT, PT, R20, -0xd000000, RZ ;  /* 0xf300000014127810 */ /* 0x000fe20007ffe0ff */
[----:B------:R1:W2:Y:S01]  /*17700*/  MUFU.RSQ R19, R20 ;  /* 0x0000001400137308 */ /* 0x0002a20000001400 */
[----:B------:R-:W-:Y:S01]  /*17710*/  BSSY.RECONVERGENT B2, `(.L_x_3429) ;  /* 0x000000c000027945 */ /* 0x000fe20003800200 */
[----:B------:R-:W-:Y:S02]  /*17720*/  IADD3 R26, PT, PT, R10, UR5, RZ ;  /* 0x000000050a1a7c10 */ /* 0x000fe4000fffe0ff */
[----:B------:R-:W-:-:S13]  /*17730*/  ISETP.GT.U32.AND P0, PT, R18, 0x727fffff, PT ;  /* 0x727fffff1200780c */ /* 0x000fda0003f04070 */
[----:B-12---:R-:W-:Y:S05]  /*17740*/  @!P0 BRA `(.L_x_3430) ;  /* 0x0000000000108947 */ /* 0x006fea0003800000 */
[----:B------:R-:W-:-:S07]  /*17750*/  MOV R22, 0x17770 ;  /* 0x0001777000167802 */ /* 0x000fce0000000f00 */
[----:B0-----:R-:W-:Y:S05]  /*17760*/  CALL.REL.NOINC `($__internal_2_$__cuda_sm20_sqrt_rn_f32_slowpath) ;  /* 0x0000007c00b47944 */ /* 0x001fea0003c00000 */
[----:B------:R-:W-:Y:S01]  /*17770*/  MOV R39, R27 ;  /* 0x0000001b00277202 */ /* 0x000fe20000000f00 */
[----:B------:R-:W-:Y:S06]  /*17780*/  BRA `(.L_x_3431) ;  /* 0x0000000000107947 */ /* 0x000fec0003800000 */
.L_x_3430:
[----:B------:R-:W-:Y:S01]  /*17790*/  FMUL.FTZ R39, R20, R19 ;  /* 0x0000001314277220 */ /* 0x000fe20000410000 */
[----:B------:R-:W-:-:S03]  /*177a0*/  FMUL.FTZ R19, R19, 0.5 ;  /* 0x3f00000013137820 */ /* 0x000fc60000410000 */
[----:B------:R-:W-:-:S04]  /*177b0*/  FFMA R18, -R39, R39, R20 ;  /* 0x0000002727127223 */ /* 0x000fc80000000114 */
[----:B------:R-:W-:-:S07]  /*177c0*/  FFMA R39, R18, R19, R39 ;  /* 0x0000001312277223 */ /* 0x000fce0000000027 */
.L_x_3431:
[----:B------:R-:W-:Y:S05]  /*177d0*/  BSYNC.RECONVERGENT B2 ;  /* 0x0000000000027941 */ /* 0x000fea0003800200 */
.L_x_3429:
[----:B------:R-:W1:Y:S01]  /*177e0*/  LDCU.64 UR8, c[0x0][0x3a8] ;  /* 0x00007500ff0877ac */ /* 0x000e620008000a00 */
[----:B------:R-:W-:Y:S01]  /*177f0*/  MOV R37, 0xffffffff ;  /* 0xffffffff00257802 */ /* 0x000fe20000000f00 */
[----:B------:R-:W-:Y:S01]  /*17800*/  BSSY.RECONVERGENT B2, `(.L_x_3432) ;  /* 0x000005a000027945 */ /* 0x000fe20003800200 */
[----:B-1----:R-:W-:-:S04]  /*17810*/  FSETP.GTU.AND P1, PT, R39, UR8, PT ;  /* 0x0000000827007c0b */ /* 0x002fc8000bf2c000 */
        /* <DEDUP_REMOVED lines=13> */
.L_x_3435:
[----:B------:R-:W1:Y:S01]  /*178f0*/  LDC.64 R18, c[0x0][0x3b0] ;  /* 0x0000ec00ff127b82 */ /* 0x000e620000000a00 */
[C---:B------:R-:W-:Y:S02]  /*17900*/  IADD3 R20, PT, PT, R23.reuse, -0x2, RZ ;  /* 0xfffffffe17147810 */ /* 0x040fe40007ffe0ff */
[----:B------:R-:W-:Y:S02]  /*17910*/  IADD3 R22, PT, PT, R23, -0x1, RZ ;  /* 0xffffffff17167810 */ /* 0x000fe40007ffe0ff */
[----:B------:R-:W-:Y:S02]  /*17920*/  I2FP.F32.S32 R20, R20 ;  /* 0x0000001400147245 */ /* 0x000fe40000201400 */
[----:B------:R-:W-:Y:S02]  /*17930*/  I2FP.F32.S32 R24, R22 ;  /* 0x0000001600187245 */ /* 0x000fe40000201400 */
[----:B------:R-:W-:Y:S02]  /*17940*/  ISETP.GE.AND P3, PT, R37, RZ, PT ;  /* 0x000000ff2500720c */ /* 0x000fe40003f66270 */
[----:B------:R-:W-:Y:S01]  /*17950*/  IADD3 R25, PT, PT, R23, 0x1, RZ ;  /* 0x0000000117197810 */ /* 0x000fe20007ffe0ff */
[CCC-:B-1----:R-:W-:Y:S01]  /*17960*/  FFMA R22, R20.reuse, R18.reuse, R19.reuse ;  /* 0x0000001214167223 */ /* 0x1c2fe20000000013 */
        /* <DEDUP_REMOVED lines=33> */
.L_x_3434:
[----:B------:R-:W-:Y:S05]  /*17b80*/  @!P4 BRA `(.L_x_3433) ;  /* 0x000000000084c947 */ /* 0x000fea0003800000 */
[----:B------:R-:W1:Y:S01]  /*17b90*/  LDC.64 R18, c[0x0][0x3b0] ;  /* 0x0000ec00ff127b82 */ /* 0x000e620000000a00 */
[----:B------:R-:W-:Y:S02]  /*17ba0*/  IADD3 R20, PT, PT, R23, -0x2, RZ ;  /* 0xfffffffe17147810 */ /* 0x000fe40007ffe0ff */
[----:B------:R-:W-:Y:S02]  /*17bb0*/  ISETP.NE.AND P2, PT, R7, 0x1, PT ;  /* 0x000000010700780c */ /* 0x000fe40003f45270 */
[----:B------:R-:W-:Y:S02]  /*17bc0*/  I2FP.F32.S32 R20, R20 ;  /* 0x0000001400147245 */ /* 0x000fe40000201400 */
[----:B------:R-:W-:-:S03]  /*17bd0*/  ISETP.GE.AND P1, PT, R37, RZ, PT ;  /* 0x000000ff2500720c */ /* 0x000fc60003f26270 */
[CCC-:B-1----:R-:W-:Y:S01]  /*17be0*/  FFMA R22, R20.reuse, R18.reuse, R19.reuse ;  /* 0x0000001214167223 */ /* 0x1c2fe20000000013 */
        /* <DEDUP_REMOVED lines=27> */
.L_x_3433:
[----:B------:R-:W-:Y:S05]  /*17da0*/  BSYNC.RECONVERGENT B2 ;  /* 0x0000000000027941 */ /* 0x000fea0003800200 */
.L_x_3432:
[----:B------:R-:W1:Y:S02]  /*17db0*/  LDC R18, c[0x0][0x3f4] ;  /* 0x0000fd00ff127b82 */ /* 0x000e640000000800 */
[----:B-1----:R-:W-:-:S04]  /*17dc0*/  ISETP.GE.AND P0, PT, R18, 0x1, PT ;  /* 0x000000011200780c */ /* 0x002fc80003f06270 */
[----:B------:R-:W-:-:S13]  /*17dd0*/  ISETP.LT.OR P0, PT, R30, RZ, !P0 ;  /* 0x000000ff1e00720c */ /* 0x000fda0004701670 */
[----:B------:R-:W-:Y:S05]  /*17de0*/  @P0 BRA `(.L_x_2463) ;  /* 0x0000007000780947 */ /* 0x000fea0003800000 */
[C---:B------:R-:W-:Y:S01]  /*17df0*/  FSETP.GE.AND P0, PT, R21.reuse, RZ, PT ;  /* 0x000000ff1500720b */ /* 0x040fe20003f06000 */
[----:B------:R-:W-:Y:S03]  /*17e00*/  BSSY.RECONVERGENT B2, `(.L_x_3436) ;  /* 0x000000e000027945 */ /* 0x000fe60003800200 */
[----:B------:R-:W-:-:S04]  /*17e10*/  FSEL R20, R21, RZ, P0 ;  /* 0x000000ff15147208 */ /* 0x000fc80000000000 */
[----:B------:R-:W-:Y:S01]  /*17e20*/  IADD3 R18, PT, PT, R20, -0xd000000, RZ ;  /* 0xf300000014127810 */ /* 0x000fe20007ffe0ff */
[----:B------:R1:W2:Y:S03]  /*17e30*/  MUFU.RSQ R19, R20 ;  /* 0x0000001400137308 */ /* 0x0002a60000001400 */
[----:B------:R-:W-:-:S13]  /*17e40*/  ISETP.GT.U32.AND P0, PT, R18, 0x727fffff, PT ;  /* 0x727fffff1200780c */ /* 0x000fda0003f04070 */
[----:B-1----:R-:W-:Y:S05]  /*17e50*/  @!P0 BRA `(.L_x_3437) ;  /* 0x0000000000108947 */ /* 0x002fea0003800000 */
[----:B------:R-:W-:-:S07]  /*17e60*/  MOV R22, 0x17e80 ;  /* 0x00017e8000167802 */ /* 0x000fce0000000f00 */
[----:B0-2---:R-:W-:Y:S05]  /*17e70*/  CALL.REL.NOINC `($__internal_2_$__cuda_sm20_sqrt_rn_f32_slowpath) ;  /* 0x0000007400f07944 */ /* 0x005fea0003c00000 */
[----:B------:R-:W-:Y:S01]  /*17e80*/  MOV R28, R27 ;  /* 0x0000001b001c7202 */ /* 0x000fe20000000f00 */
[----:B------:R-:W-:Y:S06]  /*17e90*/  BRA `(.L_x_3438) ;  /* 0x0000000000107947 */ /* 0x000fec0003800000 */
.L_x_3437:
[----:B--2---:R-:W-:Y:S01]  /*17ea0*/  FMUL.FTZ R28, R20, R19 ;  /* 0x00000013141c7220 */ /* 0x004fe20000410000 */
[----:B------:R-:W-:-:S03]  /*17eb0*/  FMUL.FTZ R18, R19, 0.5 ;  /* 0x3f00000013127820 */ /* 0x000fc60000410000 */
[----:B------:R-:W-:-:S04]  /*17ec0*/  FFMA R19, -R28, R28, R20 ;  /* 0x0000001c1c137223 */ /* 0x000fc80000000114 */
[----:B------:R-:W-:-:S07]  /*17ed0*/  FFMA R28, R19, R18, R28 ;  /* 0x00000012131c7223 */ /* 0x000fce000000001c */
.L_x_3438:
[----:B------:R-:W-:Y:S05]  /*17ee0*/  BSYNC.RECONVERGENT B2 ;  /* 0x0000000000027941 */ /* 0x000fea0003800200 */
.L_x_3436:
        /* <DEDUP_REMOVED lines=8> */
.L_x_3913:
[----:B------:R-:W1:Y:S01]  /*17f70*/  LDCU UR8, c[0x0][0x3a8] ;  /* 0x00007500ff0877ac */ /* 0x000e620008000800 */
[----:B------:R-:W-:Y:S01]  /*17f80*/  BSSY.RECONVERGENT B2, `(.L_x_3439) ;  /* 0x000001a000027945 */ /* 0x000fe20003800200 */
[----:B------:R-:W-:Y:S02]  /*17f90*/  MOV R36, 0x3f800000 ;  /* 0x3f80000000247802 */ /* 0x000fe40000000f00 */
[----:B-1----:R-:W-:-:S13]  /*17fa0*/  FSETP.GEU.AND P0, PT, R28, UR8, PT ;  /* 0x000000081c007c0b */ /* 0x002fda000bf0e000 */
[----:B------:R-:W-:Y:S05]  /*17fb0*/  @!P0 BRA `(.L_x_3440) ;  /* 0x0000000000588947 */ /* 0x000fea0003800000 */
[----:B------:R-:W1:Y:S08]  /*17fc0*/  LDC.64 R24, c[0x0][0x408] ;  /* 0x00010200ff187b82 */ /* 0x000e700000000a00 */
[----:B------:R-:W2:Y:S01]  /*17fd0*/  LDC.64 R40, c[0x0][0x400] ;  /* 0x00010000ff287b82 */ /* 0x000ea20000000a00 */
[----:B-1----:R-:W-:-:S06]  /*17fe0*/  IMAD.WIDE.U32 R24, R27, 0x4, R24 ;  /* 0x000000041b187825 */ /* 0x002fcc00078e0018 */
[----:B------:R-:W3:Y:S01]  /*17ff0*/  LDG.E R25, desc[UR10][R24.64] ;  /* 0x0000000a18197981 */ /* 0x000ee2000c1e1900 */
[----:B--2---:R-:W-:-:S06]  /*18000*/  IMAD.WIDE.U32 R40, R27, 0x4, R40 ;  /* 0x000000041b287825 */ /* 0x004fcc00078e0028 */
[----:B------:R-:W2:Y:S01]  /*18010*/  LDG.E R41, desc[UR10][R40.64] ;  /* 0x0000000a28297981 */ /* 0x000ea2000c1e1900 */
[----:B------:R-:W1:Y:S01]  /*18020*/  MUFU.RCP R57, R28 ;  /* 0x0000001c00397308 */ /* 0x000e620000001000 */
[----:B------:R-:W-:Y:S01]  /*18030*/  BSSY.RECONVERGENT B3, `(.L_x_3441) ;  /* 0x000000d000037945 */ /* 0x000fe20003800200 */
[----:B-1----:R-:W-:-:S04]  /*18040*/  FFMA R32, R57, -R28, 1 ;  /* 0x3f80000039207423 */ /* 0x002fc8000000081c */
[----:B------:R-:W-:Y:S01]  /*18050*/  FFMA R57, R57, R32, R57 ;  /* 0x0000002039397223 */ /* 0x000fe20000000039 */
[----:B---3--:R-:W-:-:S04]  /*18060*/  FMUL R43, R12, R25 ;  /* 0x000000190c2b7220 */ /* 0x008fc80000400000 */
[----:B--2---:R-:W-:-:S04]  /*18070*/  FFMA R60, R14, R41, R43 ;  /* 0x000000290e3c7223 */ /* 0x004fc8000000002b */
[----:B------:R-:W1:Y:S01]  /*18080*/  FCHK P0, R60, R28 ;  /* 0x0000001c3c007302 */ /* 0x000e620000000000 */
[----:B------:R-:W-:-:S04]  /*18090*/  FFMA R43, R60, R57, RZ ;  /* 0x000000393c2b7223 */ /* 0x000fc800000000ff */
[----:B------:R-:W-:-:S04]  /*180a0*/  FFMA R32, R43, -R28, R60 ;  /* 0x8000001c2b207223 */ /* 0x000fc8000000003c */
[----:B------:R-:W-:Y:S01]  /*180b0*/  FFMA R32, R57, R32, R43 ;  /* 0x0000002039207223 */ /* 0x000fe2000000002b */
[----:B-1----:R-:W-:Y:S06]  /*180c0*/  @!P0 BRA `(.L_x_3442) ;  /* 0x00000000000c8947 */ /* 0x002fec0003800000 */
[----:B------:R-:W-:Y:S02]  /*180d0*/  MOV R59, R28 ;  /* 0x0000001c003b7202 */ /* 0x000fe40000000f00 */
[----:B0-----:R-:W-:-:S07]  /*180e0*/  MOV R38, 0x18100 ;  /* 0x0001810000267802 */ /* 0x001fce0000000f00 */
[----:B------:R-:W-:Y:S05]  /*180f0*/  CALL.REL.NOINC `($__internal_3_$__cuda_sm3x_div_rn_noftz_f32_slowpath) ;  /* 0x0000007400a47944 */ /* 0x000fea0003c00000 */
.L_x_3442:
[----:B------:R-:W-:Y:S05]  /*18100*/  BSYNC.RECONVERGENT B3 ;  /* 0x0000000000037941 */ /* 0x000fea0003800200 */
.L_x_3441:
[----:B------:R-:W-:-:S07]  /*18110*/  MOV R36, R32 ;  /* 0x0000002000247202 */ /* 0x000fce0000000f00 */
.L_x_3440:
[----:B------:R-:W-:Y:S05]  /*18120*/  BSYNC.RECONVERGENT B2 ;  /* 0x0000000000027941 */ /* 0x000fea0003800200 */
.L_x_3439:
[----:B------:R-:W1:Y:S02]  /*18130*/  LDC.64 R24, c[0x0][0x420] ;  /* 0x00010800ff187b82 */ /* 0x000e640000000a00 */
[----:B-1----:R-:W-:-:S06]  /*18140*/  IMAD.WIDE.U32 R24, R27, 0x4, R24 ;  /* 0x000000041b187825 */ /* 0x002fcc00078e0018 */
[----:B------:R-:W2:Y:S01]  /*18150*/  LDG.E R25, desc[UR10][R24.64] ;  /* 0x0000000a18197981 */ /* 0x000ea2000c1e1900 */
[----:B------:R-:W-:Y:S01]  /*18160*/  BSSY.RECONVERGENT B2, `(.L_x_3443) ;  /* 0x00006e2000027945 */ /* 0x000fe20003800200 */
[----:B--2---:R-:W-:-:S13]  /*18170*/  FSETP.GE.AND P0, PT, |R36|, R25, PT ;  /* 0x000000192400720b */ /* 0x004fda0003f06200 */
[----:B------:R-:W-:Y:S05]  /*18180*/  @!P0 BRA `(.L_x_3444) ;  /* 0x0000006c007c8947 */ /* 0x000fea0003800000 */
[----:B------:R-:W1:Y:S08]  /*18190*/  LDC.64 R40, c[0x0][0x408] ;  /* 0x00010200ff287b82 */ /* 0x000e700000000a00 */
[----:B------:R-:W2:Y:S08]  /*181a0*/  LDC.64 R42, c[0x0][0x400] ;  /* 0x00010000ff2a7b82 */ /* 0x000eb00000000a00 */
[----:B------:R-:W3:Y:S01]  /*181b0*/  LDC.64 R24, c[0x0][0x430] ;  /* 0x00010c00ff187b82 */ /* 0x000ee20000000a00 */
[----:B-1----:R-:W-:-:S06]  /*181c0*/  IMAD.WIDE.U32 R40, R27, 0x4, R40 ;  /* 0x000000041b287825 */ /* 0x002fcc00078e0028 */
[----:B------:R-:W4:Y:S01]  /*181d0*/  LDG.E R41, desc[UR10][R40.64] ;  /* 0x0000000a28297981 */ /* 0x000f22000c1e1900 */
[----:B--2---:R-:W-:-:S06]  /*181e0*/  IMAD.WIDE.U32 R42, R27, 0x4, R42 ;  /* 0x000000041b2a7825 */ /* 0x004fcc00078e002a */
[----:B------:R-:W2:Y:S01]  /*181f0*/  LDG.E R43, desc[UR10][R42.64] ;  /* 0x0000000a2a2b7981 */ /* 0x000ea2000c1e1900 */
[----:B---3--:R-:W-:-:S06]  /*18200*/  IMAD.WIDE.U32 R24, R27, 0x4, R24 ;  /* 0x000000041b187825 */ /* 0x008fcc00078e0018 */
[----:B------:R-:W3:Y:S01]  /*18210*/  LDG.E R24, desc[UR10][R24.64] ;  /* 0x0000000a18187981 */ /* 0x000ee2000c1e1900 */
[----:B----4-:R-:W-:-:S04]  /*18220*/  FMUL R57, R14, R41 ;  /* 0x000000290e397220 */ /* 0x010fc80000400000 */
[----:B--2---:R-:W-:-:S05]  /*18230*/  FFMA R57, R12, R43, -R57 ;  /* 0x0000002b0c397223 */ /* 0x004fca0000000839 */
[----:B---3--:R-:W-:-:S13]  /*18240*/  FSETP.GEU.AND P0, PT, |R57|, R24, PT ;  /* 0x000000183900720b */ /* 0x008fda0003f0e200 */
[----:B------:R-:W-:Y:S05]  /*18250*/  @P0 BRA `(.L_x_3444) ;  /* 0x0000006c00480947 */ /* 0x000fea0003800000 */
[----:B------:R-:W-:Y:S01]  /*18260*/  ISETP.NE.AND P1, PT, R37, 0x1, PT ;  /* 0x000000012500780c */ /* 0x000fe20003f25270 */
[----:B------:R-:W-:Y:S01]  /*18270*/  BSSY.RECONVERGENT B3, `(.L_x_3445) ;  /* 0x0000021000037945 */ /* 0x000fe20003800200 */
[----:B------:R-:W-:-:S04]  /*18280*/  FSETP.GEU.AND P0, PT, R36, RZ, PT ;  /* 0x000000ff2400720b */ /* 0x000fc80003f0e000 */
[----:B------:R-:W-:-:S07]  /*18290*/  FSEL R24, -R28, R28, !P0 ;  /* 0x0000001c1c187208 */ /* 0x000fce0004000100 */
[----:B------:R-:W-:Y:S05]  /*182a0*/  @P1 BRA `(.L_x_3446) ;  /* 0x0000000000201947 */ /* 0x000fea0003800000 */
[----:B------:R-:W1:Y:S08]  /*182b0*/  LDC.64 R40, c[0x0][0x418] ;  /* 0x00010600ff287b82 */ /* 0x000e700000000a00 */
[----:B------:R-:W2:Y:S01]  /*182c0*/  LDC.64 R42, c[0x0][0x410] ;  /* 0x00010400ff2a7b82 */ /* 0x000ea20000000a00 */
[----:B-1----:R-:W-:-:S06]  /*182d0*/  IMAD.WIDE.U32 R40, R27, 0x4, R40 ;  /* 0x000000041b287825 */ /* 0x002fcc00078e0028 */
[----:B------:R1:W5:Y:S01]  /*182e0*/  LDG.E R41, desc[UR10][R40.64] ;  /* 0x0000000a28297981 */ /* 0x000362000c1e1900 */
[----:B--2---:R-:W-:-:S05]  /*182f0*/  IMAD.WIDE.U32 R42, R27, 0x4, R42 ;  /* 0x000000041b2a7825 */ /* 0x004fca00078e002a */
[----:B------:R1:W5:Y:S01]  /*18300*/  LDG.E R25, desc[UR10][R42.64] ;  /* 0x0000000a2a197981 */ /* 0x000362000c1e1900 */
[----:B------:R-:W-:Y:S01]  /*18310*/  HFMA2 R32, -RZ, RZ, 0, 0 ;  /* 0x00000000ff207431 */ /* 0x000fe200000001ff */
[----:B------:R-:W-:Y:S06]  /*18320*/  BRA `(.L_x_3447) ;  /* 0x0000000000547947 */ /* 0x000fec0003800000 */
.L_x_3446:
[----:B------:R-:W1:Y:S08]  /*18330*/  LDC.64 R42, c[0x0][0x410] ;  /* 0x00010400ff2a7b82 */ /* 0x000e700000000a00 */
[----:B------:R-:W2:Y:S01]  /*18340*/  LDC.64 R40, c[0x0][0x418] ;  /* 0x00010600ff287b82 */ /* 0x000ea20000000a00 */
[----:B-1----:R-:W-:-:S05]  /*18350*/  IMAD.WIDE.U32 R42, R27, 0x4, R42 ;  /* 0x000000041b2a7825 */ /* 0x002fca00078e002a */
        /* <DEDUP_REMOVED lines=17> */
.L_x_3448:
[----:B------:R-:W-:Y:S05]  /*18470*/  BSYNC.RECONVERGENT B6 ;  /* 0x0000000000067941 */ /* 0x000fea0003800200 */
.L_x_3447:
[----:B------:R-:W-:Y:S05]  /*18480*/  BSYNC.RECONVERGENT B3 ;  /* 0x0000000000037941 */ /* 0x000fea0003800200 */
.L_x_3445:
[----:B-1----:R-:W1:Y:S02]  /*18490*/  LDC.64 R42, c[0x0][0x428] ;  /* 0x00010a00ff2a7b82 */ /* 0x002e640000000a00 */
[----:B-1----:R-:W-:-:S06]  /*184a0*/  IMAD.WIDE.U32 R42, R27, 0x4, R42 ;  /* 0x000000041b2a7825 */ /* 0x002fcc00078e002a */
[----:B------:R-:W2:Y:S01]  /*184b0*/  LDG.E R43, desc[UR10][R42.64] ;  /* 0x0000000a2a2b7981 */ /* 0x000ea2000c1e1900 */
[----:B-----5:R-:W-:-:S04]  /*184c0*/  FMUL R25, R24, R25 ;  /* 0x0000001918197220 */ /* 0x020fc80000400000 */
[----:B------:R-:W-:Y:S01]  /*184d0*/  FFMA R41, R16, R41, -R25 ;  /* 0x0000002910297223 */ /* 0x000fe20000000819 */
[----:B--2---:R-:W-:-:S13]  /*184e0*/  FSETP.GE.AND P0, PT, |R32|, R43, PT ;  /* 0x0000002b2000720b */ /* 0x004fda0003f06200 */
[----:B------:R-:W-:Y:S05]  /*184f0*/  @!P0 BRA `(.L_x_3444) ;  /* 0x0000006800a08947 */ /* 0x000fea0003800000 */
[----:B------:R-:W1:Y:S08]  /*18500*/  LDC.64 R24, c[0x0][0x438] ;  /* 0x00010e00ff187b82 */ /* 0x000e700000000a00 */
[----:B------:R-:W2:Y:S01]  /*18510*/  LDC R34, c[0x0][0x3f8] ;  /* 0x0000fe00ff227b82 */ /* 0x000ea20000000800 */
[----:B-1----:R-:W-:-:S06]  /*18520*/  IMAD.WIDE.U32 R24, R27, 0x4, R24 ;  /* 0x000000041b187825 */ /* 0x002fcc00078e0018 */
[----:B------:R-:W3:Y:S01]  /*18530*/  LDG.E R24, desc[UR10][R24.64] ;  /* 0x0000000a18187981 */ /* 0x000ee2000c1e1900 */
[----:B--2---:R-:W-:-:S04]  /*18540*/  ISETP.GE.AND P0, PT, R34, 0x1, PT ;  /* 0x000000012200780c */ /* 0x004fc80003f06270 */
[----:B---3--:R-:W-:-:S13]  /*18550*/  FSETP.GTU.OR P0, PT, |R41|, R24, !P0 ;  /* 0x000000182900720b */ /* 0x008fda000470c600 */
[----:B------:R-:W-:Y:S05]  /*18560*/  @P0 BRA `(.L_x_3444) ;  /* 0x0000006800840947 */ /* 0x000fea0003800000 */
[----:B------:R-:W1:Y:S02]  /*18570*/  LDC.64 R24, c[0x0][0x440] ;  /* 0x00011000ff187b82 */ /* 0x000e640000000a00 */
[----:B-1----:R-:W-:-:S06]  /*18580*/  IMAD.WIDE.U32 R24, R27, 0x4, R24 ;  /* 0x000000041b187825 */ /* 0x002fcc00078e0018 */
        /* <DEDUP_REMOVED lines=8> */
.L_x_3716:
[----:B------:R-:W1:Y:S02]  /*18610*/  LDC.64 R24, c[0x0][0x448] ;  /* 0x00011200ff187b82 */ /* 0x000e640000000a00 */
[----:B-1----:R-:W-:-:S05]  /*18620*/  IMAD.WIDE.U32 R24, R32, 0x4, R24 ;  /* 0x0000000420187825 */ /* 0x002fca00078e0018 */
[----:B------:R1:W5:Y:S01]  /*18630*/  LDG.E R34, desc[UR10][R24.64] ;  /* 0x0000000a18227981 */ /* 0x000362000c1e1900 */
[----:B------:R-:W-:Y:S04]  /*18640*/  BSSY.RECONVERGENT B4, `(.L_x_3451) ;  /* 0x000002f000047945 */ /* 0x000fe80003800200 */
[----:B------:R-:W-:Y:S05]  /*18650*/  @P1 BRA P2, `(.L_x_3452) ;  /* 0x00000000005c1947 */ /* 0x000fea0001000000 */
[----:B-1----:R-:W1:Y:S01]  /*18660*/  LDC.64 R24, c[0x0][0x458] ;  /* 0x00011600ff187b82 */ /* 0x002e620000000a00 */
[----:B------:R-:W2:Y:S07]  /*18670*/  LDCU UR8, c[0x0][0x388] ;  /* 0x00007100ff0877ac */ /* 0x000eae0008000800 */
[----:B------:R-:W3:Y:S01]  /*18680*/  LDC.64 R40, c[0x0][0x450] ;  /* 0x00011400ff287b82 */ /* 0x000ee20000000a00 */
[----:B-1----:R-:W-:-:S07]  /*18690*/  IMAD.WIDE.U32 R42, R32, 0x4, R24 ;  /* 0x00000004202a7825 */ /* 0x002fce00078e0018 */
[----:B------:R-:W1:Y:S01]  /*186a0*/  LDC.64 R24, c[0x0][0x460] ;  /* 0x00011800ff187b82 */ /* 0x000e620000000a00 */
[----:B------:R-:W4:Y:S01]  /*186b0*/  LDG.E R42, desc[UR10][R42.64] ;  /* 0x0000000a2a2a7981 */ /* 0x000f22000c1e1900 */
[----:B---3--:R-:W-:-:S06]  /*186c0*/  IMAD.WIDE.U32 R40, R32, 0x4, R40 ;  /* 0x0000000420287825 */ /* 0x008fcc00078e0028 */
[----:B------:R-:W3:Y:S01]  /*186d0*/  LDG.E R40, desc[UR10][R40.64] ;  /* 0x0000000a28287981 */ /* 0x000ee2000c1e1900 */
[----:B----4-:R-:W-:Y:S02]  /*186e0*/  IADD3 R35, PT, PT, R42, -0x1, RZ ;  /* 0xffffffff2a237810 */ /* 0x010fe40007ffe0ff */
[----:B---3--:R-:W-:-:S03]  /*186f0*/  IADD3 R33, PT, PT, R40, -0x1, RZ ;  /* 0xffffffff28217810 */ /* 0x008fc60007ffe0ff */
[C-C-:B--2---:R-:W-:Y:S02]  /*18700*/  IMAD R59, R35.reuse, UR8, R9.reuse ;  /* 0x00000008233b7c24 */ /* 0x144fe4000f8e0209 */
[--C-:B------:R-:W-:Y:S02]  /*18710*/  IMAD R57, R35, UR8, R26.reuse ;  /* 0x0000000823397c24 */ /* 0x100fe4000f8e021a */
[C---:B------:R-:W-:Y:S02]  /*18720*/  IMAD R35, R33.reuse, UR8, R26 ;  /* 0x0000000821237c24 */ /* 0x040fe4000f8e021a */
[----:B------:R-:W-:Y:S02]  /*18730*/  IMAD R33, R33, UR8, R9 ;  /* 0x0000000821217c24 */ /* 0x000fe4000f8e0209 */
[----:B-1----:R-:W-:-:S04]  /*18740*/  IMAD.WIDE R58, R59, 0x4, R24 ;  /* 0x000000043b3a7825 */ /* 0x002fc800078e0218 */
        /* <DEDUP_REMOVED lines=8> */
.L_x_3452:
[----:B------:R-:W2:Y:S01]  /*187d0*/  LDC.64 R40, c[0x0][0x458] ;  /* 0x00011600ff287b82 */ /* 0x000ea20000000a00 */
[----:B------:R-:W3:Y:S07]  /*187e0*/  LDCU UR8, c[0x0][0x388] ;  /* 0x00007100ff0877ac */ /* 0x000eee0008000800 */
[----:B-1----:R-:W0:Y:S01]  /*187f0*/  LDC.64 R24, c[0x0][0x450] ;  /* 0x00011400ff187b82 */ /* 0x002e220000000a00 */
[----:B--2---:R-:W-:-:S06]  /*18800*/  IMAD.WIDE.U32 R40, R32, 0x4, R40 ;  /* 0x0000000420287825 */ /* 0x004fcc00078e0028 */
[----:B------:R-:W2:Y:S01]  /*18810*/  LDG.E R40, desc[UR10][R40.64] ;  /* 0x0000000a28287981 */ /* 0x000ea2000c1e1900 */
[----:B0-----:R-:W-:Y:S02]  /*18820*/  IMAD.WIDE.U32 R56, R32, 0x4, R24 ;  /* 0x0000000420387825 */ /* 0x001fe400078e0018 */
[----:B------:R-:W0:Y:S04]  /*18830*/  LDC.64 R24, c[0x0][0x460] ;  /* 0x00011800ff187b82 */ /* 0x000e280000000a00 */
[----:B------:R-:W4:Y:S01]  /*18840*/  LDG.E R56, desc[UR10][R56.64] ;  /* 0x0000000a38387981 */ /* 0x000f22000c1e1900 */
[----:B--2---:R-:W-:Y:S02]  /*18850*/  IADD3 R35, PT, PT, R40, -0x1, RZ ;  /* 0xffffffff28237810 */ /* 0x004fe40007ffe0ff */
[----:B----4-:R-:W-:-:S03]  /*18860*/  IADD3 R33, PT, PT, R56, -0x1, RZ ;  /* 0xffffffff38217810 */ /* 0x010fc60007ffe0ff */
[C-C-:B---3--:R-:W-:Y:S02]  /*18870*/  IMAD R59, R35.reuse, UR8, R26.reuse ;  /* 0x00000008233b7c24 */ /* 0x148fe4000f8e021a */
        /* <DEDUP_REMOVED lines=11> */
.L_x_3453:
[----:B------:R-:W-:Y:S05]  /*18930*/  BSYNC.RECONVERGENT B4 ;  /* 0x0000000000047941 */ /* 0x000fea0003800200 */
.L_x_3451:
        /* <DEDUP_REMOVED lines=15> */
.L_x_3455:
        /* <DEDUP_REMOVED lines=30> */
.L_x_3463:
[----:B------:R-:W0:Y:S02]  /*18c10*/  LDS R24, [R42+-0x4] ;  /* 0xfffffc002a187984 */ /* 0x000e240000000800 */
[----:B0-----:R-:W-:-:S05]  /*18c20*/  FADD R25, R24, 1 ;  /* 0x3f80000018197421 */ /* 0x001fca0000000000 */
[----:B------:R-:W0:Y:S02]  /*18c30*/  ATOMS.CAST.SPIN P3, [R42+-0x4], R24, R25 ;  /* 0xfffffc182a00758d */ /* 0x000e240001860019 */
[----:B0-----:R-:W-:Y:S05]  /*18c40*/  @!P3 BRA `(.L_x_3463) ;  /* 0xfffffffc00f0b947 */ /* 0x001fea000383ffff */
[----:B------:R-:W-:Y:S05]  /*18c50*/  BSYNC.RECONVERGENT B7 ;  /* 0x0000000000077941 */ /* 0x000fea0003800200 */
.L_x_3462:
[----:B------:R-:W0:Y:S01]  /*18c60*/  LDC R59, c[0x0][0x468] ;  /* 0x00011a00ff3b7b82 */ /* 0x000e220000000800 */
[----:B------:R-:W-:Y:S01]  /*18c70*/  BSSY.RECONVERGENT B7, `(.L_x_3464) ;  /* 0x0000006000077945 */ /* 0x000fe20003800200 */
[----:B0-----:R-:W-:-:S07]  /*18c80*/  IMAD R40, R59, UR4, R42 ;  /* 0x000000043b287c24 */ /* 0x001fce000f8e022a */
.L_x_3465:
[----:B------:R-:W0:Y:S02]  /*18c90*/  LDS R24, [R40+-0x4] ;  /* 0xfffffc0028187984 */ /* 0x000e240000000800 */
[----:B0-----:R-:W-:-:S05]  /*18ca0*/  FADD R25, R39, R24 ;  /* 0x0000001827197221 */ /* 0x001fca0000000000 */
[----:B------:R-:W0:Y:S02]  /*18cb0*/  ATOMS.CAST.SPIN P3, [R40+-0x4], R24, R25 ;  /* 0xfffffc182800758d */ /* 0x000e240001860019 */
[----:B0-----:R-:W-:Y:S05]  /*18cc0*/  @!P3 BRA `(.L_x_3465) ;  /* 0xfffffffc00f0b947 */ /* 0x001fea000383ffff */
[----:B------:R-:W-:Y:S05]  /*18cd0*/  BSYNC.RECONVERGENT B7 ;  /* 0x0000000000077941 */ /* 0x000fea0003800200 */
.L_x_3464:
[----:B------:R-:W-:Y:S01]  /*18ce0*/  BSSY.RECONVERGENT B7, `(.L_x_3466) ;  /* 0x0000006000077945 */ /* 0x000fe20003800200 */
[----:B------:R-:W-:-:S07]  /*18cf0*/  LEA R38, R36, UR7, 0x2 ;  /* 0x0000000724267c11 */ /* 0x000fce000f8e10ff */
.L_x_3467:
[----:B------:R-:W0:Y:S02]  /*18d00*/  LDS R24, [R38+-0x4] ;  /* 0xfffffc0026187984 */ /* 0x000e240000000800 */
[----:B0-----:R-:W-:-:S05]  /*18d10*/  FADD R25, R57, R24 ;  /* 0x0000001839197221 */ /* 0x001fca0000000000 */
[----:B------:R-:W0:Y:S02]  /*18d20*/  ATOMS.CAST.SPIN P3, [R38+-0x4], R24, R25 ;  /* 0xfffffc182600758d */ /* 0x000e240001860019 */
[----:B0-----:R-:W-:Y:S05]  /*18d30*/  @!P3 BRA `(.L_x_3467) ;  /* 0xfffffffc00f0b947 */ /* 0x001fea000383ffff */
[----:B------:R-:W-:Y:S05]  /*18d40*/  BSYNC.RECONVERGENT B7 ;  /* 0x0000000000077941 */ /* 0x000fea0003800200 */
.L_x_3466:
[----:B------:R-:W-:Y:S01]  /*18d50*/  BSSY.RECONVERGENT B7, `(.L_x_3468) ;  /* 0x0000006000077945 */ /* 0x000fe20003800200 */
[----:B------:R-:W-:-:S07]  /*18d60*/  LEA R36, R36, UR6, 0x2 ;  /* 0x0000000624247c11 */ /* 0x000fce000f8e10ff */
.L_x_3469:
[----:B------:R-:W0:Y:S02]  /*18d70*/  LDS R24, [R36+-0x4] ;  /* 0xfffffc0024187984 */ /* 0x000e240000000800 */
[----:B0-----:R-:W-:-:S05]  /*18d80*/  FADD R25, R43, R24 ;  /* 0x000000182b197221 */ /* 0x001fca0000000000 */
[----:B------:R-:W0:Y:S02]  /*18d90*/  ATOMS.CAST.SPIN P3, [R36+-0x4], R24, R25 ;  /* 0xfffffc182400758d */ /* 0x000e240001860019 */
[----:B0-----:R-:W-:Y:S05]  /*18da0*/  @!P3 BRA `(.L_x_3469) ;  /* 0xfffffffc00f0b947 */ /* 0x001fea000383ffff */
[----:B------:R-:W-:Y:S05]  /*18db0*/  BSYNC.RECONVERGENT B7 ;  /* 0x0000000000077941 */ /* 0x000fea0003800200 */
.L_x_3468:
[----:B------:R-:W-:Y:S01]  /*18dc0*/  BSSY.RECONVERGENT B7, `(.L_x_3470) ;  /* 0x0000006000077945 */ /* 0x000fe20003800200 */
[----:B------:R-:W-:-:S07]  /*18dd0*/  IMAD R34, R59, UR4, R40 ;  /* 0x000000043b227c24 */ /* 0x000fce000f8e0228 */
.L_x_3471:
[----:B------:R-:W0:Y:S02]  /*18de0*/  LDS R24, [R34+-0x4] ;  /* 0xfffffc0022187984 */ /* 0x000e240000000800 */
[----:B0-----:R-:W-:-:S05]  /*18df0*/  FADD R25, R41, R24 ;  /* 0x0000001829197221 */ /* 0x001fca0000000000 */
[----:B------:R-:W0:Y:S02]  /*18e00*/  ATOMS.CAST.SPIN P3, [R34+-0x4], R24, R25 ;  /* 0xfffffc182200758d */ /* 0x000e240001860019 */
[----:B0-----:R-:W-:Y:S05]  /*18e10*/  @!P3 BRA `(.L_x_3471) ;  /* 0xfffffffc00f0b947 */ /* 0x001fea000383ffff */
[----:B------:R-:W-:Y:S05]  /*18e20*/  BSYNC.RECONVERGENT B7 ;  /* 0x0000000000077941 */ /* 0x000fea0003800200 */
.L_x_3470:
[----:B------:R-:W-:Y:S01]  /*18e30*/  MOV R59, R20 ;  /* 0x00000014003b7202 */ /* 0x000fe20000000f00 */
[----:B------:R-:W-:Y:S06]  /*18e40*/  @!P0 BRA `(.L_x_3461) ;  /* 0x0000000400008947 */ /* 0x000fec0003800000 */
[----:B------:R-:W-:Y:S01]  /*18e50*/  BSSY.RECONVERGENT B7, `(.L_x_3472) ;  /* 0x0000006000077945 */ /* 0x000fe20003800200 */
[----:B------:R-:W-:-:S13]  /*18e60*/  ISETP.NE.AND P0, PT, R23, 0x2, PT ;  /* 0x000000021700780c */ /* 0x000fda0003f05270 */
.L_x_3473:
[----:B------:R-:W0:Y:S02]  /*18e70*/  LDS R24, [R42] ;  /* 0x000000002a187984 */ /* 0x000e240000000800 */
[----:B0-----:R-:W-:-:S05]  /*18e80*/  FADD R25, R24, 1 ;  /* 0x3f80000018197421 */ /* 0x001fca0000000000 */
[----:B------:R-:W0:Y:S02]  /*18e90*/  ATOMS.CAST.SPIN P3, [R42], R24, R25 ;  /* 0x000000182a00758d */ /* 0x000e240001860019 */
[----:B0-----:R-:W-:Y:S05]  /*18ea0*/  @!P3 BRA `(.L_x_3473) ;  /* 0xfffffffc00f0b947 */ /* 0x001fea000383ffff */
[----:B------:R-:W-:Y:S05]  /*18eb0*/  BSYNC.RECONVERGENT B7 ;  /* 0x0000000000077941 */ /* 0x000fea0003800200 */
.L_x_3472:
[----:B------:R-:W-:Y:S01]  /*18ec0*/  BSSY.RECONVERGENT B7, `(.L_x_3474) ;  /* 0x0000005000077945 */ /* 0x000fe20003800200 */
.L_x_3475:
[----:B------:R-:W0:Y:S02]  /*18ed0*/  LDS R24, [R40] ;  /* 0x0000000028187984 */ /* 0x000e240000000800 */
[----:B0-----:R-:W-:-:S05]  /*18ee0*/  FADD R25, R39, R24 ;  /* 0x0000001827197221 */ /* 0x001fca0000000000 */
[----:B------:R-:W0:Y:S02]  /*18ef0*/  ATOMS.CAST.SPIN P3, [R40], R24, R25 ;  /* 0x000000182800758d */ /* 0x000e240001860019 */
[----:B0-----:R-:W-:Y:S05]  /*18f00*/  @!P3 BRA `(.L_x_3475) ;  /* 0xfffffffc00f0b947 */ /* 0x001fea000383ffff */
[----:B------:R-:W-:Y:S05]  /*18f10*/  BSYNC.RECONVERGENT B7 ;  /* 0x0000000000077941 */ /* 0x000fea0003800200 */
.L_x_3474:
[----:B------:R-:W-:Y:S01]  /*18f20*/  BSSY.RECONVERGENT B7, `(.L_x_3476) ;  /* 0x0000005000077945 */ /* 0x000fe20003800200 */
.L_x_3477:
[----:B------:R-:W0:Y:S02]  /*18f30*/  LDS R24, [R38] ;  /* 0x0000000026187984 */ /* 0x000e240000000800 */
[----:B0-----:R-:W-:-:S05]  /*18f40*/  FADD R25, R57, R24 ;  /* 0x0000001839197221 */ /* 0x001fca0000000000 */
[----:B------:R-:W0:Y:S02]  /*18f50*/  ATOMS.CAST.SPIN P3, [R38], R24, R25 ;  /* 0x000000182600758d */ /* 0x000e240001860019 */
[----:B0-----:R-:W-:Y:S05]  /*18f60*/  @!P3 BRA `(.L_x_3477) ;  /* 0xfffffffc00f0b947 */ /* 0x001fea000383ffff */
[----:B------:R-:W-:Y:S05]  /*18f70*/  BSYNC.RECONVERGENT B7 ;  /* 0x0000000000077941 */ /* 0x000fea0003800200 */
.L_x_3476:
[----:B------:R-:W-:Y:S01]  /*18f80*/  BSSY.RECONVERGENT B7, `(.L_x_3478) ;  /* 0x0000005000077945 */ /* 0x000fe20003800200 */
.L_x_3479:
[----:B------:R-:W0:Y:S02]  /*18f90*/  LDS R24, [R36] ;  /* 0x0000000024187984 */ /* 0x000e240000000800 */
[----:B0-----:R-:W-:-:S05]  /*18fa0*/  FADD R25, R43, R24 ;  /* 0x000000182b197221 */ /* 0x001fca0000000000 */
[----:B------:R-:W0:Y:S02]  /*18fb0*/  ATOMS.CAST.SPIN P3, [R36], R24, R25 ;  /* 0x000000182400758d */ /* 0x000e240001860019 */
[----:B0-----:R-:W-:Y:S05]  /*18fc0*/  @!P3 BRA `(.L_x_3479) ;  /* 0xfffffffc00f0b947 */ /* 0x001fea000383ffff */
[----:B------:R-:W-:Y:S05]  /*18fd0*/  BSYNC.RECONVERGENT B7 ;  /* 0x0000000000077941 */ /* 0x000fea0003800200 */
.L_x_3478:
[----:B------:R-:W-:Y:S01]  /*18fe0*/  BSSY.RECONVERGENT B7, `(.L_x_3480) ;  /* 0x0000005000077945 */ /* 0x000fe20003800200 */
.L_x_3481:
[----:B------:R-:W0:Y:S02]  /*18ff0*/  LDS R24, [R34] ;  /* 0x0000000022187984 */ /* 0x000e240000000800 */
[----:B0-----:R-:W-:-:S05]  /*19000*/  FADD R25, R41, R24 ;  /* 0x0000001829197221 */ /* 0x001fca0000000000 */
[----:B------:R-:W0:Y:S02]  /*19010*/  ATOMS.CAST.SPIN P3, [R34], R24, R25 ;  /* 0x000000182200758d */ /* 0x000e240001860019 */
[----:B0-----:R-:W-:Y:S05]  /*19020*/  @!P3 BRA `(.L_x_3481) ;  /* 0xfffffffc00f0b947 */ /* 0x001fea000383ffff */
[----:B------:R-:W-:Y:S05]  /*19030*/  BSYNC.RECONVERGENT B7 ;  /* 0x0000000000077941 */ /* 0x000fea0003800200 */
.L_x_3480:
[----:B------:R-:W-:Y:S01]  /*19040*/  MOV R59, R21 ;  /* 0x00000015003b7202 */ /* 0x000fe20000000f00 */
[----:B------:R-:W-:Y:S06]  /*19050*/  @!P0 BRA `(.L_x_3461) ;  /* 0x00000000007c8947 */ /* 0x000fec0003800000 */
[----:B------:R-:W-:Y:S01]  /*19060*/  BSSY.RECONVERGENT B7, `(.L_x_3482) ;  /* 0x0000005000077945 */ /* 0x000fe20003800200 */
.L_x_3483:
[----:B------:R-:W0:Y:S02]  /*19070*/  LDS R24, [R42+0x4] ;  /* 0x000004002a187984 */ /* 0x000e240000000800 */
[----:B0-----:R-:W-:-:S05]  /*19080*/  FADD R25, R24, 1 ;  /* 0x3f80000018197421 */ /* 0x001fca0000000000 */
[----:B------:R-:W0:Y:S02]  /*19090*/  ATOMS.CAST.SPIN P0, [R42+0x4], R24, R25 ;  /* 0x000004182a00758d */ /* 0x000e240001800019 */
[----:B0-----:R-:W-:Y:S05]  /*190a0*/  @!P0 BRA `(.L_x_3483) ;  /* 0xfffffffc00f08947 */ /* 0x001fea000383ffff */
[----:B------:R-:W-:Y:S05]  /*190b0*/  BSYNC.RECONVERGENT B7 ;  /* 0x0000000000077941 */ /* 0x000fea0003800200 */
.L_x_3482:
[----:B------:R-:W-:Y:S01]  /*190c0*/  BSSY.RECONVERGENT B7, `(.L_x_3484) ;  /* 0x0000005000077945 */ /* 0x000fe20003800200 */
.L_x_3485:
[----:B------:R-:W0:Y:S02]  /*190d0*/  LDS R24, [R40+0x4] ;  /* 0x0000040028187984 */ /* 0x000e240000000800 */
[----:B0-----:R-:W-:-:S05]  /*190e0*/  FADD R25, R39, R24 ;  /* 0x0000001827197221 */ /* 0x001fca0000000000 */
[----:B------:R-:W0:Y:S02]  /*190f0*/  ATOMS.CAST.SPIN P0, [R40+0x4], R24, R25 ;  /* 0x000004182800758d */ /* 0x000e240001800019 */
[----:B0-----:R-:W-:Y:S05]  /*19100*/  @!P0 BRA `(.L_x_3485) ;  /* 0xfffffffc00f08947 */ /* 0x001fea000383ffff */
[----:B------:R-:W-:Y:S05]  /*19110*/  BSYNC.RECONVERGENT B7 ;  /* 0x0000000000077941 */ /* 0x000fea0003800200 */
.L_x_3484:
[----:B------:R-:W-:Y:S01]  /*19120*/  BSSY.RECONVERGENT B7, `(.L_x_3486) ;  /* 0x0000005000077945 */ /* 0x000fe20003800200 */
.L_x_3487:
[----:B------:R-:W0:Y:S02]  /*19130*/  LDS R24, [R38+0x4] ;  /* 0x0000040026187984 */ /* 0x000e240000000800 */
[----:B0-----:R-:W-:-:S05]  /*19140*/  FADD R25, R57, R24 ;  /* 0x0000001839197221 */ /* 0x001fca0000000000 */
[----:B------:R-:W0:Y:S02]  /*19150*/  ATOMS.CAST.SPIN P0, [R38+0x4], R24, R25 ;  /* 0x000004182600758d */ /* 0x000e240001800019 */
[----:B0-----:R-:W-:Y:S05]  /*19160*/  @!P0 BRA `(.L_x_3487) ;  /* 0xfffffffc00f08947 */ /* 0x001fea000383ffff */
[----:B------:R-:W-:Y:S05]  /*19170*/  BSYNC.RECONVERGENT B7 ;  /* 0x0000000000077941 */ /* 0x000fea0003800200 */
.L_x_3486:
[----:B------:R-:W-:Y:S01]  /*19180*/  BSSY.RECONVERGENT B7, `(.L_x_3488) ;  /* 0x0000005000077945 */ /* 0x000fe20003800200 */
.L_x_3489:
[----:B------:R-:W0:Y:S02]  /*19190*/  LDS R24, [R36+0x4] ;  /* 0x0000040024187984 */ /* 0x000e240000000800 */
[----:B0-----:R-:W-:-:S05]  /*191a0*/  FADD R25, R43, R24 ;  /* 0x000000182b197221 */ /* 0x001fca0000000000 */
[----:B------:R-:W0:Y:S02]  /*191b0*/  ATOMS.CAST.SPIN P0, [R36+0x4], R24, R25 ;  /* 0x000004182400758d */ /* 0x000e240001800019 */
[----:B0-----:R-:W-:Y:S05]  /*191c0*/  @!P0 BRA `(.L_x_3489) ;  /* 0xfffffffc00f08947 */ /* 0x001fea000383ffff */
[----:B------:R-:W-:Y:S05]  /*191d0*/  BSYNC.RECONVERGENT B7 ;  /* 0x0000000000077941 */ /* 0x000fea0003800200 */
.L_x_3488:
[----:B------:R-:W-:Y:S01]  /*191e0*/  BSSY.RECONVERGENT B7, `(.L_x_3490) ;  /* 0x0000005000077945 */ /* 0x000fe20003800200 */
.L_x_3491:
[----:B------:R-:W0:Y:S02]  /*191f0*/  LDS R24, [R34+0x4] ;  /* 0x0000040022187984 */ /* 0x000e240000000800 */
[----:B0-----:R-:W-:-:S05]  /*19200*/  FADD R25, R41, R24 ;  /* 0x0000001829197221 */ /* 0x001fca0000000000 */
[----:B------:R-:W0:Y:S02]  /*19210*/  ATOMS.CAST.SPIN P0, [R34+0x4], R24, R25 ;  /* 0x000004182200758d */ /* 0x000e240001800019 */
[----:B0-----:R-:W-:Y:S05]  /*19220*/  @!P0 BRA `(.L_x_3491) ;  /* 0xfffffffc00f08947 */ /* 0x001fea000383ffff */
[----:B------:R-:W-:Y:S05]  /*19230*/  BSYNC.RECONVERGENT B7 ;  /* 0x0000000000077941 */ /* 0x000fea0003800200 */
.L_x_3490:
[----:B------:R-:W-:-:S07]  /*19240*/  MOV R59, R22 ;  /* 0x00000016003b7202 */ /* 0x000fce0000000f00 */
.L_x_3461:
[----:B------:R-:W-:Y:S05]  /*19250*/  BSYNC.RECONVERGENT B5 ;  /* 0x0000000000057941 */ /* 0x000fea0003800200 */
.L_x_3460:
        /* <DEDUP_REMOVED lines=10> */
.L_x_3493:
[----:B------:R-:W0:Y:S02]  /*19300*/  LDS R24, [R58+-0x4] ;  /* 0xfffffc003a187984 */ /* 0x000e240000000800 */
[----:B0-----:R-:W-:-:S05]  /*19310*/  FADD R25, R24, 1 ;  /* 0x3f80000018197421 */ /* 0x001fca0000000000 */
[----:B------:R-:W0:Y:S02]  /*19320*/  ATOMS.CAST.SPIN P0, [R58+-0x4], R24, R25 ;  /* 0xfffffc183a00758d */ /* 0x000e240001800019 */
[----:B0-----:R-:W-:Y:S05]  /*19330*/  @!P0 BRA `(.L_x_3493) ;  /* 0xfffffffc00f08947 */ /* 0x001fea000383ffff */
[----:B------:R-:W-:Y:S05]  /*19340*/  BSYNC.RECONVERGENT B5 ;  /* 0x0000000000057941 */ /* 0x000fea0003800200 */
.L_x_3492:
[----:B------:R-:W0:Y:S01]  /*19350*/  LDC R63, c[0x0][0x468] ;  /* 0x00011a00ff3f7b82 */ /* 0x000e220000000800 */
[----:B------:R-:W-:Y:S01]  /*19360*/  BSSY.RECONVERGENT B5, `(.L_x_3494) ;  /* 0x0000006000057945 */ /* 0x000fe20003800200 */
[----:B0-----:R-:W-:-:S07]  /*19370*/  IMAD R56, R63, UR4, R58 ;  /* 0x000000043f387c24 */ /* 0x001fce000f8e023a */
.L_x_3495:
[----:B------:R-:W0:Y:S02]  /*19380*/  LDS R24, [R56+-0x4] ;  /* 0xfffffc0038187984 */ /* 0x000e240000000800 */
[----:B0-----:R-:W-:-:S05]  /*19390*/  FADD R25, R39, R24 ;  /* 0x0000001827197221 */ /* 0x001fca0000000000 */
[----:B------:R-:W0:Y:S02]  /*193a0*/  ATOMS.CAST.SPIN P0, [R56+-0x4], R24, R25 ;  /* 0xfffffc183800758d */ /* 0x000e240001800019 */
[----:B0-----:R-:W-:Y:S05]  /*193b0*/  @!P0 BRA `(.L_x_3495) ;  /* 0xfffffffc00f08947 */ /* 0x001fea000383ffff */
[----:B------:R-:W-:Y:S05]  /*193c0*/  BSYNC.RECONVERGENT B5 ;  /* 0x0000000000057941 */ /* 0x000fea0003800200 */
.L_x_3494:
[----:B------:R-:W-:Y:S01]  /*193d0*/  BSSY.RECONVERGENT B5, `(.L_x_3496) ;  /* 0x0000006000057945 */ /* 0x000fe20003800200 */
[----:B------:R-:W-:-:S07]  /*193e0*/  LEA R42, R61, UR7, 0x2 ;  /* 0x000000073d2a7c11 */ /* 0x000fce000f8e10ff */
.L_x_3497:
[----:B------:R-:W0:Y:S02]  /*193f0*/  LDS R24, [R42+-0x4] ;  /* 0xfffffc002a187984 */ /* 0x000e240000000800 */
[----:B0-----:R-:W-:-:S05]  /*19400*/  FADD R25, R57, R24 ;  /* 0x0000001839197221 */ /* 0x001fca0000000000 */
[----:B------:R-:W0:Y:S02]  /*19410*/  ATOMS.CAST.SPIN P0, [R42+-0x4], R24, R25 ;  /* 0xfffffc182a00758d */ /* 0x000e240001800019 */
[----:B0-----:R-:W-:Y:S05]  /*19420*/  @!P0 BRA `(.L_x_3497) ;  /* 0xfffffffc00f08947 */ /* 0x001fea000383ffff */
[----:B------:R-:W-:Y:S05]  /*19430*/  BSYNC.RECONVERGENT B5 ;  /* 0x0000000000057941 */ /* 0x000fea0003800200 */
.L_x_3496:
[----:B------:R-:W-:Y:S01]  /*19440*/  BSSY.RECONVERGENT B5, `(.L_x_3498) ;  /* 0x0000006000057945 */ /* 0x000fe20003800200 */
[----:B------:R-:W-:-:S07]  /*19450*/  LEA R40, R61, UR6, 0x2 ;  /* 0x000000063d287c11 */ /* 0x000fce000f8e10ff */
.L_x_3499:
[----:B------:R-:W0:Y:S02]  /*19460*/  LDS R24, [R40+-0x4] ;  /* 0xfffffc0028187984 */ /* 0x000e240000000800 */
[----:B0-----:R-:W-:-:S05]  /*19470*/  FADD R25, R43, R24 ;  /* 0x000000182b197221 */ /* 0x001fca0000000000 */
[----:B------:R-:W0:Y:S02]  /*19480*/  ATOMS.CAST.SPIN P0, [R40+-0x4], R24, R25 ;  /* 0xfffffc182800758d */ /* 0x000e240001800019 */
[----:B0-----:R-:W-:Y:S05]  /*19490*/  @!P0 BRA `(.L_x_3499) ;  /* 0xfffffffc00f08947 */ /* 0x001fea000383ffff */
[----:B------:R-:W-:Y:S05]  /*194a0*/  BSYNC.RECONVERGENT B5 ;  /* 0x0000000000057941 */ /* 0x000fea0003800200 */
.L_x_3498:
[----:B------:R-:W-:Y:S01]  /*194b0*/  BSSY.RECONVERGENT B5, `(.L_x_3500) ;  /* 0x0000006000057945 */ /* 0x000fe20003800200 */
[----:B------:R-:W-:-:S07]  /*194c0*/  IMAD R38, R63, UR4, R56 ;  /* 0x000000043f267c24 */ /* 0x000fce000f8e0238 */
.L_x_3501:
[----:B------:R-:W0:Y:S02]  /*194d0*/  LDS R24, [R38+-0x4] ;  /* 0xfffffc0026187984 */ /* 0x000e240000000800 */
[----:B0-----:R-:W-:-:S05]  /*194e0*/  FADD R25, R41, R24 ;  /* 0x0000001829197221 */ /* 0x001fca0000000000 */
[----:B------:R-:W0:Y:S02]  /*194f0*/  ATOMS.CAST.SPIN P0, [R38+-0x4], R24, R25 ;  /* 0xfffffc182600758d */ /* 0x000e240001800019 */
[----:B0-----:R-:W-:Y:S05]  /*19500*/  @!P0 BRA `(.L_x_3501) ;  /* 0xfffffffc00f08947 */ /* 0x001fea000383ffff */
[----:B------:R-:W-:Y:S05]  /*19510*/  BSYNC.RECONVERGENT B5 ;  /* 0x0000000000057941 */ /* 0x000fea0003800200 */
.L_x_3500:
[----:B------:R-:W-:Y:S01]  /*19520*/  BSSY.RECONVERGENT B5, `(.L_x_3502) ;  /* 0x0000005000057945 */ /* 0x000fe20003800200 */
.L_x_3503:
[----:B------:R-:W0:Y:S02]  /*19530*/  LDS R24, [R58] ;  /* 0x000000003a187984 */ /* 0x000e240000000800 */
[----:B0-----:R-:W-:-:S05]  /*19540*/  FADD R25, R24, 1 ;  /* 0x3f80000018197421 */ /* 0x001fca0000000000 */
[----:B------:R-:W0:Y:S02]  /*19550*/  ATOMS.CAST.SPIN P0, [R58], R24, R25 ;  /* 0x000000183a00758d */ /* 0x000e240001800019 */
[----:B0-----:R-:W-:Y:S05]  /*19560*/  @!P0 BRA `(.L_x_3503) ;  /* 0xfffffffc00f08947 */ /* 0x001fea000383ffff */
[----:B------:R-:W-:Y:S05]  /*19570*/  BSYNC.RECONVERGENT B5 ;  /* 0x0000000000057941 */ /* 0x000fea0003800200 */
.L_x_3502:
[----:B------:R-:W-:Y:S01]  /*19580*/  BSSY.RECONVERGENT B5, `(.L_x_3504) ;  /* 0x0000005000057945 */ /* 0x000fe20003800200 */
.L_x_3505:
[----:B------:R-:W0:Y:S02]  /*19590*/  LDS R24, [R56] ;  /* 0x0000000038187984 */ /* 0x000e240000000800 */
[----:B0-----:R-:W-:-:S05]  /*195a0*/  FADD R25, R39, R24 ;  /* 0x0000001827197221 */ /* 0x001fca0000000000 */
[----:B------:R-:W0:Y:S02]  /*195b0*/  ATOMS.CAST.SPIN P0, [R56], R24, R25 ;  /* 0x000000183800758d */ /* 0x000e240001800019 */
[----:B0-----:R-:W-:Y:S05]  /*195c0*/  @!P0 BRA `(.L_x_3505) ;  /* 0xfffffffc00f08947 */ /* 0x001fea000383ffff */
[----:B------:R-:W-:Y:S05]  /*195d0*/  BSYNC.RECONVERGENT B5 ;  /* 0x0000000000057941 */ /* 0x000fea0003800200 */
.L_x_3504:
[----:B------:R-:W-:Y:S01]  /*195e0*/  BSSY.RECONVERGENT B5, `(.L_x_3506) ;  /* 0x0000005000057945 */ /* 0x000fe20003800200 */
.L_x_3507:
[----:B------:R-:W0:Y:S02]  /*195f0*/  LDS R24, [R42] ;  /* 0x000000002a187984 */ /* 0x000e240000000800 */
[----:B0-----:R-:W-:-:S05]  /*19600*/  FADD R25, R57, R24 ;  /* 0x0000001839197221 */ /* 0x001fca0000000000 */
[----:B------:R-:W0:Y:S02]  /*19610*/  ATOMS.CAST.SPIN P0, [R42], R24, R25 ;  /* 0x000000182a00758d */ /* 0x000e240001800019 */
[----:B0-----:R-:W-:Y:S05]  /*19620*/  @!P0 BRA `(.L_x_3507) ;  /* 0xfffffffc00f08947 */ /* 0x001fea000383ffff */
[----:B------:R-:W-:Y:S05]  /*19630*/  BSYNC.RECONVERGENT B5 ;  /* 0x0000000000057941 */ /* 0x000fea0003800200 */
.L_x_3506:
[----:B------:R-:W-:Y:S01]  /*19640*/  BSSY.RECONVERGENT B5, `(.L_x_3508) ;  /* 0x0000005000057945 */ /* 0x000fe20003800200 */
.L_x_3509:
[----:B------:R-:W0:Y:S02]  /*19650*/  LDS R24, [R40] ;  /* 0x0000000028187984 */ /* 0x000e240000000800 */
[----:B0-----:R-:W-:-:S05]  /*19660*/  FADD R25, R43, R24 ;  /* 0x000000182b197221 */ /* 0x001fca0000000000 */
[----:B------:R-:W0:Y:S02]  /*19670*/  ATOMS.CAST.SPIN P0, [R40], R24, R25 ;  /* 0x000000182800758d */ /* 0x000e240001800019 */
[----:B0-----:R-:W-:Y:S05]  /*19680*/  @!P0 BRA `(.L_x_3509) ;  /* 0xfffffffc00f08947 */ /* 0x001fea000383ffff */
[----:B------:R-:W-:Y:S05]  /*19690*/  BSYNC.RECONVERGENT B5 ;  /* 0x0000000000057941 */ /* 0x000fea0003800200 */
.L_x_3508:
[----:B------:R-:W-:Y:S01]  /*196a0*/  BSSY.RECONVERGENT B5, `(.L_x_3510) ;  /* 0x0000005000057945 */ /* 0x000fe20003800200 */
.L_x_3511:
[----:B------:R-:W0:Y:S02]  /*196b0*/  LDS R24, [R38] ;  /* 0x0000000026187984 */ /* 0x000e240000000800 */
[----:B0-----:R-:W-:-:S05]  /*196c0*/  FADD R25, R41, R24 ;  /* 0x0000001829197221 */ /* 0x001fca0000000000 */
[----:B------:R-:W0:Y:S02]  /*196d0*/  ATOMS.CAST.SPIN P0, [R38], R24, R25 ;  /* 0x000000182600758d */ /* 0x000e240001800019 */
[----:B0-----:R-:W-:Y:S05]  /*196e0*/  @!P0 BRA `(.L_x_3511) ;  /* 0xfffffffc00f08947 */ /* 0x001fea000383ffff */
[----:B------:R-:W-:Y:S05]  /*196f0*/  BSYNC.RECONVERGENT B5 ;  /* 0x0000000000057941 */ /* 0x000fea0003800200 */
.L_x_3510:
[----:B------:R-:W-:Y:S01]  /*19700*/  BSSY.RECONVERGENT B5, `(.L_x_3512) ;  /* 0x0000005000057945 */ /* 0x000fe20003800200 */
.L_x_3513:
[----:B------:R-:W0:Y:S02]  /*19710*/  LDS R24, [R58+0x4] ;  /* 0x000004003a187984 */ /* 0x000e240000000800 */
[----:B0-----:R-:W-:-:S05]  /*19720*/  FADD R25, R24, 1 ;  /* 0x3f80000018197421 */ /* 0x001fca0000000000 */
[----:B------:R-:W0:Y:S02]  /*19730*/  ATOMS.CAST.SPIN P0, [R58+0x4], R24, R25 ;  /* 0x000004183a00758d */ /* 0x000e240001800019 */
[----:B0-----:R-:W-:Y:S05]  /*19740*/  @!P0 BRA `(.L_x_3513) ;  /* 0xfffffffc00f08947 */ /* 0x001fea000383ffff */
[----:B------:R-:W-:Y:S05]  /*19750*/  BSYNC.RECONVERGENT B5 ;  /* 0x0000000000057941 */ /* 0x000fea0003800200 */
.L_x_3512:
[----:B------:R-:W-:Y:S01]  /*19760*/  BSSY.RECONVERGENT B5, `(.L_x_3514) ;  /* 0x0000005000057945 */ /* 0x000fe20003800200 */
.L_x_3515:
[----:B------:R-:W0:Y:S02]  /*19770*/  LDS R24, [R56+0x4] ;  /* 0x0000040038187984 */ /* 0x000e240000000800 */
[----:B0-----:R-:W-:-:S05]  /*19780*/  FADD R25, R39, R24 ;  /* 0x0000001827197221 */ /* 0x001fca0000000000 */
[----:B------:R-:W0:Y:S02]  /*19790*/  ATOMS.CAST.SPIN P0, [R56+0x4], R24, R25 ;  /* 0x000004183800758d */ /* 0x000e240001800019 */
[----:B0-----:R-:W-:Y:S05]  /*197a0*/  @!P0 BRA `(.L_x_3515) ;  /* 0xfffffffc00f08947 */ /* 0x001fea000383ffff */
[----:B------:R-:W-:Y:S05]  /*197b0*/  BSYNC.RECONVERGENT B5 ;  /* 0x0000000000057941 */ /* 0x000fea0003800200 */
.L_x_3514:
[----:B------:R-:W-:Y:S01]  /*197c0*/  BSSY.RECONVERGENT B5, `(.L_x_3516) ;  /* 0x0000005000057945 */ /* 0x000fe20003800200 */
.L_x_3517:
[----:B------:R-:W0:Y:S02]  /*197d0*/  LDS R24, [R42+0x4] ;  /* 0x000004002a187984 */ /* 0x000e240000000800 */
[----:B0-----:R-:W-:-:S05]  /*197e0*/  FADD R25, R57, R24 ;  /* 0x0000001839197221 */ /* 0x001fca0000000000 */
[----:B------:R-:W0:Y:S02]  /*197f0*/  ATOMS.CAST.SPIN P0, [R42+0x4], R24, R25 ;  /* 0x000004182a00758d */ /* 0x000e240001800019 */
[----:B0-----:R-:W-:Y:S05]  /*19800*/  @!P0 BRA `(.L_x_3517) ;  /* 0xfffffffc00f08947 */ /* 0x001fea000383ffff */
[----:B------:R-:W-:Y:S05]  /*19810*/  BSYNC.RECONVERGENT B5 ;  /* 0x0000000000057941 */ /* 0x000fea0003800200 */
.L_x_3516:
[----:B------:R-:W-:Y:S01]  /*19820*/  BSSY.RECONVERGENT B5, `(.L_x_3518) ;  /* 0x0000005000057945 */ /* 0x000fe20003800200 */
.L_x_3519:
[----:B------:R-:W0:Y:S02]  /*19830*/  LDS R24, [R40+0x4] ;  /* 0x0000040028187984 */ /* 0x000e240000000800 */
[----:B0-----:R-:W-:-:S05]  /*19840*/  FADD R25, R43, R24 ;  /* 0x000000182b197221 */ /* 0x001fca0000000000 */
[----:B------:R-:W0:Y:S02]  /*19850*/  ATOMS.CAST.SPIN P0, [R40+0x4], R24, R25 ;  /* 0x000004182800758d */ /* 0x000e240001800019 */
[----:B0-----:R-:W-:Y:S05]  /*19860*/  @!P0 BRA `(.L_x_3519) ;  /* 0xfffffffc00f08947 */ /* 0x001fea000383ffff */
[----:B------:R-:W-:Y:S05]  /*19870*/  BSYNC.RECONVERGENT B5 ;  /* 0x0000000000057941 */ /* 0x000fea0003800200 */
.L_x_3518:
[----:B------:R-:W-:Y:S01]  /*19880*/  BSSY.RECONVERGENT B5, `(.L_x_3520) ;  /* 0x0000005000057945 */ /* 0x000fe20003800200 */
.L_x_3521:
[----:B------:R-:W0:Y:S02]  /*19890*/  LDS R24, [R38+0x4] ;  /* 0x0000040026187984 */ /* 0x000e240000000800 */
[----:B0-----:R-:W-:-:S05]  /*198a0*/  FADD R25, R41, R24 ;  /* 0x0000001829197221 */ /* 0x001fca0000000000 */
[----:B------:R-:W0:Y:S02]  /*198b0*/  ATOMS.CAST.SPIN P0, [R38+0x4], R24, R25 ;  /* 0x000004182600758d */ /* 0x000e240001800019 */
[----:B0-----:R-:W-:Y:S05]  /*198c0*/  @!P0 BRA `(.L_x_3521) ;  /* 0xfffffffc00f08947 */ /* 0x001fea000383ffff */
[----:B------:R-:W-:Y:S05]  /*198d0*/  BSYNC.RECONVERGENT B5 ;  /* 0x0000000000057941 */ /* 0x000fea0003800200 */
.L_x_3520:
[----:B------:R-:W-:Y:S01]  /*198e0*/  BSSY.RECONVERGENT B5, `(.L_x_3522) ;  /* 0x0000005000057945 */ /* 0x000fe20003800200 */
.L_x_3523:
[----:B------:R-:W0:Y:S02]  /*198f0*/  LDS R24, [R58+0x8] ;  /* 0x000008003a187984 */ /* 0x000e240000000800 */
[----:B0-----:R-:W-:-:S05]  /*19900*/  FADD R25, R24, 1 ;  /* 0x3f80000018197421 */ /* 0x001fca0000000000 */
[----:B------:R-:W0:Y:S02]  /*19910*/  ATOMS.CAST.SPIN P0, [R58+0x8], R24, R25 ;  /* 0x000008183a00758d */ /* 0x000e240001800019 */
[----:B0-----:R-:W-:Y:S05]  /*19920*/  @!P0 BRA `(.L_x_3523) ;  /* 0xfffffffc00f08947 */ /* 0x001fea000383ffff */
[----:B------:R-:W-:Y:S05]  /*19930*/  BSYNC.RECONVERGENT B5 ;  /* 0x0000000000057941 */ /* 0x000fea0003800200 */
.L_x_3522:
[----:B------:R-:W-:Y:S01]  /*19940*/  BSSY.RECONVERGENT B5, `(.L_x_3524) ;  /* 0x0000005000057945 */ /* 0x000fe20003800200 */
.L_x_3525:
[----:B------:R-:W0:Y:S02]  /*19950*/  LDS R24, [R56+0x8] ;  /* 0x0000080038187984 */ /* 0x000e240000000800 */
[----:B0-----:R-:W-:-:S05]  /*19960*/  FADD R25, R39, R24 ;  /* 0x0000001827197221 */ /* 0x001fca0000000000 */
[----:B------:R-:W0:Y:S02]  /*19970*/  ATOMS.CAST.SPIN P0, [R56+0x8], R24, R25 ;  /* 0x000008183800758d */ /* 0x000e240001800019 */
[----:B0-----:R-:W-:Y:S05]  /*19980*/  @!P0 BRA `(.L_x_3525) ;  /* 0xfffffffc00f08947 */ /* 0x001fea000383ffff */
[----:B------:R-:W-:Y:S05]  /*19990*/  BSYNC.RECONVERGENT B5 ;  /* 0x0000000000057941 */ /* 0x000fea0003800200 */
.L_x_3524:
[----:B------:R-:W-:Y:S01]  /*199a0*/  BSSY.RECONVERGENT B5, `(.L_x_3526) ;  /* 0x0000005000057945 */ /* 0x000fe20003800200 */
.L_x_3527:
[----:B------:R-:W0:Y:S02]  /*199b0*/  LDS R24, [R42+0x8] ;  /* 0x000008002a187984 */ /* 0x000e240000000800 */
[----:B0-----:R-:W-:-:S05]  /*199c0*/  FADD R25, R57, R24 ;  /* 0x0000001839197221 */ /* 0x001fca0000000000 */
[----:B------:R-:W0:Y:S02]  /*199d0*/  ATOMS.CAST.SPIN P0, [R42+0x8], R24, R25 ;  /* 0x000008182a00758d */ /* 0x000e240001800019 */
[----:B0-----:R-:W-:Y:S05]  /*199e0*/  @!P0 BRA `(.L_x_3527) ;  /* 0xfffffffc00f08947 */ /* 0x001fea000383ffff */
[----:B------:R-:W-:Y:S05]  /*199f0*/  BSYNC.RECONVERGENT B5 ;  /* 0x0000000000057941 */ /* 0x000fea0003800200 */
.L_x_3526:
[----:B------:R-:W-:Y:S01]  /*19a00*/  BSSY.RECONVERGENT B5, `(.L_x_3528) ;  /* 0x0000005000057945 */ /* 0x000fe20003800200 */
.L_x_3529:
[----:B------:R-:W0:Y:S02]  /*19a10*/  LDS R24, [R40+0x8] ;  /* 0x0000080028187984 */ /* 0x000e240000000800 */
[----:B0-----:R-:W-:-:S05]  /*19a20*/  FADD R25, R43, R24 ;  /* 0x000000182b197221 */ /* 0x001fca0000000000 */
[----:B------:R-:W0:Y:S02]  /*19a30*/  ATOMS.CAST.SPIN P0, [R40+0x8], R24, R25 ;  /* 0x000008182800758d */ /* 0x000e240001800019 */
[----:B0-----:R-:W-:Y:S05]  /*19a40*/  @!P0 BRA `(.L_x_3529) ;  /* 0xfffffffc00f08947 */ /* 0x001fea000383ffff */
[----:B------:R-:W-:Y:S05]  /*19a50*/  BSYNC.RECONVERGENT B5 ;  /* 0x0000000000057941 */ /* 0x000fea0003800200 */
.L_x_3528:
[----:B------:R-:W-:Y:S01]  /*19a60*/  BSSY.RECONVERGENT B5, `(.L_x_3530) ;  /* 0x0000005000057945 */ /* 0x000fe20003800200 */
.L_x_3531:
[----:B------:R-:W0:Y:S02]  /*19a70*/  LDS R24, [R38+0x8] ;  /* 0x0000080026187984 */ /* 0x000e240000000800 */
[----:B0-----:R-:W-:-:S05]  /*19a80*/  FADD R25, R41, R24 ;  /* 0x0000001829197221 */ /* 0x001fca0000000000 */
[----:B------:R-:W0:Y:S02]  /*19a90*/  ATOMS.CAST.SPIN P0, [R38+0x8], R24, R25 ;  /* 0x000008182600758d */ /* 0x000e240001800019 */
[----:B0-----:R-:W-:Y:S05]  /*19aa0*/  @!P0 BRA `(.L_x_3531) ;  /* 0xfffffffc00f08947 */ /* 0x001fea000383ffff */
[----:B------:R-:W-:Y:S05]  /*19ab0*/  BSYNC.RECONVERGENT B5 ;  /* 0x0000000000057941 */ /* 0x000fea0003800200 */
.L_x_3530:
[----:B------:R-:W-:-:S04]  /*19ac0*/  IADD3 R59, PT, PT, R59, 0x4, RZ ;  /* 0x000000043b3b7810 */ /* 0x000fc80007ffe0ff */
[----:B------:R-:W-:-:S13]  /*19ad0*/  ISETP.NE.AND P0, PT, R59, R18, PT ;  /* 0x000000123b00720c */ /* 0x000fda0003f05270 */
[----:B------:R-:W-:Y:S05]  /*19ae0*/  @!P0 BRA `(.L_x_3459) ;  /* 0x0000000800088947 */ /* 0x000fea0003800000 */
.L_x_3572:
[----:B------:R-:W-:Y:S01]  /*19af0*/  IADD3 R61, PT, PT, R36, R59, RZ ;  /* 0x0000003b243d7210 */ /* 0x000fe20007ffe0ff */
[----:B------:R-:W-:Y:S03]  /*19b00*/  BSSY.RECONVERGENT B5, `(.L_x_3532) ;  /* 0x0000006000057945 */ /* 0x000fe60003800200 */
[----:B------:R-:W-:-:S07]  /*19b10*/  LEA R58, R61, R34, 0x2 ;  /* 0x000000223d3a7211 */ /* 0x000fce00078e10ff */
.L_x_3533:
[----:B------:R-:W0:Y:S02]  /*19b20*/  LDS R24, [R58+-0x4] ;  /* 0xfffffc003a187984 */ /* 0x000e240000000800 */
[----:B0-----:R-:W-:-:S05]  /*19b30*/  FADD R25, R24, 1 ;  /* 0x3f80000018197421 */ /* 0x001fca0000000000 */
[----:B------:R-:W0:Y:S02]  /*19b40*/  ATOMS.CAST.SPIN P0, [R58+-0x4], R24, R25 ;  /* 0xfffffc183a00758d */ /* 0x000e240001800019 */
[----:B0-----:R-:W-:Y:S05]  /*19b50*/  @!P0 BRA `(.L_x_3533) ;  /* 0xfffffffc00f08947 */ /* 0x001fea000383ffff */
[----:B------:R-:W-:Y:S05]  /*19b60*/  BSYNC.RECONVERGENT B5 ;  /* 0x0000000000057941 */ /* 0x000fea0003800200 */
.L_x_3532:
[----:B------:R-:W0:Y:S01]  /*19b70*/  LDC R63, c[0x0][0x468] ;  /* 0x00011a00ff3f7b82 */ /* 0x000e220000000800 */
[----:B------:R-:W-:Y:S01]  /*19b80*/  BSSY.RECONVERGENT B5, `(.L_x_3534) ;  /* 0x0000006000057945 */ /* 0x000fe20003800200 */
[----:B0-----:R-:W-:-:S07]  /*19b90*/  IMAD R56, R63, UR4, R58 ;  /* 0x000000043f387c24 */ /* 0x001fce000f8e023a */
.L_x_3535:
[----:B------:R-:W0:Y:S02]  /*19ba0*/  LDS R24, [R56+-0x4] ;  /* 0xfffffc0038187984 */ /* 0x000e240000000800 */
[----:B0-----:R-:W-:-:S05]  /*19bb0*/  FADD R25, R39, R24 ;  /* 0x0000001827197221 */ /* 0x001fca0000000000 */
[----:B------:R-:W0:Y:S02]  /*19bc0*/  ATOMS.CAST.SPIN P0, [R56+-0x4], R24, R25 ;  /* 0xfffffc183800758d */ /* 0x000e240001800019 */
[----:B0-----:R-:W-:Y:S05]  /*19bd0*/  @!P0 BRA `(.L_x_3535) ;  /* 0xfffffffc00f08947 */ /* 0x001fea000383ffff */
[----:B------:R-:W-:Y:S05]  /*19be0*/  BSYNC.RECONVERGENT B5 ;  /* 0x0000000000057941 */ /* 0x000fea0003800200 */
.L_x_3534:
[----:B------:R-:W-:Y:S01]  /*19bf0*/  BSSY.RECONVERGENT B5, `(.L_x_3536) ;  /* 0x0000006000057945 */ /* 0x000fe20003800200 */
[----:B------:R-:W-:-:S07]  /*19c00*/  LEA R42, R61, UR7, 0x2 ;  /* 0x000000073d2a7c11 */ /* 0x000fce000f8e10ff */
.L_x_3537:
[----:B------:R-:W0:Y:S02]  /*19c10*/  LDS R24, [R42+-0x4] ;  /* 0xfffffc002a187984 */ /* 0x000e240000000800 */
[----:B0-----:R-:W-:-:S05]  /*19c20*/  FADD R25, R57, R24 ;  /* 0x0000001839197221 */ /* 0x001fca0000000000 */
[----:B------:R-:W0:Y:S02]  /*19c30*/  ATOMS.CAST.SPIN P0, [R42+-0x4], R24, R25 ;  /* 0xfffffc182a00758d */ /* 0x000e240001800019 */
[----:B0-----:R-:W-:Y:S05]  /*19c40*/  @!P0 BRA `(.L_x_3537) ;  /* 0xfffffffc00f08947 */ /* 0x001fea000383ffff */
[----:B------:R-:W-:Y:S05]  /*19c50*/  BSYNC.RECONVERGENT B5 ;  /* 0x0000000000057941 */ /* 0x000fea0003800200 */
.L_x_3536:
[----:B------:R-:W-:Y:S01]  /*19c60*/  BSSY.RECONVERGENT B5, `(.L_x_3538) ;  /* 0x0000006000057945 */ /* 0x000fe20003800200 */
[----:B------:R-:W-:-:S07]  /*19c70*/  LEA R40, R61, UR6, 0x2 ;  /* 0x000000063d287c11 */ /* 0x000fce000f8e10ff */
.L_x_3539:
[----:B------:R-:W0:Y:S02]  /*19c80*/  LDS R24, [R40+-0x4] ;  /* 0xfffffc0028187984 */ /* 0x000e240000000800 */
[----:B0-----:R-:W-:-:S05]  /*19c90*/  FADD R25, R43, R24 ;  /* 0x000000182b197221 */ /* 0x001fca0000000000 */
[----:B------:R-:W0:Y:S02]  /*19ca0*/  ATOMS.CAST.SPIN P0, [R40+-0x4], R24, R25 ;  /* 0xfffffc182800758d */ /* 0x000e240001800019 */
[----:B0-----:R-:W-:Y:S05]  /*19cb0*/  @!P0 BRA `(.L_x_3539) ;  /* 0xfffffffc00f08947 */ /* 0x001fea000383ffff */
[----:B------:R-:W-:Y:S05]  /*19cc0*/  BSYNC.RECONVERGENT B5 ;  /* 0x0000000000057941 */ /* 0x000fea0003800200 */
.L_x_3538:
[----:B------:R-:W-:Y:S01]  /*19cd0*/  BSSY.RECONVERGENT B5, `(.L_x_3540) ;  /* 0x0000006000057945 */ /* 0x000fe20003800200 */
[----:B------:R-:W-:-:S07]  /*19ce0*/  IMAD R38, R63, UR4, R56 ;  /* 0x000000043f267c24 */ /* 0x000fce000f8e0238 */
.L_x_3541:
[----:B------:R-:W0:Y:S02]  /*19cf0*/  LDS R24, [R38+-0x4] ;  /* 0xfffffc0026187984 */ /* 0x000e240000000800 */
[----:B0-----:R-:W-:-:S05]  /*19d00*/  FADD R25, R41, R24 ;  /* 0x0000001829197221 */ /* 0x001fca0000000000 */
[----:B------:R-:W0:Y:S02]  /*19d10*/  ATOMS.CAST.SPIN P0, [R38+-0x4], R24, R25 ;  /* 0xfffffc182600758d */ /* 0x000e240001800019 */
[----:B0-----:R-:W-:Y:S05]  /*19d20*/  @!P0 BRA `(.L_x_3541) ;  /* 0xfffffffc00f08947 */ /* 0x001fea000383ffff */
[----:B------:R-:W-:Y:S05]  /*19d30*/  BSYNC.RECONVERGENT B5 ;  /* 0x0000000000057941 */ /* 0x000fea0003800200 */
.L_x_3540:
[----:B------:R-:W-:Y:S01]  /*19d40*/  BSSY.RECONVERGENT B5, `(.L_x_3542) ;  /* 0x0000005000057945 */ /* 0x000fe20003800200 */
.L_x_3543:
[----:B------:R-:W0:Y:S02]  /*19d50*/  LDS R24, [R58] ;  /* 0x000000003a187984 */ /* 0x000e240000000800 */
[----:B0-----:R-:W-:-:S05]  /*19d60*/  FADD R25, R24, 1 ;  /* 0x3f80000018197421 */ /* 0x001fca0000000000 */
[----:B------:R-:W0:Y:S02]  /*19d70*/  ATOMS.CAST.SPIN P0, [R58], R24, R25 ;  /* 0x000000183a00758d */ /* 0x000e240001800019 */
[----:B0-----:R-:W-:Y:S05]  /*19d80*/  @!P0 BRA `(.L_x_3543) ;  /* 0xfffffffc00f08947 */ /* 0x001fea000383ffff */
[----:B------:R-:W-:Y:S05]  /*19d90*/  BSYNC.RECONVERGENT B5 ;  /* 0x0000000000057941 */ /* 0x000fea0003800200 */
.L_x_3542:
[----:B------:R-:W-:Y:S01]  /*19da0*/  BSSY.RECONVERGENT B5, `(.L_x_3544) ;  /* 0x0000005000057945 */ /* 0x000fe20003800200 */
.L_x_3545:
[----:B------:R-:W0:Y:S02]  /*19db0*/  LDS R24, [R56] ;  /* 0x0000000038187984 */ /* 0x000e240000000800 */
[----:B0-----:R-:W-:-:S05]  /*19dc0*/  FADD R25, R39, R24 ;  /* 0x0000001827197221 */ /* 0x001fca0000000000 */
[----:B------:R-:W0:Y:S02]  /*19dd0*/  ATOMS.CAST.SPIN P0, [R56], R24, R25 ;  /* 0x000000183800758d */ /* 0x000e240001800019 */
[----:B0-----:R-:W-:Y:S05]  /*19de0*/  @!P0 BRA `(.L_x_3545) ;  /* 0xfffffffc00f08947 */ /* 0x001fea000383ffff */
[----:B------:R-:W-:Y:S05]  /*19df0*/  BSYNC.RECONVERGENT B5 ;  /* 0x0000000000057941 */ /* 0x000fea0003800200 */
.L_x_3544:
[----:B------:R-:W-:Y:S01]  /*19e00*/  BSSY.RECONVERGENT B5, `(.L_x_3546) ;  /* 0x0000005000057945 */ /* 0x000fe20003800200 */
.L_x_3547:
[----:B------:R-:W0:Y:S02]  /*19e10*/  LDS R24, [R42] ;  /* 0x000000002a187984 */ /* 0x000e240000000800 */
[----:B0-----:R-:W-:-:S05]  /*19e20*/  FADD R25, R57, R24 ;  /* 0x0000001839197221 */ /* 0x001fca0000000000 */
[----:B------:R-:W0:Y:S02]  /*19e30*/  ATOMS.CAST.SPIN P0, [R42], R24, R25 ;  /* 0x000000182a00758d */ /* 0x000e240001800019 */
[----:B0-----:R-:W-:Y:S05]  /*19e40*/  @!P0 BRA `(.L_x_3547) ;  /* 0xfffffffc00f08947 */ /* 0x001fea000383ffff */
[----:B------:R-:W-:Y:S05]  /*19e50*/  BSYNC.RECONVERGENT B5 ;  /* 0x0000000000057941 */ /* 0x000fea0003800200 */
.L_x_3546:
[----:B------:R-:W-:Y:S01]  /*19e60*/  BSSY.RECONVERGENT B5, `(.L_x_3548) ;  /* 0x0000005000057945 */ /* 0x000fe20003800200 */
.L_x_3549:
[----:B------:R-:W0:Y:S02]  /*19e70*/  LDS R24, [R40] ;  /* 0x0000000028187984 */ /* 0x000e240000000800 */
[----:B0-----:R-:W-:-:S05]  /*19e80*/  FADD R25, R43, R24 ;  /* 0x000000182b197221 */ /* 0x001fca0000000000 */
[----:B------:R-:W0:Y:S02]  /*19e90*/  ATOMS.CAST.SPIN P0, [R40], R24, R25 ;  /* 0x000000182800758d */ /* 0x000e240001800019 */
[----:B0-----:R-:W-:Y:S05]  /*19ea0*/  @!P0 BRA `(.L_x_3549) ;  /* 0xfffffffc00f08947 */ /* 0x001fea000383ffff */
[----:B------:R-:W-:Y:S05]  /*19eb0*/  BSYNC.RECONVERGENT B5 ;  /* 0x0000000000057941 */ /* 0x000fea0003800200 */
.L_x_3548:
[----:B------:R-:W-:Y:S01]  /*19ec0*/  BSSY.RECONVERGENT B5, `(.L_x_3550) ;  /* 0x0000005000057945 */ /* 0x000fe20003800200 */
.L_x_3551:
[----:B------:R-:W0:Y:S02]  /*19ed0*/  LDS R24, [R38] ;  /* 0x0000000026187984 */ /* 0x000e240000000800 */
[----:B0-----:R-:W-:-:S05]  /*19ee0*/  FADD R25, R41, R24 ;  /* 0x0000001829197221 */ /* 0x001fca0000000000 */
[----:B------:R-:W0:Y:S02]  /*19ef0*/  ATOMS.CAST.SPIN P0, [R38], R24, R25 ;  /* 0x000000182600758d */ /* 0x000e240001800019 */
[----:B0-----:R-:W-:Y:S05]  /*19f00*/  @!P0 BRA `(.L_x_3551) ;  /* 0xfffffffc00f08947 */ /* 0x001fea000383ffff */
[----:B------:R-:W-:Y:S05]  /*19f10*/  BSYNC.RECONVERGENT B5 ;  /* 0x0000000000057941 */ /* 0x000fea0003800200 */
.L_x_3550:
[----:B------:R-:W-:Y:S01]  /*19f20*/  BSSY.RECONVERGENT B5, `(.L_x_3552) ;  /* 0x0000005000057945 */ /* 0x000fe20003800200 */
.L_x_3553:
[----:B------:R-:W0:Y:S02]  /*19f30*/  LDS R24, [R58+0x4] ;  /* 0x000004003a187984 */ /* 0x000e240000000800 */
[----:B0-----:R-:W-:-:S05]  /*19f40*/  FADD R25, R24, 1 ;  /* 0x3f80000018197421 */ /* 0x001fca0000000000 */
[----:B------:R-:W0:Y:S02]  /*19f50*/  ATOMS.CAST.SPIN P0, [R58+0x4], R24, R25 ;  /* 0x000004183a00758d */ /* 0x000e240001800019 */
[----:B0-----:R-:W-:Y:S05]  /*19f60*/  @!P0 BRA `(.L_x_3553) ;  /* 0xfffffffc00f08947 */ /* 0x001fea000383ffff */
[----:B------:R-:W-:Y:S05]  /*19f70*/  BSYNC.RECONVERGENT B5 ;  /* 0x0000000000057941 */ /* 0x000fea0003800200 */
.L_x_3552:
[----:B------:R-:W-:Y:S01]  /*19f80*/  BSSY.RECONVERGENT B5, `(.L_x_3554) ;  /* 0x0000005000057945 */ /* 0x000fe20003800200 */
.L_x_3555:
[----:B------:R-:W0:Y:S02]  /*19f90*/  LDS R24, [R56+0x4] ;  /* 0x0000040038187984 */ /* 0x000e240000000800 */
[----:B0-----:R-:W-:-:S05]  /*19fa0*/  FADD R25, R39, R24 ;  /* 0x0000001827197221 */ /* 0x001fca0000000000 */
[----:B------:R-:W0:Y:S02]  /*19fb0*/  ATOMS.CAST.SPIN P0, [R56+0x4], R24, R25 ;  /* 0x000004183800758d */ /* 0x000e240001800019 */
[----:B0-----:R-:W-:Y:S05]  /*19fc0*/  @!P0 BRA `(.L_x_3555) ;  /* 0xfffffffc00f08947 */ /* 0x001fea000383ffff */
[----:B------:R-:W-:Y:S05]  /*19fd0*/  BSYNC.RECONVERGENT B5 ;  /* 0x0000000000057941 */ /* 0x000fea0003800200 */
.L_x_3554:
[----:B------:R-:W-:Y:S01]  /*19fe0*/  BSSY.RECONVERGENT B5, `(.L_x_3556) ;  /* 0x0000005000057945 */ /* 0x000fe20003800200 */
.L_x_3557:
[----:B------:R-:W0:Y:S02]  /*19ff0*/  LDS R24, [R42+0x4] ;  /* 0x000004002a187984 */ /* 0x000e240000000800 */
[----:B0-----:R-:W-:-:S05]  /*1a000*/  FADD R25, R57, R24 ;  /* 0x0000001839197221 */ /* 0x001fca0000000000 */
[----:B------:R-:W0:Y:S02]  /*1a010*/  ATOMS.CAST.SPIN P0, [R42+0x4], R24, R25 ;  /* 0x000004182a00758d */ /* 0x000e240001800019 */
[----:B0-----:R-:W-:Y:S05]  /*1a020*/  @!P0 BRA `(.L_x_3557) ;  /* 0xfffffffc00f08947 */ /* 0x001fea000383ffff */
[----:B------:R-:W-:Y:S05]  /*1a030*/  BSYNC.RECONVERGENT B5 ;  /* 0x0000000000057941 */ /* 0x000fea0003800200 */
.L_x_3556:
[----:B------:R-:W-:Y:S01]  /*1a040*/  BSSY.RECONVERGENT B5, `(.L_x_3558) ;  /* 0x0000005000057945 */ /* 0x000fe20003800200 */
.L_x_3559:
[----:B------:R-:W0:Y:S02]  /*1a050*/  LDS R24, [R40+0x4] ;  /* 0x0000040028187984 */ /* 0x000e240000000800 */
[----:B0-----:R-:W-:-:S05]  /*1a060*/  FADD R25, R43, R24 ;  /* 0x000000182b197221 */ /* 0x001fca0000000000 */
[----:B------:R-:W0:Y:S02]  /*1a070*/  ATOMS.CAST.SPIN P0, [R40+0x4], R24, R25 ;  /* 0x000004182800758d */ /* 0x000e240001800019 */
[----:B0-----:R-:W-:Y:S05]  /*1a080*/  @!P0 BRA `(.L_x_3559) ;  /* 0xfffffffc00f08947 */ /* 0x001fea000383ffff */
[----:B------:R-:W-:Y:S05]  /*1a090*/  BSYNC.RECONVERGENT B5 ;  /* 0x0000000000057941 */ /* 0x000fea0003800200 */
.L_x_3558:
[----:B------:R-:W-:Y:S01]  /*1a0a0*/  BSSY.RECONVERGENT B5, `(.L_x_3560) ;  /* 0x0000005000057945 */ /* 0x000fe20003800200 */
.L_x_3561:
[----:B------:R-:W0:Y:S02]  /*1a0b0*/  LDS R24, [R38+0x4] ;  /* 0x0000040026187984 */ /* 0x000e240000000800 */
[----:B0-----:R-:W-:-:S05]  /*1a0c0*/  FADD R25, R41, R24 ;  /* 0x0000001829197221 */ /* 0x001fca0000000000 */
[----:B------:R-:W0:Y:S02]  /*1a0d0*/  ATOMS.CAST.SPIN P0, [R38+0x4], R24, R25 ;  /* 0x000004182600758d */ /* 0x000e240001800019 */
[----:B0-----:R-:W-:Y:S05]  /*1a0e0*/  @!P0 BRA `(.L_x_3561) ;  /* 0xfffffffc00f08947 */ /* 0x001fea000383ffff */
[----:B------:R-:W-:Y:S05]  /*1a0f0*/  BSYNC.RECONVERGENT B5 ;  /* 0x0000000000057941 */ /* 0x000fea0003800200 */
.L_x_3560:
[----:B------:R-:W-:Y:S01]  /*1a100*/  BSSY.RECONVERGENT B5, `(.L_x_3562) ;  /* 0x0000005000057945 */ /* 0x000fe20003800200 */
.L_x_3563:
[----:B------:R-:W0:Y:S02]  /*1a110*/  LDS R24, [R58+0x8] ;  /* 0x000008003a187984 */ /* 0x000e240000000800 */
[----:B0-----:R-:W-:-:S05]  /*1a120*/  FADD R25, R24, 1 ;  /* 0x3f80000018197421 */ /* 0x001fca0000000000 */
[----:B------:R-:W0:Y:S02]  /*1a130*/  ATOMS.CAST.SPIN P0, [R58+0x8], R24, R25 ;  /* 0x000008183a00758d */ /* 0x000e240001800019 */
[----:B0-----:R-:W-:Y:S05]  /*1a140*/  @!P0 BRA `(.L_x_3563) ;  /* 0xfffffffc00f08947 */ /* 0x001fea000383ffff */
[----:B------:R-:W-:Y:S05]  /*1a150*/  BSYNC.RECONVERGENT B5 ;  /* 0x0000000000057941 */ /* 0x000fea0003800200 */
.L_x_3562:
[----:B------:R-:W-:Y:S01]  /*1a160*/  BSSY.RECONVERGENT B5, `(.L_x_3564) ;  /* 0x0000005000057945 */ /* 0x000fe20003800200 */
.L_x_3565:
[----:B------:R-:W0:Y:S02]  /*1a170*/  LDS R24, [R56+0x8] ;  /* 0x0000080038187984 */ /* 0x000e240000000800 */
[----:B0-----:R-:W-:-:S05]  /*1a180*/  FADD R25, R39, R24 ;  /* 0x0000001827197221 */ /* 0x001fca0000000000 */
[----:B------:R-:W0:Y:S02]  /*1a190*/  ATOMS.CAST.SPIN P0, [R56+0x8], R24, R25 ;  /* 0x000008183800758d */ /* 0x000e240001800019 */
[----:B0-----:R-:W-:Y:S05]  /*1a1a0*/  @!P0 BRA `(.L_x_3565) ;  /* 0xfffffffc00f08947 */ /* 0x001fea000383ffff */
[----:B------:R-:W-:Y:S05]  /*1a1b0*/  BSYNC.RECONVERGENT B5 ;  /* 0x0000000000057941 */ /* 0x000fea0003800200 */
.L_x_3564:
[----:B------:R-:W-:Y:S01]  /*1a1c0*/  BSSY.RECONVERGENT B5, `(.L_x_3566) ;  /* 0x0000005000057945 */ /* 0x000fe20003800200 */
.L_x_3567:
[----:B------:R-:W0:Y:S02]  /*1a1d0*/  LDS R24, [R42+0x8] ;  /* 0x000008002a187984 */ /* 0x000e240000000800 */
[----:B0-----:R-:W-:-:S05]  /*1a1e0*/  FADD R25, R57, R24 ;  /* 0x0000001839197221 */ /* 0x001fca0000000000 */
[----:B------:R-:W0:Y:S02]  /*1a1f0*/  ATOMS.CAST.SPIN P0, [R42+0x8], R24, R25 ;  /* 0x000008182a00758d */ /* 0x000e240001800019 */
[----:B0-----:R-:W-:Y:S05]  /*1a200*/  @!P0 BRA `(.L_x_3567) ;  /* 0xfffffffc00f08947 */ /* 0x001fea000383ffff */
[----:B------:R-:W-:Y:S05]  /*1a210*/  BSYNC.RECONVERGENT B5 ;  /* 0x0000000000057941 */ /* 0x000fea0003800200 */
.L_x_3566:
[----:B------:R-:W-:Y:S01]  /*1a220*/  BSSY.RECONVERGENT B5, `(.L_x_3568) ;  /* 0x0000005000057945 */ /* 0x000fe20003800200 */
.L_x_3569:
[----:B------:R-:W0:Y:S02]  /*1a230*/  LDS R24, [R40+0x8] ;  /* 0x0000080028187984 */ /* 0x000e240000000800 */
[----:B0-----:R-:W-:-:S05]  /*1a240*/  FADD R25, R43, R24 ;  /* 0x000000182b197221 */ /* 0x001fca0000000000 */
[----:B------:R-:W0:Y:S02]  /*1a250*/  ATOMS.CAST.SPIN P0, [R40+0x8], R24, R25 ;  /* 0x000008182800758d */ /* 0x000e240001800019 */
[----:B0-----:R-:W-:Y:S05]  /*1a260*/  @!P0 BRA `(.L_x_3569) ;  /* 0xfffffffc00f08947 */ /* 0x001fea000383ffff */
[----:B------:R-:W-:Y:S05]  /*1a270*/  BSYNC.RECONVERGENT B5 ;  /* 0x0000000000057941 */ /* 0x000fea0003800200 */
.L_x_3568:
[----:B------:R-:W-:Y:S01]  /*1a280*/  BSSY.RECONVERGENT B5, `(.L_x_3570) ;  /* 0x0000005000057945 */ /* 0x000fe20003800200 */
.L_x_3571:
[----:B------:R-:W0:Y:S02]  /*1a290*/  LDS R24, [R38+0x8] ;  /* 0x0000080026187984 */ /* 0x000e240000000800 */
[----:B0-----:R-:W-:-:S05]  /*1a2a0*/  FADD R25, R41, R24 ;  /* 0x0000001829197221 */ /* 0x001fca0000000000 */
[----:B------:R-:W0:Y:S02]  /*1a2b0*/  ATOMS.CAST.SPIN P0, [R38+0x8], R24, R25 ;  /* 0x000008182600758d */ /* 0x000e240001800019 */
[----:B0-----:R-:W-:Y:S05]  /*1a2c0*/  @!P0 BRA `(.L_x_3571) ;  /* 0xfffffffc00f08947 */ /* 0x001fea000383ffff */
[----:B------:R-:W-:Y:S05]  /*1a2d0*/  BSYNC.RECONVERGENT B5 ;  /* 0x0000000000057941 */ /* 0x000fea0003800200 */
.L_x_3570:
[----:B------:R-:W-:-:S04]  /*1a2e0*/  IADD3 R59, PT, PT, R59, 0x4, RZ ;  /* 0x000000043b3b7810 */ /* 0x000fc80007ffe0ff */
[----:B------:R-:W-:-:S13]  /*1a2f0*/  ISETP.NE.AND P0, PT, R59, R18, PT ;  /* 0x000000123b00720c */ /* 0x000fda0003f05270 */
[----:B------:R-:W-:Y:S05]  /*1a300*/  @P0 BRA `(.L_x_3572) ;  /* 0xfffffff400f80947 */ /* 0x000fea000383ffff */
.L_x_3459:
[----:B------:R-:W-:Y:S05]  /*1a310*/  BSYNC.RECONVERGENT B6 ;  /* 0x0000000000067941 */ /* 0x000fea0003800200 */
.L_x_3458:
[----:B------:R-:W-:Y:S05]  /*1a320*/  BRA `(.L_x_3456) ;  /* 0x0000001c00887947 */ /* 0x000fea0003800000 */
.L_x_3457:
        /* <DEDUP_REMOVED lines=25> */
.L_x_3576:
[----:B------:R-:W0:Y:S02]  /*1a4c0*/  LDS R24, [R42+-0x4] ;  /* 0xfffffc002a187984 */ /* 0x000e240000000800 */
[----:B0-----:R-:W-:-:S05]  /*1a4d0*/  FADD R25, R24, 1 ;  /* 0x3f80000018197421 */ /* 0x001fca0000000000 */
[----:B------:R-:W0:Y:S02]  /*1a4e0*/  ATOMS.CAST.SPIN P3, [R42+-0x4], R24, R25 ;  /* 0xfffffc182a00758d */ /* 0x000e240001860019 */
[----:B0-----:R-:W-:Y:S05]  /*1a4f0*/  @!P3 BRA `(.L_x_3576) ;  /* 0xfffffffc00f0b947 */ /* 0x001fea000383ffff */
[----:B------:R-:W-:Y:S05]  /*1a500*/  BSYNC.RECONVERGENT B6 ;  /* 0x0000000000067941 */ /* 0x000fea0003800200 */
.L_x_3575:
[----:B------:R-:W0:Y:S01]  /*1a510*/  LDC R61, c[0x0][0x468] ;  /* 0x00011a00ff3d7b82 */ /* 0x000e220000000800 */
[----:B------:R-:W-:Y:S01]  /*1a520*/  BSSY.RECONVERGENT B6, `(.L_x_3577) ;  /* 0x0000006000067945 */ /* 0x000fe20003800200 */
[----:B0-----:R-:W-:-:S07]  /*1a530*/  IMAD R40, R61, UR4, R42 ;  /* 0x000000043d287c24 */ /* 0x001fce000f8e022a */
.L_x_3578:
[----:B------:R-:W0:Y:S02]  /*1a540*/  LDS R24, [R40+-0x4] ;  /* 0xfffffc0028187984 */ /* 0x000e240000000800 */
[----:B0-----:R-:W-:-:S05]  /*1a550*/  FADD R25, R39, R24 ;  /* 0x0000001827197221 */ /* 0x001fca0000000000 */
[----:B------:R-:W0:Y:S02]  /*1a560*/  ATOMS.CAST.SPIN P3, [R40+-0x4], R24, R25 ;  /* 0xfffffc182800758d */ /* 0x000e240001860019 */
[----:B0-----:R-:W-:Y:S05]  /*1a570*/  @!P3 BRA `(.L_x_3578) ;  /* 0xfffffffc00f0b947 */ /* 0x001fea000383ffff */
[----:B------:R-:W-:Y:S05]  /*1a580*/  BSYNC.RECONVERGENT B6 ;  /* 0x0000000000067941 */ /* 0x000fea0003800200 */
.L_x_3577:
[----:B------:R-:W-:Y:S01]  /*1a590*/  BSSY.RECONVERGENT B6, `(.L_x_3579) ;  /* 0x0000006000067945 */ /* 0x000fe20003800200 */
[----:B------:R-:W-:-:S07]  /*1a5a0*/  LEA R38, R36, UR7, 0x2 ;  /* 0x0000000724267c11 */ /* 0x000fce000f8e10ff */
.L_x_3580:
[----:B------:R-:W0:Y:S02]  /*1a5b0*/  LDS R24, [R38+-0x4] ;  /* 0xfffffc0026187984 */ /* 0x000e240000000800 */
[----:B0-----:R-:W-:-:S05]  /*1a5c0*/  FADD R25, R59, R24 ;  /* 0x000000183b197221 */ /* 0x001fca0000000000 */
[----:B------:R-:W0:Y:S02]  /*1a5d0*/  ATOMS.CAST.SPIN P3, [R38+-0x4], R24, R25 ;  /* 0xfffffc182600758d */ /* 0x000e240001860019 */
[----:B0-----:R-:W-:Y:S05]  /*1a5e0*/  @!P3 BRA `(.L_x_3580) ;  /* 0xfffffffc00f0b947 */ /* 0x001fea000383ffff */
[----:B------:R-:W-:Y:S05]  /*1a5f0*/  BSYNC.RECONVERGENT B6 ;  /* 0x0000000000067941 */ /* 0x000fea0003800200 */
.L_x_3579:
[----:B------:R-:W-:Y:S01]  /*1a600*/  BSSY.RECONVERGENT B6, `(.L_x_3581) ;  /* 0x0000006000067945 */ /* 0x000fe20003800200 */
[----:B------:R-:W-:-:S07]  /*1a610*/  LEA R36, R36, UR6, 0x2 ;  /* 0x0000000624247c11 */ /* 0x000fce000f8e10ff */
.L_x_3582:
[----:B------:R-:W0:Y:S02]  /*1a620*/  LDS R24, [R36+-0x4] ;  /* 0xfffffc0024187984 */ /* 0x000e240000000800 */
[----:B0-----:R-:W-:-:S05]  /*1a630*/  FADD R25, R57, R24 ;  /* 0x0000001839197221 */ /* 0x001fca0000000000 */
[----:B------:R-:W0:Y:S02]  /*1a640*/  ATOMS.CAST.SPIN P3, [R36+-0x4], R24, R25 ;  /* 0xfffffc182400758d */ /* 0x000e240001860019 */
[----:B0-----:R-:W-:Y:S05]  /*1a650*/  @!P3 BRA `(.L_x_3582) ;  /* 0xfffffffc00f0b947 */ /* 0x001fea000383ffff */
[----:B------:R-:W-:Y:S05]  /*1a660*/  BSYNC.RECONVERGENT B6 ;  /* 0x0000000000067941 */ /* 0x000fea0003800200 */
.L_x_3581:
[----:B------:R-:W-:Y:S01]  /*1a670*/  BSSY.RECONVERGENT B6, `(.L_x_3583) ;  /* 0x0000006000067945 */ /* 0x000fe20003800200 */
[----:B------:R-:W-:-:S07]  /*1a680*/  IMAD R34, R61, UR4, R40 ;  /* 0x000000043d227c24 */ /* 0x000fce000f8e0228 */
.L_x_3584:
[----:B------:R-:W0:Y:S02]  /*1a690*/  LDS R24, [R34+-0x4] ;  /* 0xfffffc0022187984 */ /* 0x000e240000000800 */
[----:B0-----:R-:W-:-:S05]  /*1a6a0*/  FADD R25, R43, R24 ;  /* 0x000000182b197221 */ /* 0x001fca0000000000 */
[----:B------:R-:W0:Y:S02]  /*1a6b0*/  ATOMS.CAST.SPIN P3, [R34+-0x4], R24, R25 ;  /* 0xfffffc182200758d */ /* 0x000e240001860019 */
[----:B0-----:R-:W-:Y:S05]  /*1a6c0*/  @!P3 BRA `(.L_x_3584) ;  /* 0xfffffffc00f0b947 */ /* 0x001fea000383ffff */
[----:B------:R-:W-:Y:S05]  /*1a6d0*/  BSYNC.RECONVERGENT B6 ;  /* 0x0000000000067941 */ /* 0x000fea0003800200 */
.L_x_3583:
[----:B------:R-:W-:Y:S04]  /*1a6e0*/  BSSY.RECONVERGENT B6, `(.L_x_3585) ;  /* 0x000001e000067945 */ /* 0x000fe80003800200 */
[----:B------:R-:W-:Y:S05]  /*1a6f0*/  @!P0 BRA `(.L_x_3586) ;  /* 0x0000000000708947 */ /* 0x000fea0003800000 */
[----:B------:R-:W-:Y:S01]  /*1a700*/  BSSY.RECONVERGENT B7, `(.L_x_3587) ;  /* 0x0000005000077945 */ /* 0x000fe20003800200 */
.L_x_3588:
[----:B------:R-:W0:Y:S02]  /*1a710*/  LDS R24, [R42+-0x4] ;  /* 0xfffffc002a187984 */ /* 0x000e240000000800 */
[----:B0-----:R-:W-:-:S05]  /*1a720*/  FADD R25, R24, 1 ;  /* 0x3f80000018197421 */ /* 0x001fca0000000000 */
[----:B------:R-:W0:Y:S02]  /*1a730*/  ATOMS.CAST.SPIN P3, [R42+-0x4], R24, R25 ;  /* 0xfffffc182a00758d */ /* 0x000e240001860019 */
[----:B0-----:R-:W-:Y:S05]  /*1a740*/  @!P3 BRA `(.L_x_3588) ;  /* 0xfffffffc00f0b947 */ /* 0x001fea000383ffff */
[----:B------:R-:W-:Y:S05]  /*1a750*/  BSYNC.RECONVERGENT B7 ;  /* 0x0000000000077941 */ /* 0x000fea0003800200 */
.L_x_3587:
[----:B------:R-:W-:Y:S01]  /*1a760*/  BSSY.RECONVERGENT B7, `(.L_x_3589) ;  /* 0x0000005000077945 */ /* 0x000fe20003800200 */
.L_x_3590:
[----:B------:R-:W0:Y:S02]  /*1a770*/  LDS R24, [R40+-0x4] ;  /* 0xfffffc0028187984 */ /* 0x000e240000000800 */
[----:B0-----:R-:W-:-:S05]  /*1a780*/  FADD R25, R39, R24 ;  /* 0x0000001827197221 */ /* 0x001fca0000000000 */
[----:B------:R-:W0:Y:S02]  /*1a790*/  ATOMS.CAST.SPIN P3, [R40+-0x4], R24, R25 ;  /* 0xfffffc182800758d */ /* 0x000e240001860019 */
[----:B0-----:R-:W-:Y:S05]  /*1a7a0*/  @!P3 BRA `(.L_x_3590) ;  /* 0xfffffffc00f0b947 */ /* 0x001fea000383ffff */
[----:B------:R-:W-:Y:S05]  /*1a7b0*/  BSYNC.RECONVERGENT B7 ;  /* 0x0000000000077941 */ /* 0x000fea0003800200 */
.L_x_3589:
[----:B------:R-:W-:Y:S01]  /*1a7c0*/  BSSY.RECONVERGENT B7, `(.L_x_3591) ;  /* 0x0000005000077945 */ /* 0x000fe20003800200 */
.L_x_3592:
[----:B------:R-:W0:Y:S02]  /*1a7d0*/  LDS R24, [R38+-0x4] ;  /* 0xfffffc0026187984 */ /* 0x000e240000000800 */
[----:B0-----:R-:W-:-:S05]  /*1a7e0*/  FADD R25, R33, R24 ;  /* 0x0000001821197221 */ /* 0x001fca0000000000 */
[----:B------:R-:W0:Y:S02]  /*1a7f0*/  ATOMS.CAST.SPIN P3, [R38+-0x4], R24, R25 ;  /* 0xfffffc182600758d */ /* 0x000e240001860019 */
[----:B0-----:R-:W-:Y:S05]  /*1a800*/  @!P3 BRA `(.L_x_3592) ;  /* 0xfffffffc00f0b947 */ /* 0x001fea000383ffff */
[----:B------:R-:W-:Y:S05]  /*1a810*/  BSYNC.RECONVERGENT B7 ;  /* 0x0000000000077941 */ /* 0x000fea0003800200 */
.L_x_3591:
[----:B------:R-:W-:Y:S01]  /*1a820*/  BSSY.RECONVERGENT B7, `(.L_x_3593) ;  /* 0x0000005000077945 */ /* 0x000fe20003800200 */
.L_x_3594:
[----:B------:R-:W0:Y:S02]  /*1a830*/  LDS R24, [R36+-0x4] ;  /* 0xfffffc0024187984 */ /* 0x000e240000000800 */
[----:B0-----:R-:W-:-:S05]  /*1a840*/  FADD R25, R35, R24 ;  /* 0x0000001823197221 */ /* 0x001fca0000000000 */
[----:B------:R-:W0:Y:S02]  /*1a850*/  ATOMS.CAST.SPIN P3, [R36+-0x4], R24, R25 ;  /* 0xfffffc182400758d */ /* 0x000e240001860019 */
[----:B0-----:R-:W-:Y:S05]  /*1a860*/  @!P3 BRA `(.L_x_3594) ;  /* 0xfffffffc00f0b947 */ /* 0x001fea000383ffff */
[----:B------:R-:W-:Y:S05]  /*1a870*/  BSYNC.RECONVERGENT B7 ;  /* 0x0000000000077941 */ /* 0x000fea0003800200 */
.L_x_3593:
[----:B------:R-:W0:Y:S02]  /*1a880*/  LDS R24, [R34+-0x4] ;  /* 0xfffffc0022187984 */ /* 0x000e240000000800 */
[----:B0-----:R-:W-:-:S05]  /*1a890*/  FADD R25, R41, R24 ;  /* 0x0000001829197221 */ /* 0x001fca0000000000 */
[----:B------:R-:W0:Y:S02]  /*1a8a0*/  ATOMS.CAST.SPIN P3, [R34+-0x4], R24, R25 ;  /* 0xfffffc182200758d */ /* 0x000e240001860019 */
[----:B0-----:R-:W-:Y:S05]  /*1a8b0*/  @!P3 BRA `(.L_x_3593) ;  /* 0xfffffffc00f0b947 */ /* 0x001fea000383ffff */
.L_x_3586:
[----:B------:R-:W-:Y:S05]  /*1a8c0*/  BSYNC.RECONVERGENT B6 ;  /* 0x0000000000067941 */ /* 0x000fea0003800200 */
.L_x_3585:
[----:B------:R-:W-:Y:S02]  /*1a8d0*/  ISETP.NE.AND P3, PT, R23, 0x1, PT ;  /* 0x000000011700780c */ /* 0x000fe40003f65270 */
[----:B------:R-:W-:-:S11]  /*1a8e0*/  MOV R61, R20 ;  /* 0x00000014003d7202 */ /* 0x000fd60000000f00 */
[----:B------:R-:W-:Y:S05]  /*1a8f0*/  @!P3 BRA `(.L_x_3574) ;  /* 0x0000000400fcb947 */ /* 0x000fea0003800000 */
[----:B------:R-:W-:Y:S01]  /*1a900*/  BSSY.RECONVERGENT B6, `(.L_x_3595) ;  /* 0x0000005000067945 */ /* 0x000fe20003800200 */
.L_x_3596:
[----:B------:R-:W0:Y:S02]  /*1a910*/  LDS R24, [R42] ;  /* 0x000000002a187984 */ /* 0x000e240000000800 */
[----:B0-----:R-:W-:-:S05]  /*1a920*/  FADD R25, R24, 1 ;  /* 0x3f80000018197421 */ /* 0x001fca0000000000 */
[----:B------:R-:W0:Y:S02]  /*1a930*/  ATOMS.CAST.SPIN P3, [R42], R24, R25 ;  /* 0x000000182a00758d */ /* 0x000e240001860019 */
[----:B0-----:R-:W-:Y:S05]  /*1a940*/  @!P3 BRA `(.L_x_3596) ;  /* 0xfffffffc00f0b947 */ /* 0x001fea000383ffff */
[----:B------:R-:W-:Y:S05]  /*1a950*/  BSYNC.RECONVERGENT B6 ;  /* 0x0000000000067941 */ /* 0x000fea0003800200 */
.L_x_3595:
[----:B------:R-:W-:Y:S01]  /*1a960*/  BSSY.RECONVERGENT B6, `(.L_x_3597) ;  /* 0x0000005000067945 */ /* 0x000fe20003800200 */
.L_x_3598:
[----:B------:R-:W0:Y:S02]  /*1a970*/  LDS R24, [R40] ;  /* 0x0000000028187984 */ /* 0x000e240000000800 */
[----:B0-----:R-:W-:-:S05]  /*1a980*/  FADD R25, R39, R24 ;  /* 0x0000001827197221 */ /* 0x001fca0000000000 */
[----:B------:R-:W0:Y:S02]  /*1a990*/  ATOMS.CAST.SPIN P3, [R40], R24, R25 ;  /* 0x000000182800758d */ /* 0x000e240001860019 */
[----:B0-----:R-:W-:Y:S05]  /*1a9a0*/  @!P3 BRA `(.L_x_3598) ;  /* 0xfffffffc00f0b947 */ /* 0x001fea000383ffff */
[----:B------:R-:W-:Y:S05]  /*1a9b0*/  BSYNC.RECONVERGENT B6 ;  /* 0x0000000000067941 */ /* 0x000fea0003800200 */
.L_x_3597:
[----:B------:R-:W-:Y:S01]  /*1a9c0*/  BSSY.RECONVERGENT B6, `(.L_x_3599) ;  /* 0x0000005000067945 */ /* 0x000fe20003800200 */
.L_x_3600:
[----:B------:R-:W0:Y:S02]  /*1a9d0*/  LDS R24, [R38] ;  /* 0x0000000026187984 */ /* 0x000e240000000800 */
[----:B0-----:R-:W-:-:S05]  /*1a9e0*/  FADD R25, R59, R24 ;  /* 0x000000183b197221 */ /* 0x001fca0000000000 */
[----:B------:R-:W0:Y:S02]  /*1a9f0*/  ATOMS.CAST.SPIN P3, [R38], R24, R25 ;  /* 0x000000182600758d */ /* 0x000e240001860019 */
[----:B0-----:R-:W-:Y:S05]  /*1aa00*/  @!P3 BRA `(.L_x_3600) ;  /* 0xfffffffc00f0b947 */ /* 0x001fea000383ffff */
[----:B------:R-:W-:Y:S05]  /*1aa10*/  BSYNC.RECONVERGENT B6 ;  /* 0x0000000000067941 */ /* 0x000fea0003800200 */
.L_x_3599:
[----:B------:R-:W-:Y:S01]  /*1aa20*/  BSSY.RECONVERGENT B6, `(.L_x_3601) ;  /* 0x0000005000067945 */ /* 0x000fe20003800200 */
.L_x_3602:
[----:B------:R-:W0:Y:S02]  /*1aa30*/  LDS R24, [R36] ;  /* 0x0000000024187984 */ /* 0x000e240000000800 */
[----:B0-----:R-:W-:-:S05]  /*1aa40*/  FADD R25, R57, R24 ;  /* 0x0000001839197221 */ /* 0x001fca0000000000 */
[----:B------:R-:W0:Y:S02]  /*1aa50*/  ATOMS.CAST.SPIN P3, [R36], R24, R25 ;  /* 0x000000182400758d */ /* 0x000e240001860019 */
[----:B0-----:R-:W-:Y:S05]  /*1aa60*/  @!P3 BRA `(.L_x_3602) ;  /* 0xfffffffc00f0b947 */ /* 0x001fea000383ffff */
[----:B------:R-:W-:Y:S05]  /*1aa70*/  BSYNC.RECONVERGENT B6 ;  /* 0x0000000000067941 */ /* 0x000fea0003800200 */
.L_x_3601:
[----:B------:R-:W-:Y:S01]  /*1aa80*/  BSSY.RECONVERGENT B6, `(.L_x_3603) ;  /* 0x0000005000067945 */ /* 0x000fe20003800200 */
.L_x_3604:
[----:B------:R-:W0:Y:S02]  /*1aa90*/  LDS R24, [R34] ;  /* 0x0000000022187984 */ /* 0x000e240000000800 */
[----:B0-----:R-:W-:-:S05]  /*1aaa0*/  FADD R25, R43, R24 ;  /* 0x000000182b197221 */ /* 0x001fca0000000000 */
[----:B------:R-:W0:Y:S02]  /*1aab0*/  ATOMS.CAST.SPIN P3, [R34], R24, R25 ;  /* 0x000000182200758d */ /* 0x000e240001860019 */
[----:B0-----:R-:W-:Y:S05]  /*1aac0*/  @!P3 BRA `(.L_x_3604) ;  /* 0xfffffffc00f0b947 */ /* 0x001fea000383ffff */
[----:B------:R-:W-:Y:S05]  /*1aad0*/  BSYNC.RECONVERGENT B6 ;  /* 0x0000000000067941 */ /* 0x000fea0003800200 */
.L_x_3603:
[----:B------:R-:W-:Y:S04]  /*1aae0*/  BSSY.RECONVERGENT B6, `(.L_x_3605) ;  /* 0x000001e000067945 */ /* 0x000fe80003800200 */
[----:B------:R-:W-:Y:S05]  /*1aaf0*/  @!P0 BRA `(.L_x_3606) ;  /* 0x0000000000708947 */ /* 0x000fea0003800000 */
[----:B------:R-:W-:Y:S01]  /*1ab00*/  BSSY.RECONVERGENT B7, `(.L_x_3607) ;  /* 0x0000005000077945 */ /* 0x000fe20003800200 */
.L_x_3608:
[----:B------:R-:W0:Y:S02]  /*1ab10*/  LDS R24, [R42] ;  /* 0x000000002a187984 */ /* 0x000e240000000800 */
[----:B0-----:R-:W-:-:S05]  /*1ab20*/  FADD R25, R24, 1 ;  /* 0x3f80000018197421 */ /* 0x001fca0000000000 */
[----:B------:R-:W0:Y:S02]  /*1ab30*/  ATOMS.CAST.SPIN P3, [R42], R24, R25 ;  /* 0x000000182a00758d */ /* 0x000e240001860019 */
[----:B0-----:R-:W-:Y:S05]  /*1ab40*/  @!P3 BRA `(.L_x_3608) ;  /* 0xfffffffc00f0b947 */ /* 0x001fea000383ffff */
[----:B------:R-:W-:Y:S05]  /*1ab50*/  BSYNC.RECONVERGENT B7 ;  /* 0x0000000000077941 */ /* 0x000fea0003800200 */
.L_x_3607:
[----:B------:R-:W-:Y:S01]  /*1ab60*/  BSSY.RECONVERGENT B7, `(.L_x_3609) ;  /* 0x0000005000077945 */ /* 0x000fe20003800200 */
.L_x_3610:
[----:B------:R-:W0:Y:S02]  /*1ab70*/  LDS R24, [R40] ;  /* 0x0000000028187984 */ /* 0x000e240000000800 */
[----:B0-----:R-:W-:-:S05]  /*1ab80*/  FADD R25, R39, R24 ;  /* 0x0000001827197221 */ /* 0x001fca0000000000 */
[----:B------:R-:W0:Y:S02]  /*1ab90*/  ATOMS.CAST.SPIN P3, [R40], R24, R25 ;  /* 0x000000182800758d */ /* 0x000e240001860019 */
[----:B0-----:R-:W-:Y:S05]  /*1aba0*/  @!P3 BRA `(.L_x_3610) ;  /* 0xfffffffc00f0b947 */ /* 0x001fea000383ffff */
[----:B------:R-:W-:Y:S05]  /*1abb0*/  BSYNC.RECONVERGENT B7 ;  /* 0x0000000000077941 */ /* 0x000fea0003800200 */
.L_x_3609:
[----:B------:R-:W-:Y:S01]  /*1abc0*/  BSSY.RECONVERGENT B7, `(.L_x_3611) ;  /* 0x0000005000077945 */ /* 0x000fe20003800200 */
.L_x_3612:
[----:B------:R-:W0:Y:S02]  /*1abd0*/  LDS R24, [R38] ;  /* 0x0000000026187984 */ /* 0x000e240000000800 */
[----:B0-----:R-:W-:-:S05]  /*1abe0*/  FADD R25, R33, R24 ;  /* 0x0000001821197221 */ /* 0x001fca0000000000 */
[----:B------:R-:W0:Y:S02]  /*1abf0*/  ATOMS.CAST.SPIN P3, [R38], R24, R25 ;  /* 0x000000182600758d */ /* 0x000e240001860019 */
[----:B0-----:R-:W-:Y:S05]  /*1ac00*/  @!P3 BRA `(.L_x_3612) ;  /* 0xfffffffc00f0b947 */ /* 0x001fea000383ffff */
[----:B------:R-:W-:Y:S05]  /*1ac10*/  BSYNC.RECONVERGENT B7 ;  /* 0x0000000000077941 */ /* 0x000fea0003800200 */
.L_x_3611:
[----:B------:R-:W-:Y:S01]  /*1ac20*/  BSSY.RECONVERGENT B7, `(.L_x_3613) ;  /* 0x0000005000077945 */ /* 0x000fe20003800200 */
.L_x_3614:
[----:B------:R-:W0:Y:S02]  /*1ac30*/  LDS R24, [R36] ;  /* 0x0000000024187984 */ /* 0x000e240000000800 */
[----:B0-----:R-:W-:-:S05]  /*1ac40*/  FADD R25, R35, R24 ;  /* 0x0000001823197221 */ /* 0x001fca0000000000 */
[----:B------:R-:W0:Y:S02]  /*1ac50*/  ATOMS.CAST.SPIN P3, [R36], R24, R25 ;  /* 0x000000182400758d */ /* 0x000e240001860019 */
[----:B0-----:R-:W-:Y:S05]  /*1ac60*/  @!P3 BRA `(.L_x_3614) ;  /* 0xfffffffc00f0b947 */ /* 0x001fea000383ffff */
[----:B------:R-:W-:Y:S05]  /*1ac70*/  BSYNC.RECONVERGENT B7 ;  /* 0x0000000000077941 */ /* 0x000fea0003800200 */
.L_x_3613:
[----:B------:R-:W0:Y:S02]  /*1ac80*/  LDS R24, [R34] ;  /* 0x0000000022187984 */ /* 0x000e240000000800 */
[----:B0-----:R-:W-:-:S05]  /*1ac90*/  FADD R25, R41, R24 ;  /* 0x0000001829197221 */ /* 0x001fca0000000000 */
[----:B------:R-:W0:Y:S02]  /*1aca0*/  ATOMS.CAST.SPIN P3, [R34], R24, R25 ;  /* 0x000000182200758d */ /* 0x000e240001860019 */
[----:B0-----:R-:W-:Y:S05]  /*1acb0*/  @!P3 BRA `(.L_x_3613) ;  /* 0xfffffffc00f0b947 */ /* 0x001fea000383ffff */
.L_x_3606:
[----:B------:R-:W-:Y:S05]  /*1acc0*/  BSYNC.RECONVERGENT B6 ;  /* 0x0000000000067941 */ /* 0x000fea0003800200 */
.L_x_3605:
[----:B------:R-:W-:Y:S02]  /*1acd0*/  ISETP.NE.AND P3, PT, R23, 0x2, PT ;  /* 0x000000021700780c */ /* 0x000fe40003f65270 */
[----:B------:R-:W-:-:S11]  /*1ace0*/  MOV R61, R21 ;  /* 0x00000015003d7202 */ /* 0x000fd60000000f00 */
[----:B------:R-:W-:Y:S05]  /*1acf0*/  @!P3 BRA `(.L_x_3574) ;  /* 0x0000000000fcb947 */ /* 0x000fea0003800000 */
[----:B------:R-:W-:Y:S01]  /*1ad00*/  BSSY.RECONVERGENT B6, `(.L_x_3615) ;  /* 0x0000005000067945 */ /* 0x000fe20003800200 */
.L_x_3616:
[----:B------:R-:W0:Y:S02]  /*1ad10*/  LDS R24, [R42+0x4] ;  /* 0x000004002a187984 */ /* 0x000e240000000800 */
[----:B0-----:R-:W-:-:S05]  /*1ad20*/  FADD R25, R24, 1 ;  /* 0x3f80000018197421 */ /* 0x001fca0000000000 */
[----:B------:R-:W0:Y:S02]  /*1ad30*/  ATOMS.CAST.SPIN P3, [R42+0x4], R24, R25 ;  /* 0x000004182a00758d */ /* 0x000e240001860019 */
[----:B0-----:R-:W-:Y:S05]  /*1ad40*/  @!P3 BRA `(.L_x_3616) ;  /* 0xfffffffc00f0b947 */ /* 0x001fea000383ffff */
[----:B------:R-:W-:Y:S05]  /*1ad50*/  BSYNC.RECONVERGENT B6 ;  /* 0x0000000000067941 */ /* 0x000fea0003800200 */
.L_x_3615:
[----:B------:R-:W-:Y:S01]  /*1ad60*/  BSSY.RECONVERGENT B6, `(.L_x_3617) ;  /* 0x0000005000067945 */ /* 0x000fe20003800200 */
.L_x_3618:
[----:B------:R-:W0:Y:S02]  /*1ad70*/  LDS R24, [R40+0x4] ;  /* 0x0000040028187984 */ /* 0x000e240000000800 */
[----:B0-----:R-:W-:-:S05]  /*1ad80*/  FADD R25, R39, R24 ;  /* 0x0000001827197221 */ /* 0x001fca0000000000 */
[----:B------:R-:W0:Y:S02]  /*1ad90*/  ATOMS.CAST.SPIN P3, [R40+0x4], R24, R25 ;  /* 0x000004182800758d */ /* 0x000e240001860019 */
[----:B0-----:R-:W-:Y:S05]  /*1ada0*/  @!P3 BRA `(.L_x_3618) ;  /* 0xfffffffc00f0b947 */ /* 0x001fea000383ffff */
[----:B------:R-:W-:Y:S05]  /*1adb0*/  BSYNC.RECONVERGENT B6 ;  /* 0x0000000000067941 */ /* 0x000fea0003800200 */
.L_x_3617:
[----:B------:R-:W-:Y:S01]  /*1adc0*/  BSSY.RECONVERGENT B6, `(.L_x_3619) ;  /* 0x0000005000067945 */ /* 0x000fe20003800200 */
.L_x_3620:
[----:B------:R-:W0:Y:S02]  /*1add0*/  LDS R24, [R38+0x4] ;  /* 0x0000040026187984 */ /* 0x000e240000000800 */
[----:B0-----:R-:W-:-:S05]  /*1ade0*/  FADD R25, R59, R24 ;  /* 0x000000183b197221 */ /* 0x001fca0000000000 */
[----:B------:R-:W0:Y:S02]  /*1adf0*/  ATOMS.CAST.SPIN P3, [R38+0x4], R24, R25 ;  /* 0x000004182600758d */ /* 0x000e240001860019 */
[----:B0-----:R-:W-:Y:S05]  /*1ae00*/  @!P3 BRA `(.L_x_3620) ;  /* 0xfffffffc00f0b947 */ /* 0x001fea000383ffff */
[----:B------:R-:W-:Y:S05]  /*1ae10*/  BSYNC.RECONVERGENT B6 ;  /* 0x0000000000067941 */ /* 0x000fea0003800200 */
.L_x_3619:
[----:B------:R-:W-:Y:S01]  /*1ae20*/  BSSY.RECONVERGENT B6, `(.L_x_3621) ;  /* 0x0000005000067945 */ /* 0x000fe20003800200 */
.L_x_3622:
[----:B------:R-:W0:Y:S02]  /*1ae30*/  LDS R24, [R36+0x4] ;  /* 0x0000040024187984 */ /* 0x000e240000000800 */
[----:B0-----:R-:W-:-:S05]  /*1ae40*/  FADD R25, R57, R24 ;  /* 0x0000001839197221 */ /* 0x001fca0000000000 */
[----:B------:R-:W0:Y:S02]  /*1ae50*/  ATOMS.CAST.SPIN P3, [R36+0x4], R24, R25 ;  /* 0x000004182400758d */ /* 0x000e240001860019 */
[----:B0-----:R-:W-:Y:S05]  /*1ae60*/  @!P3 BRA `(.L_x_3622) ;  /* 0xfffffffc00f0b947 */ /* 0x001fea000383ffff */
[----:B------:R-:W-:Y:S05]  /*1ae70*/  BSYNC.RECONVERGENT B6 ;  /* 0x0000000000067941 */ /* 0x000fea0003800200 */
.L_x_3621:
[----:B------:R-:W-:Y:S01]  /*1ae80*/  BSSY.RECONVERGENT B6, `(.L_x_3623) ;  /* 0x0000005000067945 */ /* 0x000fe20003800200 */
.L_x_3624:
[----:B------:R-:W0:Y:S02]  /*1ae90*/  LDS R24, [R34+0x4] ;  /* 0x0000040022187984 */ /* 0x000e240000000800 */
[----:B0-----:R-:W-:-:S05]  /*1aea0*/  FADD R25, R43, R24 ;  /* 0x000000182b197221 */ /* 0x001fca0000000000 */
[----:B------:R-:W0:Y:S02]  /*1aeb0*/  ATOMS.CAST.SPIN P3, [R34+0x4], R24, R25 ;  /* 0x000004182200758d */ /* 0x000e240001860019 */
[----:B0-----:R-:W-:Y:S05]  /*1aec0*/  @!P3 BRA `(.L_x_3624) ;  /* 0xfffffffc00f0b947 */ /* 0x001fea000383ffff */
[----:B------:R-:W-:Y:S05]  /*1aed0*/  BSYNC.RECONVERGENT B6 ;  /* 0x0000000000067941 */ /* 0x000fea0003800200 */
.L_x_3623:
[----:B------:R-:W-:Y:S01]  /*1aee0*/  MOV R61, R22 ;  /* 0x00000016003d7202 */ /* 0x000fe20000000f00 */
[----:B------:R-:W-:Y:S06]  /*1aef0*/  @!P0 BRA `(.L_x_3574) ;  /* 0x00000000007c8947 */ /* 0x000fec0003800000 */
[----:B------:R-:W-:Y:S01]  /*1af00*/  BSSY.RECONVERGENT B6, `(.L_x_3625) ;  /* 0x0000005000067945 */ /* 0x000fe20003800200 */
.L_x_3626:
[----:B------:R-:W0:Y:S02]  /*1af10*/  LDS R24, [R42+0x4] ;  /* 0x000004002a187984 */ /* 0x000e240000000800 */
[----:B0-----:R-:W-:-:S05]  /*1af20*/  FADD R25, R24, 1 ;  /* 0x3f80000018197421 */ /* 0x001fca0000000000 */
[----:B------:R-:W0:Y:S02]  /*1af30*/  ATOMS.CAST.SPIN P3, [R42+0x4], R24, R25 ;  /* 0x000004182a00758d */ /* 0x000e240001860019 */
[----:B0-----:R-:W-:Y:S05]  /*1af40*/  @!P3 BRA `(.L_x_3626) ;  /* 0xfffffffc00f0b947 */ /* 0x001fea000383ffff */
[----:B------:R-:W-:Y:S05]  /*1af50*/  BSYNC.RECONVERGENT B6 ;  /* 0x0000000000067941 */ /* 0x000fea0003800200 */
.L_x_3625:
[----:B------:R-:W-:Y:S01]  /*1af60*/  BSSY.RECONVERGENT B6, `(.L_x_3627) ;  /* 0x0000005000067945 */ /* 0x000fe20003800200 */
.L_x_3628:
[----:B------:R-:W0:Y:S02]  /*1af70*/  LDS R24, [R40+0x4] ;  /* 0x0000040028187984 */ /* 0x000e240000000800 */
[----:B0-----:R-:W-:-:S05]  /*1af80*/  FADD R25, R39, R24 ;  /* 0x0000001827197221 */ /* 0x001fca0000000000 */
[----:B------:R-:W0:Y:S02]  /*1af90*/  ATOMS.CAST.SPIN P3, [R40+0x4], R24, R25 ;  /* 0x000004182800758d */ /* 0x000e240001860019 */
[----:B0-----:R-:W-:Y:S05]  /*1afa0*/  @!P3 BRA `(.L_x_3628) ;  /* 0xfffffffc00f0b947 */ /* 0x001fea000383ffff */
[----:B------:R-:W-:Y:S05]  /*1afb0*/  BSYNC.RECONVERGENT B6 ;  /* 0x0000000000067941 */ /* 0x000fea0003800200 */
.L_x_3627:
[----:B------:R-:W-:Y:S01]  /*1afc0*/  BSSY.RECONVERGENT B6, `(.L_x_3629) ;  /* 0x0000005000067945 */ /* 0x000fe20003800200 */
.L_x_3630:
[----:B------:R-:W0:Y:S02]  /*1afd0*/  LDS R24, [R38+0x4] ;  /* 0x0000040026187984 */ /* 0x000e240000000800 */
[----:B0-----:R-:W-:-:S05]  /*1afe0*/  FADD R25, R33, R24 ;  /* 0x0000001821197221 */ /* 0x001fca0000000000 */
[----:B------:R-:W0:Y:S02]  /*1aff0*/  ATOMS.CAST.SPIN P3, [R38+0x4], R24, R25 ;  /* 0x000004182600758d */ /* 0x000e240001860019 */
[----:B0-----:R-:W-:Y:S05]  /*1b000*/  @!P3 BRA `(.L_x_3630) ;  /* 0xfffffffc00f0b947 */ /* 0x001fea000383ffff */
[----:B------:R-:W-:Y:S05]  /*1b010*/  BSYNC.RECONVERGENT B6 ;  /* 0x0000000000067941 */ /* 0x000fea0003800200 */
.L_x_3629:
[----:B------:R-:W-:Y:S01]  /*1b020*/  BSSY.RECONVERGENT B6, `(.L_x_3631) ;  /* 0x0000005000067945 */ /* 0x000fe20003800200 */
.L_x_3632:
[----:B------:R-:W0:Y:S02]  /*1b030*/  LDS R24, [R36+0x4] ;  /* 0x0000040024187984 */ /* 0x000e240000000800 */
[----:B0-----:R-:W-:-:S05]  /*1b040*/  FADD R25, R35, R24 ;  /* 0x0000001823197221 */ /* 0x001fca0000000000 */
[----:B------:R-:W0:Y:S02]  /*1b050*/  ATOMS.CAST.SPIN P3, [R36+0x4], R24, R25 ;  /* 0x000004182400758d */ /* 0x000e240001860019 */
[----:B0-----:R-:W-:Y:S05]  /*1b060*/  @!P3 BRA `(.L_x_3632) ;  /* 0xfffffffc00f0b947 */ /* 0x001fea000383ffff */
[----:B------:R-:W-:Y:S05]  /*1b070*/  BSYNC.RECONVERGENT B6 ;  /* 0x0000000000067941 */ /* 0x000fea0003800200 */
.L_x_3631:
[----:B------:R-:W-:Y:S01]  /*1b080*/  BSSY.RECONVERGENT B6, `(.L_x_3633) ;  /* 0x0000005000067945 */ /* 0x000fe20003800200 */
.L_x_3634:
[----:B------:R-:W0:Y:S02]  /*1b090*/  LDS R24, [R34+0x4] ;  /* 0x0000040022187984 */ /* 0x000e240000000800 */
[----:B0-----:R-:W-:-:S05]  /*1b0a0*/  FADD R25, R41, R24 ;  /* 0x0000001829197221 */ /* 0x001fca0000000000 */
[----:B------:R-:W0:Y:S02]  /*1b0b0*/  ATOMS.CAST.SPIN P3, [R34+0x4], R24, R25 ;  /* 0x000004182200758d */ /* 0x000e240001860019 */
[----:B0-----:R-:W-:Y:S05]  /*1b0c0*/  @!P3 BRA `(.L_x_3634) ;  /* 0xfffffffc00f0b947 */ /* 0x001fea000383ffff */
[----:B------:R-:W-:Y:S05]  /*1b0d0*/  BSYNC.RECONVERGENT B6 ;  /* 0x0000000000067941 */ /* 0x000fea0003800200 */
.L_x_3633:
[----:B------:R-:W-:-:S07]  /*1b0e0*/  MOV R61, R22 ;  /* 0x00000016003d7202 */ /* 0x000fce0000000f00 */
.L_x_3574:
[----:B------:R-:W-:Y:S05]  /*1b0f0*/  BSYNC.RECONVERGENT B5 ;  /* 0x0000000000057941 */ /* 0x000fea0003800200 */
.L_x_3573:
[----:B------:R-:W-:-:S13]  /*1b100*/  ISETP.GE.U32.AND P3, PT, R19, 0x3, PT ;  /* 0x000000031300780c */ /* 0x000fda0003f66070 */
[----:B------:R-:W-:Y:S05]  /*1b110*/  @!P3 BRA `(.L_x_3456) ;  /* 0x00000010000cb947 */ /* 0x000fea0003800000 */
[----:B------:R-:W0:Y:S01]  /*1b120*/  S2R R25, SR_CgaCtaId ;  /* 0x0000000000197919 */ /* 0x000e220000008800 */
[----:B------:R-:W1:Y:S01]  /*1b130*/  LDCU UR8, c[0x0][0x3b8] ;  /* 0x00007700ff0877ac */ /* 0x000e620008000800 */
[----:B------:R-:W-:Y:S01]  /*1b140*/  MOV R34, 0x400 ;  /* 0x0000040000227802 */ /* 0x000fe20000000f00 */
[----:B-1----:R-:W-:-:S03]  /*1b150*/  IMAD R36, R2, UR8, R63 ;  /* 0x0000000802247c24 */ /* 0x002fc6000f8e023f */
[----:B0-----:R-:W-:-:S07]  /*1b160*/  LEA R34, R25, R34, 0x18 ;  /* 0x0000002219227211 */ /* 0x001fce00078ec0ff */
.L_x_3715:
[----:B------:R-:W-:Y:S01]  /*1b170*/  IADD3 R63, PT, PT, R36, R61, RZ ;  /* 0x0000003d243f7210 */ /* 0x000fe20007ffe0ff */
[----:B------:R-:W-:Y:S03]  /*1b180*/  BSSY.RECONVERGENT B5, `(.L_x_3635) ;  /* 0x0000006000057945 */ /* 0x000fe60003800200 */
[----:B------:R-:W-:-:S07]  /*1b190*/  LEA R58, R63, R34, 0x2 ;  /* 0x000000223f3a7211 */ /* 0x000fce00078e10ff */
.L_x_3636:
[----:B------:R-:W0:Y:S02]  /*1b1a0*/  LDS R24, [R58+-0x4] ;  /* 0xfffffc003a187984 */ /* 0x000e240000000800 */
[----:B0-----:R-:W-:-:S05]  /*1b1b0*/  FADD R25, R24, 1 ;  /* 0x3f80000018197421 */ /* 0x001fca0000000000 */
[----:B------:R-:W0:Y:S02]  /*1b1c0*/  ATOMS.CAST.SPIN P3, [R58+-0x4], R24, R25 ;  /* 0xfffffc183a00758d */ /* 0x000e240001860019 */
[----:B0-----:R-:W-:Y:S05]  /*1b1d0*/  @!P3 BRA `(.L_x_3636) ;  /* 0xfffffffc00f0b947 */ /* 0x001fea000383ffff */
[----:B------:R-:W-:Y:S05]  /*1b1e0*/  BSYNC.RECONVERGENT B5 ;  /* 0x0000000000057941 */ /* 0x000fea0003800200 */
.L_x_3635:
[----:B------:R-:W0:Y:S01]  /*1b1f0*/  LDC R65, c[0x0][0x468] ;  /* 0x00011a00ff417b82 */ /* 0x000e220000000800 */
[----:B------:R-:W-:Y:S01]  /*1b200*/  BSSY.RECONVERGENT B5, `(.L_x_3637) ;  /* 0x0000006000057945 */ /* 0x000fe20003800200 */
[----:B0-----:R-:W-:-:S07]  /*1b210*/  IMAD R56, R65, UR4, R58 ;  /* 0x0000000441387c24 */ /* 0x001fce000f8e023a */
.L_x_3638:
[----:B------:R-:W0:Y:S02]  /*1b220*/  LDS R24, [R56+-0x4] ;  /* 0xfffffc0038187984 */ /* 0x000e240000000800 */
[----:B0-----:R-:W-:-:S05]  /*1b230*/  FADD R25, R39, R24 ;  /* 0x0000001827197221 */ /* 0x001fca0000000000 */
[----:B------:R-:W0:Y:S02]  /*1b240*/  ATOMS.CAST.SPIN P3, [R56+-0x4], R24, R25 ;  /* 0xfffffc183800758d */ /* 0x000e240001860019 */
[----:B0-----:R-:W-:Y:S05]  /*1b250*/  @!P3 BRA `(.L_x_3638) ;  /* 0xfffffffc00f0b947 */ /* 0x001fea000383ffff */
[----:B------:R-:W-:Y:S05]  /*1b260*/  BSYNC.RECONVERGENT B5 ;  /* 0x0000000000057941 */ /* 0x000fea0003800200 */
.L_x_3637:
[----:B------:R-:W-:Y:S01]  /*1b270*/  BSSY.RECONVERGENT B5, `(.L_x_3639) ;  /* 0x0000006000057945 */ /* 0x000fe20003800200 */
[----:B------:R-:W-:-:S07]  /*1b280*/  LEA R42, R63, UR7, 0x2 ;  /* 0x000000073f2a7c11 */ /* 0x000fce000f8e10ff */
.L_x_3640:
[----:B------:R-:W0:Y:S02]  /*1b290*/  LDS R24, [R42+-0x4] ;  /* 0xfffffc002a187984 */ /* 0x000e240000000800 */
[----:B0-----:R-:W-:-:S05]  /*1b2a0*/  FADD R25, R59, R24 ;  /* 0x000000183b197221 */ /* 0x001fca0000000000 */
[----:B------:R-:W0:Y:S02]  /*1b2b0*/  ATOMS.CAST.SPIN P3, [R42+-0x4], R24, R25 ;  /* 0xfffffc182a00758d */ /* 0x000e240001860019 */
[----:B0-----:R-:W-:Y:S05]  /*1b2c0*/  @!P3 BRA `(.L_x_3640) ;  /* 0xfffffffc00f0b947 */ /* 0x001fea000383ffff */
[----:B------:R-:W-:Y:S05]  /*1b2d0*/  BSYNC.RECONVERGENT B5 ;  /* 0x0000000000057941 */ /* 0x000fea0003800200 */
.L_x_3639:
[----:B------:R-:W-:Y:S01]  /*1b2e0*/  BSSY.RECONVERGENT B5, `(.L_x_3641) ;  /* 0x0000006000057945 */ /* 0x000fe20003800200 */
[----:B------:R-:W-:-:S07]  /*1b2f0*/  LEA R40, R63, UR6, 0x2 ;  /* 0x000000063f287c11 */ /* 0x000fce000f8e10ff */
.L_x_3642:
[----:B------:R-:W0:Y:S02]  /*1b300*/  LDS R24, [R40+-0x4] ;  /* 0xfffffc0028187984 */ /* 0x000e240000000800 */
[----:B0-----:R-:W-:-:S05]  /*1b310*/  FADD R25, R57, R24 ;  /* 0x0000001839197221 */ /* 0x001fca0000000000 */
[----:B------:R-:W0:Y:S02]  /*1b320*/  ATOMS.CAST.SPIN P3, [R40+-0x4], R24, R25 ;  /* 0xfffffc182800758d */ /* 0x000e240001860019 */
[----:B0-----:R-:W-:Y:S05]  /*1b330*/  @!P3 BRA `(.L_x_3642) ;  /* 0xfffffffc00f0b947 */ /* 0x001fea000383ffff */
[----:B------:R-:W-:Y:S05]  /*1b340*/  BSYNC.RECONVERGENT B5 ;  /* 0x0000000000057941 */ /* 0x000fea0003800200 */
.L_x_3641:
[----:B------:R-:W-:Y:S01]  /*1b350*/  BSSY.RECONVERGENT B5, `(.L_x_3643) ;  /* 0x0000006000057945 */ /* 0x000fe20003800200 */
[----:B------:R-:W-:-:S07]  /*1b360*/  IMAD R38, R65, UR4, R56 ;  /* 0x0000000441267c24 */ /* 0x000fce000f8e0238 */
.L_x_3644:
[----:B------:R-:W0:Y:S02]  /*1b370*/  LDS R24, [R38+-0x4] ;  /* 0xfffffc0026187984 */ /* 0x000e240000000800 */
[----:B0-----:R-:W-:-:S05]  /*1b380*/  FADD R25, R43, R24 ;  /* 0x000000182b197221 */ /* 0x001fca0000000000 */
[----:B------:R-:W0:Y:S02]  /*1b390*/  ATOMS.CAST.SPIN P3, [R38+-0x4], R24, R25 ;  /* 0xfffffc182600758d */ /* 0x000e240001860019 */
[----:B0-----:R-:W-:Y:S05]  /*1b3a0*/  @!P3 BRA `(.L_x_3644) ;  /* 0xfffffffc00f0b947 */ /* 0x001fea000383ffff */
[----:B------:R-:W-:Y:S05]  /*1b3b0*/  BSYNC.RECONVERGENT B5 ;  /* 0x0000000000057941 */ /* 0x000fea0003800200 */
.L_x_3643:
[----:B------:R-:W-:Y:S01]  /*1b3c0*/  IADD3 R61, PT, PT, R61, 0x4, RZ ;  /* 0x000000043d3d7810 */ /* 0x000fe20007ffe0ff */
[----:B------:R-:W-:Y:S03]  /*1b3d0*/  BSSY.RECONVERGENT B5, `(.L_x_3645) ;  /* 0x000001f000057945 */ /* 0x000fe60003800200 */
[----:B------:R-:W-:Y:S01]  /*1b3e0*/  ISETP.NE.AND P3, PT, R61, R18, PT ;  /* 0x000000123d00720c */ /* 0x000fe20003f65270 */
[----:B------:R-:W-:-:S12]  /*1b3f0*/  @!P0 BRA `(.L_x_3646) ;  /* 0x0000000000708947 */ /* 0x000fd80003800000 */
[----:B------:R-:W-:Y:S01]  /*1b400*/  BSSY.RECONVERGENT B6, `(.L_x_3647) ;  /* 0x0000005000067945 */ /* 0x000fe20003800200 */
.L_x_3648:
[----:B------:R-:W0:Y:S02]  /*1b410*/  LDS R24, [R58+-0x4] ;  /* 0xfffffc003a187984 */ /* 0x000e240000000800 */
[----:B0-----:R-:W-:-:S05]  /*1b420*/  FADD R25, R24, 1 ;  /* 0x3f80000018197421 */ /* 0x001fca0000000000 */
[----:B------:R-:W0:Y:S02]  /*1b430*/  ATOMS.CAST.SPIN P4, [R58+-0x4], R24, R25 ;  /* 0xfffffc183a00758d */ /* 0x000e240001880019 */
[----:B0-----:R-:W-:Y:S05]  /*1b440*/  @!P4 BRA `(.L_x_3648) ;  /* 0xfffffffc00f0c947 */ /* 0x001fea000383ffff */
[----:B------:R-:W-:Y:S05]  /*1b450*/  BSYNC.RECONVERGENT B6 ;  /* 0x0000000000067941 */ /* 0x000fea0003800200 */
.L_x_3647:
[----:B------:R-:W-:Y:S01]  /*1b460*/  BSSY.RECONVERGENT B6, `(.L_x_3649) ;  /* 0x0000005000067945 */ /* 0x000fe20003800200 */
.L_x_3650:
[----:B------:R-:W0:Y:S02]  /*1b470*/  LDS R24, [R56+-0x4] ;  /* 0xfffffc0038187984 */ /* 0x000e240000000800 */
[----:B0-----:R-:W-:-:S05]  /*1b480*/  FADD R25, R39, R24 ;  /* 0x0000001827197221 */ /* 0x001fca0000000000 */
[----:B------:R-:W0:Y:S02]  /*1b490*/  ATOMS.CAST.SPIN P4, [R56+-0x4], R24, R25 ;  /* 0xfffffc183800758d */ /* 0x000e240001880019 */
[----:B0-----:R-:W-:Y:S05]  /*1b4a0*/  @!P4 BRA `(.L_x_3650) ;  /* 0xfffffffc00f0c947 */ /* 0x001fea000383ffff */
[----:B------:R-:W-:Y:S05]  /*1b4b0*/  BSYNC.RECONVERGENT B6 ;  /* 0x0000000000067941 */ /* 0x000fea0003800200 */
.L_x_3649:
[----:B------:R-:W-:Y:S01]  /*1b4c0*/  BSSY.RECONVERGENT B6, `(.L_x_3651) ;  /* 0x0000005000067945 */ /* 0x000fe20003800200 */
.L_x_3652:
[----:B------:R-:W0:Y:S02]  /*1b4d0*/  LDS R24, [R42+-0x4] ;  /* 0xfffffc002a187984 */ /* 0x000e240000000800 */
[----:B0-----:R-:W-:-:S05]  /*1b4e0*/  FADD R25, R33, R24 ;  /* 0x0000001821197221 */ /* 0x001fca0000000000 */
[----:B------:R-:W0:Y:S02]  /*1b4f0*/  ATOMS.CAST.SPIN P4, [R42+-0x4], R24, R25 ;  /* 0xfffffc182a00758d */ /* 0x000e240001880019 */
[----:B0-----:R-:W-:Y:S05]  /*1b500*/  @!P4 BRA `(.L_x_3652) ;  /* 0xfffffffc00f0c947 */ /* 0x001fea000383ffff */
[----:B------:R-:W-:Y:S05]  /*1b510*/  BSYNC.RECONVERGENT B6 ;  /* 0x0000000000067941 */ /* 0x000fea0003800200 */
.L_x_3651:
[----:B------:R-:W-:Y:S01]  /*1b520*/  BSSY.RECONVERGENT B6, `(.L_x_3653) ;  /* 0x0000005000067945 */ /* 0x000fe20003800200 */
.L_x_3654:
[----:B------:R-:W0:Y:S02]  /*1b530*/  LDS R24, [R40+-0x4] ;  /* 0xfffffc0028187984 */ /* 0x000e240000000800 */
[----:B0-----:R-:W-:-:S05]  /*1b540*/  FADD R25, R35, R24 ;  /* 0x0000001823197221 */ /* 0x001fca0000000000 */
[----:B------:R-:W0:Y:S02]  /*1b550*/  ATOMS.CAST.SPIN P4, [R40+-0x4], R24, R25 ;  /* 0xfffffc182800758d */ /* 0x000e240001880019 */
[----:B0-----:R-:W-:Y:S05]  /*1b560*/  @!P4 BRA `(.L_x_3654) ;  /* 0xfffffffc00f0c947 */ /* 0x001fea000383ffff */
[----:B------:R-:W-:Y:S05]  /*1b570*/  BSYNC.RECONVERGENT B6 ;  /* 0x0000000000067941 */ /* 0x000fea0003800200 */
.L_x_3653:
[----:B------:R-:W0:Y:S02]  /*1b580*/  LDS R24, [R38+-0x4] ;  /* 0xfffffc0026187984 */ /* 0x000e240000000800 */
[----:B0-----:R-:W-:-:S05]  /*1b590*/  FADD R25, R41, R24 ;  /* 0x0000001829197221 */ /* 0x001fca0000000000 */
[----:B------:R-:W0:Y:S02]  /*1b5a0*/  ATOMS.CAST.SPIN P4, [R38+-0x4], R24, R25 ;  /* 0xfffffc182600758d */ /* 0x000e240001880019 */
[----:B0-----:R-:W-:Y:S05]  /*1b5b0*/  @!P4 BRA `(.L_x_3653) ;  /* 0xfffffffc00f0c947 */ /* 0x001fea000383ffff */
.L_x_3646:
[----:B------:R-:W-:Y:S05]  /*1b5c0*/  BSYNC.RECONVERGENT B5 ;  /* 0x0000000000057941 */ /* 0x000fea0003800200 */
.L_x_3645:
[----:B------:R-:W-:Y:S01]  /*1b5d0*/  BSSY.RECONVERGENT B5, `(.L_x_3655) ;  /* 0x0000005000057945 */ /* 0x000fe20003800200 */
.L_x_3656:
[----:B------:R-:W0:Y:S02]  /*1b5e0*/  LDS R24, [R58] ;  /* 0x000000003a187984 */ /* 0x000e240000000800 */
[----:B0-----:R-:W-:-:S05]  /*1b5f0*/  FADD R25, R24, 1 ;  /* 0x3f80000018197421 */ /* 0x001fca0000000000 */
[----:B------:R-:W0:Y:S02]  /*1b600*/  ATOMS.CAST.SPIN P4, [R58], R24, R25 ;  /* 0x000000183a00758d */ /* 0x000e240001880019 */
[----:B0-----:R-:W-:Y:S05]  /*1b610*/  @!P4 BRA `(.L_x_3656) ;  /* 0xfffffffc00f0c947 */ /* 0x001fea000383ffff */
[----:B------:R-:W-:Y:S05]  /*1b620*/  BSYNC.RECONVERGENT B5 ;  /* 0x0000000000057941 */ /* 0x000fea0003800200 */
.L_x_3655:
[----:B------:R-:W-:Y:S01]  /*1b630*/  BSSY.RECONVERGENT B5, `(.L_x_3657) ;  /* 0x0000005000057945 */ /* 0x000fe20003800200 */
.L_x_3658:
[----:B------:R-:W0:Y:S02]  /*1b640*/  LDS R24, [R56] ;  /* 0x0000000038187984 */ /* 0x000e240000000800 */
[----:B0-----:R-:W-:-:S05]  /*1b650*/  FADD R25, R39, R24 ;  /* 0x0000001827197221 */ /* 0x001fca0000000000 */
[----:B------:R-:W0:Y:S02]  /*1b660*/  ATOMS.CAST.SPIN P4, [R56], R24, R25 ;  /* 0x000000183800758d */ /* 0x000e240001880019 */
[----:B0-----:R-:W-:Y:S05]  /*1b670*/  @!P4 BRA `(.L_x_3658) ;  /* 0xfffffffc00f0c947 */ /* 0x001fea000383ffff */
[----:B------:R-:W-:Y:S05]  /*1b680*/  BSYNC.RECONVERGENT B5 ;  /* 0x0000000000057941 */ /* 0x000fea0003800200 */
.L_x_3657:
[----:B------:R-:W-:Y:S01]  /*1b690*/  BSSY.RECONVERGENT B5, `(.L_x_3659) ;  /* 0x0000005000057945 */ /* 0x000fe20003800200 */
.L_x_3660:
[----:B------:R-:W0:Y:S02]  /*1b6a0*/  LDS R24, [R42] ;  /* 0x000000002a187984 */ /* 0x000e240000000800 */
[----:B0-----:R-:W-:-:S05]  /*1b6b0*/  FADD R25, R59, R24 ;  /* 0x000000183b197221 */ /* 0x001fca0000000000 */
[----:B------:R-:W0:Y:S02]  /*1b6c0*/  ATOMS.CAST.SPIN P4, [R42], R24, R25 ;  /* 0x000000182a00758d */ /* 0x000e240001880019 */
[----:B0-----:R-:W-:Y:S05]  /*1b6d0*/  @!P4 BRA `(.L_x_3660) ;  /* 0xfffffffc00f0c947 */ /* 0x001fea000383ffff */
[----:B------:R-:W-:Y:S05]  /*1b6e0*/  BSYNC.RECONVERGENT B5 ;  /* 0x0000000000057941 */ /* 0x000fea0003800200 */
.L_x_3659:
[----:B------:R-:W-:Y:S01]  /*1b6f0*/  BSSY.RECONVERGENT B5, `(.L_x_3661) ;  /* 0x0000005000057945 */ /* 0x000fe20003800200 */
.L_x_3662:
[----:B------:R-:W0:Y:S02]  /*1b700*/  LDS R24, [R40] ;  /* 0x0000000028187984 */ /* 0x000e240000000800 */
[----:B0-----:R-:W-:-:S05]  /*1b710*/  FADD R25, R57, R24 ;  /* 0x0000001839197221 */ /* 0x001fca0000000000 */
[----:B------:R-:W0:Y:S02]  /*1b720*/  ATOMS.CAST.SPIN P4, [R40], R24, R25 ;  /* 0x000000182800758d */ /* 0x000e240001880019 */
[----:B0-----:R-:W-:Y:S05]  /*1b730*/  @!P4 BRA `(.L_x_3662) ;  /* 0xfffffffc00f0c947 */ /* 0x001fea000383ffff */
[----:B------:R-:W-:Y:S05]  /*1b740*/  BSYNC.RECONVERGENT B5 ;  /* 0x0000000000057941 */ /* 0x000fea0003800200 */
.L_x_3661:
[----:B------:R-:W-:Y:S01]  /*1b750*/  BSSY.RECONVERGENT B5, `(.L_x_3663) ;  /* 0x0000005000057945 */ /* 0x000fe20003800200 */
.L_x_3664:
[----:B------:R-:W0:Y:S02]  /*1b760*/  LDS R24, [R38] ;  /* 0x0000000026187984 */ /* 0x000e240000000800 */
[----:B0-----:R-:W-:-:S05]  /*1b770*/  FADD R25, R43, R24 ;  /* 0x000000182b197221 */ /* 0x001fca0000000000 */
[----:B------:R-:W0:Y:S02]  /*1b780*/  ATOMS.CAST.SPIN P4, [R38], R24, R25 ;  /* 0x000000182600758d */ /* 0x000e240001880019 */
[----:B0-----:R-:W-:Y:S05]  /*1b790*/  @!P4 BRA `(.L_x_3664) ;  /* 0xfffffffc00f0c947 */ /* 0x001fea000383ffff */
[----:B------:R-:W-:Y:S05]  /*1b7a0*/  BSYNC.RECONVERGENT B5 ;  /* 0x0000000000057941 */ /* 0x000fea0003800200 */
.L_x_3663:
[----:B------:R-:W-:Y:S04]  /*1b7b0*/  BSSY.RECONVERGENT B5, `(.L_x_3665) ;  /* 0x000001e000057945 */ /* 0x000fe80003800200 */
[----:B------:R-:W-:Y:S05]  /*1b7c0*/  @!P0 BRA `(.L_x_3666) ;  /* 0x0000000000708947 */ /* 0x000fea0003800000 */
[----:B------:R-:W-:Y:S01]  /*1b7d0*/  BSSY.RECONVERGENT B6, `(.L_x_3667) ;  /* 0x0000005000067945 */ /* 0x000fe20003800200 */
.L_x_3668:
[----:B------:R-:W0:Y:S02]  /*1b7e0*/  LDS R24, [R58] ;  /* 0x000000003a187984 */ /* 0x000e240000000800 */
[----:B0-----:R-:W-:-:S05]  /*1b7f0*/  FADD R25, R24, 1 ;  /* 0x3f80000018197421 */ /* 0x001fca0000000000 */
[----:B------:R-:W0:Y:S02]  /*1b800*/  ATOMS.CAST.SPIN P4, [R58], R24, R25 ;  /* 0x000000183a00758d */ /* 0x000e240001880019 */
[----:B0-----:R-:W-:Y:S05]  /*1b810*/  @!P4 BRA `(.L_x_3668) ;  /* 0xfffffffc00f0c947 */ /* 0x001fea000383ffff */
[----:B------:R-:W-:Y:S05]  /*1b820*/  BSYNC.RECONVERGENT B6 ;  /* 0x0000000000067941 */ /* 0x000fea0003800200 */
.L_x_3667:
[----:B------:R-:W-:Y:S01]  /*1b830*/  BSSY.RECONVERGENT B6, `(.L_x_3669) ;  /* 0x0000005000067945 */ /* 0x000fe20003800200 */
.L_x_3670:
[----:B------:R-:W0:Y:S02]  /*1b840*/  LDS R24, [R56] ;  /* 0x0000000038187984 */ /* 0x000e240000000800 */
[----:B0-----:R-:W-:-:S05]  /*1b850*/  FADD R25, R39, R24 ;  /* 0x0000001827197221 */ /* 0x001fca0000000000 */
[----:B------:R-:W0:Y:S02]  /*1b860*/  ATOMS.CAST.SPIN P4, [R56], R24, R25 ;  /* 0x000000183800758d */ /* 0x000e240001880019 */
[----:B0-----:R-:W-:Y:S05]  /*1b870*/  @!P4 BRA `(.L_x_3670) ;  /* 0xfffffffc00f0c947 */ /* 0x001fea000383ffff */
[----:B------:R-:W-:Y:S05]  /*1b880*/  BSYNC.RECONVERGENT B6 ;  /* 0x0000000000067941 */ /* 0x000fea0003800200 */
.L_x_3669:
[----:B------:R-:W-:Y:S01]  /*1b890*/  BSSY.RECONVERGENT B6, `(.L_x_3671) ;  /* 0x0000005000067945 */ /* 0x000fe20003800200 */
.L_x_3672:
[----:B------:R-:W0:Y:S02]  /*1b8a0*/  LDS R24, [R42] ;  /* 0x000000002a187984 */ /* 0x000e240000000800 */
[----:B0-----:R-:W-:-:S05]  /*1b8b0*/  FADD R25, R33, R24 ;  /* 0x0000001821197221 */ /* 0x001fca0000000000 */
[----:B------:R-:W0:Y:S02]  /*1b8c0*/  ATOMS.CAST.SPIN P4, [R42], R24, R25 ;  /* 0x000000182a00758d */ /* 0x000e240001880019 */
[----:B0-----:R-:W-:Y:S05]  /*1b8d0*/  @!P4 BRA `(.L_x_3672) ;  /* 0xfffffffc00f0c947 */ /* 0x001fea000383ffff */
[----:B------:R-:W-:Y:S05]  /*1b8e0*/  BSYNC.RECONVERGENT B6 ;  /* 0x0000000000067941 */ /* 0x000fea0003800200 */
.L_x_3671:
[----:B------:R-:W-:Y:S01]  /*1b8f0*/  BSSY.RECONVERGENT B6, `(.L_x_3673) ;  /* 0x0000005000067945 */ /* 0x000fe20003800200 */
.L_x_3674:
[----:B------:R-:W0:Y:S02]  /*1b900*/  LDS R24, [R40] ;  /* 0x0000000028187984 */ /* 0x000e240000000800 */
[----:B0-----:R-:W-:-:S05]  /*1b910*/  FADD R25, R35, R24 ;  /* 0x0000001823197221 */ /* 0x001fca0000000000 */
[----:B------:R-:W0:Y:S02]  /*1b920*/  ATOMS.CAST.SPIN P4, [R40], R24, R25 ;  /* 0x000000182800758d */ /* 0x000e240001880019 */
[----:B0-----:R-:W-:Y:S05]  /*1b930*/  @!P4 BRA `(.L_x_3674) ;  /* 0xfffffffc00f0c947 */ /* 0x001fea000383ffff */
[----:B------:R-:W-:Y:S05]  /*1b940*/  BSYNC.RECONVERGENT B6 ;  /* 0x0000000000067941 */ /* 0x000fea0003800200 */
.L_x_3673:
[----:B------:R-:W0:Y:S02]  /*1b950*/  LDS R24, [R38] ;  /* 0x0000000026187984 */ /* 0x000e240000000800 */
[----:B0-----:R-:W-:-:S05]  /*1b960*/  FADD R25, R41, R24 ;  /* 0x0000001829197221 */ /* 0x001fca0000000000 */
[----:B------:R-:W0:Y:S02]  /*1b970*/  ATOMS.CAST.SPIN P4, [R38], R24, R25 ;  /* 0x000000182600758d */ /* 0x000e240001880019 */
[----:B0-----:R-:W-:Y:S05]  /*1b980*/  @!P4 BRA `(.L_x_3673) ;  /* 0xfffffffc00f0c947 */ /* 0x001fea000383ffff */
.L_x_3666:
[----:B------:R-:W-:Y:S05]  /*1b990*/  BSYNC.RECONVERGENT B5 ;  /* 0x0000000000057941 */ /* 0x000fea0003800200 */
.L_x_3665:
[----:B------:R-:W-:Y:S01]  /*1b9a0*/  BSSY.RECONVERGENT B5, `(.L_x_3675) ;  /* 0x0000005000057945 */ /* 0x000fe20003800200 */
.L_x_3676:
[----:B------:R-:W0:Y:S02]  /*1b9b0*/  LDS R24, [R58+0x4] ;  /* 0x000004003a187984 */ /* 0x000e240000000800 */
[----:B0-----:R-:W-:-:S05]  /*1b9c0*/  FADD R25, R24, 1 ;  /* 0x3f80000018197421 */ /* 0x001fca0000000000 */
[----:B------:R-:W0:Y:S02]  /*1b9d0*/  ATOMS.CAST.SPIN P4, [R58+0x4], R24, R25 ;  /* 0x000004183a00758d */ /* 0x000e240001880019 */
[----:B0-----:R-:W-:Y:S05]  /*1b9e0*/  @!P4 BRA `(.L_x_3676) ;  /* 0xfffffffc00f0c947 */ /* 0x001fea000383ffff */
[----:B------:R-:W-:Y:S05]  /*1b9f0*/  BSYNC.RECONVERGENT B5 ;  /* 0x0000000000057941 */ /* 0x000fea0003800200 */
.L_x_3675:
[----:B------:R-:W-:Y:S01]  /*1ba00*/  BSSY.RECONVERGENT B5, `(.L_x_3677) ;  /* 0x0000005000057945 */ /* 0x000fe20003800200 */
.L_x_3678:
[----:B------:R-:W0:Y:S02]  /*1ba10*/  LDS R24, [R56+0x4] ;  /* 0x0000040038187984 */ /* 0x000e240000000800 */
[----:B0-----:R-:W-:-:S05]  /*1ba20*/  FADD R25, R39, R24 ;  /* 0x0000001827197221 */ /* 0x001fca0000000000 */
[----:B------:R-:W0:Y:S02]  /*1ba30*/  ATOMS.CAST.SPIN P4, [R56+0x4], R24, R25 ;  /* 0x000004183800758d */ /* 0x000e240001880019 */
[----:B0-----:R-:W-:Y:S05]  /*1ba40*/  @!P4 BRA `(.L_x_3678) ;  /* 0xfffffffc00f0c947 */ /* 0x001fea000383ffff */
[----:B------:R-:W-:Y:S05]  /*1ba50*/  BSYNC.RECONVERGENT B5 ;  /* 0x0000000000057941 */ /* 0x000fea0003800200 */
.L_x_3677:
[----:B------:R-:W-:Y:S01]  /*1ba60*/  BSSY.RECONVERGENT B5, `(.L_x_3679) ;  /* 0x0000005000057945 */ /* 0x000fe20003800200 */
.L_x_3680:
[----:B------:R-:W0:Y:S02]  /*1ba70*/  LDS R24, [R42+0x4] ;  /* 0x000004002a187984 */ /* 0x000e240000000800 */
[----:B0-----:R-:W-:-:S05]  /*1ba80*/  FADD R25, R59, R24 ;  /* 0x000000183b197221 */ /* 0x001fca0000000000 */
[----:B------:R-:W0:Y:S02]  /*1ba90*/  ATOMS.CAST.SPIN P4, [R42+0x4], R24, R25 ;  /* 0x000004182a00758d */ /* 0x000e240001880019 */
[----:B0-----:R-:W-:Y:S05]  /*1baa0*/  @!P4 BRA `(.L_x_3680) ;  /* 0xfffffffc00f0c947 */ /* 0x001fea000383ffff */
[----:B------:R-:W-:Y:S05]  /*1bab0*/  BSYNC.RECONVERGENT B5 ;  /* 0x0000000000057941 */ /* 0x000fea0003800200 */
.L_x_3679:
[----:B------:R-:W-:Y:S01]  /*1bac0*/  BSSY.RECONVERGENT B5, `(.L_x_3681) ;  /* 0x0000005000057945 */ /* 0x000fe20003800200 */
.L_x_3682:
[----:B------:R-:W0:Y:S02]  /*1bad0*/  LDS R24, [R40+0x4] ;  /* 0x0000040028187984 */ /* 0x000e240000000800 */
[----:B0-----:R-:W-:-:S05]  /*1bae0*/  FADD R25, R57, R24 ;  /* 0x0000001839197221 */ /* 0x001fca0000000000 */
[----:B------:R-:W0:Y:S02]  /*1baf0*/  ATOMS.CAST.SPIN P4, [R40+0x4], R24, R25 ;  /* 0x000004182800758d */ /* 0x000e240001880019 */
[----:B0-----:R-:W-:Y:S05]  /*1bb00*/  @!P4 BRA `(.L_x_3682) ;  /* 0xfffffffc00f0c947 */ /* 0x001fea000383ffff */
[----:B------:R-:W-:Y:S05]  /*1bb10*/  BSYNC.RECONVERGENT B5 ;  /* 0x0000000000057941 */ /* 0x000fea0003800200 */
.L_x_3681:
[----:B------:R-:W-:Y:S01]  /*1bb20*/  BSSY.RECONVERGENT B5, `(.L_x_3683) ;  /* 0x0000005000057945 */ /* 0x000fe20003800200 */
.L_x_3684:
[----:B------:R-:W0:Y:S02]  /*1bb30*/  LDS R24, [R38+0x4] ;  /* 0x0000040026187984 */ /* 0x000e240000000800 */
[----:B0-----:R-:W-:-:S05]  /*1bb40*/  FADD R25, R43, R24 ;  /* 0x000000182b197221 */ /* 0x001fca0000000000 */
[----:B------:R-:W0:Y:S02]  /*1bb50*/  ATOMS.CAST.SPIN P4, [R38+0x4], R24, R25 ;  /* 0x000004182600758d */ /* 0x000e240001880019 */
[----:B0-----:R-:W-:Y:S05]  /*1bb60*/  @!P4 BRA `(.L_x_3684) ;  /* 0xfffffffc00f0c947 */ /* 0x001fea000383ffff */
[----:B------:R-:W-:Y:S05]  /*1bb70*/  BSYNC.RECONVERGENT B5 ;  /* 0x0000000000057941 */ /* 0x000fea0003800200 */
.L_x_3683:
[----:B------:R-:W-:Y:S04]  /*1bb80*/  BSSY.RECONVERGENT B5, `(.L_x_3685) ;  /* 0x000001e000057945 */ /* 0x000fe80003800200 */
[----:B------:R-:W-:Y:S05]  /*1bb90*/  @!P0 BRA `(.L_x_3686) ;  /* 0x0000000000708947 */ /* 0x000fea0003800000 */
[----:B------:R-:W-:Y:S01]  /*1bba0*/  BSSY.RECONVERGENT B6, `(.L_x_3687) ;  /* 0x0000005000067945 */ /* 0x000fe20003800200 */
.L_x_3688:
[----:B------:R-:W0:Y:S02]  /*1bbb0*/  LDS R24, [R58+0x4] ;  /* 0x000004003a187984 */ /* 0x000e240000000800 */
[----:B0-----:R-:W-:-:S05]  /*1bbc0*/  FADD R25, R24, 1 ;  /* 0x3f80000018197421 */ /* 0x001fca0000000000 */
[----:B------:R-:W0:Y:S02]  /*1bbd0*/  ATOMS.CAST.SPIN P4, [R58+0x4], R24, R25 ;  /* 0x000004183a00758d */ /* 0x000e240001880019 */
[----:B0-----:R-:W-:Y:S05]  /*1bbe0*/  @!P4 BRA `(.L_x_3688) ;  /* 0xfffffffc00f0c947 */ /* 0x001fea000383ffff */
[----:B------:R-:W-:Y:S05]  /*1bbf0*/  BSYNC.RECONVERGENT B6 ;  /* 0x0000000000067941 */ /* 0x000fea0003800200 */
.L_x_3687:
[----:B------:R-:W-:Y:S01]  /*1bc00*/  BSSY.RECONVERGENT B6, `(.L_x_3689) ;  /* 0x0000005000067945 */ /* 0x000fe20003800200 */
.L_x_3690:
[----:B------:R-:W0:Y:S02]  /*1bc10*/  LDS R24, [R56+0x4] ;  /* 0x0000040038187984 */ /* 0x000e240000000800 */
[----:B0-----:R-:W-:-:S05]  /*1bc20*/  FADD R25, R39, R24 ;  /* 0x0000001827197221 */ /* 0x001fca0000000000 */
[----:B------:R-:W0:Y:S02]  /*1bc30*/  ATOMS.CAST.SPIN P4, [R56+0x4], R24, R25 ;  /* 0x000004183800758d */ /* 0x000e240001880019 */
[----:B0-----:R-:W-:Y:S05]  /*1bc40*/  @!P4 BRA `(.L_x_3690) ;  /* 0xfffffffc00f0c947 */ /* 0x001fea000383ffff */
[----:B------:R-:W-:Y:S05]  /*1bc50*/  BSYNC.RECONVERGENT B6 ;  /* 0x0000000000067941 */ /* 0x000fea0003800200 */
.L_x_3689:
[----:B------:R-:W-:Y:S01]  /*1bc60*/  BSSY.RECONVERGENT B6, `(.L_x_3691) ;  /* 0x0000005000067945 */ /* 0x000fe20003800200 */
.L_x_3692:
[----:B------:R-:W0:Y:S02]  /*1bc70*/  LDS R24, [R42+0x4] ;  /* 0x000004002a187984 */ /* 0x000e240000000800 */
[----:B0-----:R-:W-:-:S05]  /*1bc80*/  FADD R25, R33, R24 ;  /* 0x0000001821197221 */ /* 0x001fca0000000000 */
[----:B------:R-:W0:Y:S02]  /*1bc90*/  ATOMS.CAST.SPIN P4, [R42+0x4], R24, R25 ;  /* 0x000004182a00758d */ /* 0x000e240001880019 */
[----:B0-----:R-:W-:Y:S05]  /*1bca0*/  @!P4 BRA `(.L_x_3692) ;  /* 0xfffffffc00f0c947 */ /* 0x001fea000383ffff */
[----:B------:R-:W-:Y:S05]  /*1bcb0*/  BSYNC.RECONVERGENT B6 ;  /* 0x0000000000067941 */ /* 0x000fea0003800200 */
.L_x_3691:
[----:B------:R-:W-:Y:S01]  /*1bcc0*/  BSSY.RECONVERGENT B6, `(.L_x_3693) ;  /* 0x0000005000067945 */ /* 0x000fe20003800200 */
.L_x_3694:
[----:B------:R-:W0:Y:S02]  /*1bcd0*/  LDS R24, [R40+0x4] ;  /* 0x0000040028187984 */ /* 0x000e240000000800 */
[----:B0-----:R-:W-:-:S05]  /*1bce0*/  FADD R25, R35, R24 ;  /* 0x0000001823197221 */ /* 0x001fca0000000000 */
[----:B------:R-:W0:Y:S02]  /*1bcf0*/  ATOMS.CAST.SPIN P4, [R40+0x4], R24, R25 ;  /* 0x000004182800758d */ /* 0x000e240001880019 */
[----:B0-----:R-:W-:Y:S05]  /*1bd00*/  @!P4 BRA `(.L_x_3694) ;  /* 0xfffffffc00f0c947 */ /* 0x001fea000383ffff */
[----:B------:R-:W-:Y:S05]  /*1bd10*/  BSYNC.RECONVERGENT B6 ;  /* 0x0000000000067941 */ /* 0x000fea0003800200 */
.L_x_3693:
[----:B------:R-:W0:Y:S02]  /*1bd20*/  LDS R24, [R38+0x4] ;  /* 0x0000040026187984 */ /* 0x000e240000000800 */
[----:B0-----:R-:W-:-:S05]  /*1bd30*/  FADD R25, R41, R24 ;  /* 0x0000001829197221 */ /* 0x001fca0000000000 */
[----:B------:R-:W0:Y:S02]  /*1bd40*/  ATOMS.CAST.SPIN P4, [R38+0x4], R24, R25 ;  /* 0x000004182600758d */ /* 0x000e240001880019 */
[----:B0-----:R-:W-:Y:S05]  /*1bd50*/  @!P4 BRA `(.L_x_3693) ;  /* 0xfffffffc00f0c947 */ /* 0x001fea000383ffff */
.L_x_3686:
[----:B------:R-:W-:Y:S05]  /*1bd60*/  BSYNC.RECONVERGENT B5 ;  /* 0x0000000000057941 */ /* 0x000fea0003800200 */
.L_x_3685:
[----:B------:R-:W-:Y:S01]  /*1bd70*/  BSSY.RECONVERGENT B5, `(.L_x_3695) ;  /* 0x0000005000057945 */ /* 0x000fe20003800200 */
.L_x_3696:
[----:B------:R-:W0:Y:S02]  /*1bd80*/  LDS R24, [R58+0x8] ;  /* 0x000008003a187984 */ /* 0x000e240000000800 */
[----:B0-----:R-:W-:-:S05]  /*1bd90*/  FADD R25, R24, 1 ;  /* 0x3f80000018197421 */ /* 0x001fca0000000000 */
[----:B------:R-:W0:Y:S02]  /*1bda0*/  ATOMS.CAST.SPIN P4, [R58+0x8], R24, R25 ;  /* 0x000008183a00758d */ /* 0x000e240001880019 */
[----:B0-----:R-:W-:Y:S05]  /*1bdb0*/  @!P4 BRA `(.L_x_3696) ;  /* 0xfffffffc00f0c947 */ /* 0x001fea000383ffff */
[----:B------:R-:W-:Y:S05]  /*1bdc0*/  BSYNC.RECONVERGENT B5 ;  /* 0x0000000000057941 */ /* 0x000fea0003800200 */
.L_x_3695:
[----:B------:R-:W-:Y:S01]  /*1bdd0*/  BSSY.RECONVERGENT B5, `(.L_x_3697) ;  /* 0x0000005000057945 */ /* 0x000fe20003800200 */
.L_x_3698:
[----:B------:R-:W0:Y:S02]  /*1bde0*/  LDS R24, [R56+0x8] ;  /* 0x0000080038187984 */ /* 0x000e240000000800 */
[----:B0-----:R-:W-:-:S05]  /*1bdf0*/  FADD R25, R39, R24 ;  /* 0x0000001827197221 */ /* 0x001fca0000000000 */
[----:B------:R-:W0:Y:S02]  /*1be00*/  ATOMS.CAST.SPIN P4, [R56+0x8], R24, R25 ;  /* 0x000008183800758d */ /* 0x000e240001880019 */
[----:B0-----:R-:W-:Y:S05]  /*1be10*/  @!P4 BRA `(.L_x_3698) ;  /* 0xfffffffc00f0c947 */ /* 0x001fea000383ffff */
[----:B------:R-:W-:Y:S05]  /*1be20*/  BSYNC.RECONVERGENT B5 ;  /* 0x0000000000057941 */ /* 0x000fea0003800200 */
.L_x_3697:
[----:B------:R-:W-:Y:S01]  /*1be30*/  BSSY.RECONVERGENT B5, `(.L_x_3699) ;  /* 0x0000005000057945 */ /* 0x000fe20003800200 */
.L_x_3700:
[----:B------:R-:W0:Y:S02]  /*1be40*/  LDS R24, [R42+0x8] ;  /* 0x000008002a187984 */ /* 0x000e240000000800 */
[----:B0-----:R-:W-:-:S05]  /*1be50*/  FADD R25, R59, R24 ;  /* 0x000000183b197221 */ /* 0x001fca0000000000 */
[----:B------:R-:W0:Y:S02]  /*1be60*/  ATOMS.CAST.SPIN P4, [R42+0x8], R24, R25 ;  /* 0x000008182a00758d */ /* 0x000e240001880019 */
[----:B0-----:R-:W-:Y:S05]  /*1be70*/  @!P4 BRA `(.L_x_3700) ;  /* 0xfffffffc00f0c947 */ /* 0x001fea000383ffff */
[----:B------:R-:W-:Y:S05]  /*1be80*/  BSYNC.RECONVERGENT B5 ;  /* 0x0000000000057941 */ /* 0x000fea0003800200 */
.L_x_3699:
[----:B------:R-:W-:Y:S01]  /*1be90*/  BSSY.RECONVERGENT B5, `(.L_x_3701) ;  /* 0x0000005000057945 */ /* 0x000fe20003800200 */
.L_x_3702:
[----:B------:R-:W0:Y:S02]  /*1bea0*/  LDS R24, [R40+0x8] ;  /* 0x0000080028187984 */ /* 0x000e240000000800 */
[----:B0-----:R-:W-:-:S05]  /*1beb0*/  FADD R25, R57, R24 ;  /* 0x0000001839197221 */ /* 0x001fca0000000000 */
[----:B------:R-:W0:Y:S02]  /*1bec0*/  ATOMS.CAST.SPIN P4, [R40+0x8], R24, R25 ;  /* 0x000008182800758d */ /* 0x000e240001880019 */
[----:B0-----:R-:W-:Y:S05]  /*1bed0*/  @!P4 BRA `(.L_x_3702) ;  /* 0xfffffffc00f0c947 */ /* 0x001fea000383ffff */
[----:B------:R-:W-:Y:S05]  /*1bee0*/  BSYNC.RECONVERGENT B5 ;  /* 0x0000000000057941 */ /* 0x000fea0003800200 */
.L_x_3701:
[----:B------:R-:W-:Y:S01]  /*1bef0*/  BSSY.RECONVERGENT B5, `(.L_x_3703) ;  /* 0x0000005000057945 */ /* 0x000fe20003800200 */
.L_x_3704:
[----:B------:R-:W0:Y:S02]  /*1bf00*/  LDS R24, [R38+0x8] ;  /* 0x0000080026187984 */ /* 0x000e240000000800 */
[----:B0-----:R-:W-:-:S05]  /*1bf10*/  FADD R25, R43, R24 ;  /* 0x000000182b197221 */ /* 0x001fca0000000000 */
[----:B------:R-:W0:Y:S02]  /*1bf20*/  ATOMS.CAST.SPIN P4, [R38+0x8], R24, R25 ;  /* 0x000008182600758d */ /* 0x000e240001880019 */
[----:B0-----:R-:W-:Y:S05]  /*1bf30*/  @!P4 BRA `(.L_x_3704) ;  /* 0xfffffffc00f0c947 */ /* 0x001fea000383ffff */
[----:B------:R-:W-:Y:S05]  /*1bf40*/  BSYNC.RECONVERGENT B5 ;  /* 0x0000000000057941 */ /* 0x000fea0003800200 */
.L_x_3703:
[----:B------:R-:W-:Y:S04]  /*1bf50*/  BSSY.RECONVERGENT B5, `(.L_x_3705) ;  /* 0x000001e000057945 */ /* 0x000fe80003800200 */
[----:B------:R-:W-:Y:S05]  /*1bf60*/  @!P0 BRA `(.L_x_3706) ;  /* 0x0000000000708947 */ /* 0x000fea0003800000 */
[----:B------:R-:W-:Y:S01]  /*1bf70*/  BSSY.RECONVERGENT B6, `(.L_x_3707) ;  /* 0x0000005000067945 */ /* 0x000fe20003800200 */
.L_x_3708:
[----:B------:R-:W0:Y:S02]  /*1bf80*/  LDS R24, [R58+0x8] ;  /* 0x000008003a187984 */ /* 0x000e240000000800 */
[----:B0-----:R-:W-:-:S05]  /*1bf90*/  FADD R25, R24, 1 ;  /* 0x3f80000018197421 */ /* 0x001fca0000000000 */
[----:B------:R-:W0:Y:S02]  /*1bfa0*/  ATOMS.CAST.SPIN P4, [R58+0x8], R24, R25 ;  /* 0x000008183a00758d */ /* 0x000e240001880019 */
[----:B0-----:R-:W-:Y:S05]  /*1bfb0*/  @!P4 BRA `(.L_x_3708) ;  /* 0xfffffffc00f0c947 */ /* 0x001fea000383ffff */
[----:B------:R-:W-:Y:S05]  /*1bfc0*/  BSYNC.RECONVERGENT B6 ;  /* 0x0000000000067941 */ /* 0x000fea0003800200 */
.L_x_3707:
[----:B------:R-:W-:Y:S01]  /*1bfd0*/  BSSY.RECONVERGENT B6, `(.L_x_3709) ;  /* 0x0000005000067945 */ /* 0x000fe20003800200 */
.L_x_3710:
[----:B------:R-:W0:Y:S02]  /*1bfe0*/  LDS R24, [R56+0x8] ;  /* 0x0000080038187984 */ /* 0x000e240000000800 */
[----:B0-----:R-:W-:-:S05]  /*1bff0*/  FADD R25, R39, R24 ;  /* 0x0000001827197221 */ /* 0x001fca0000000000 */
[----:B------:R-:W0:Y:S02]  /*1c000*/  ATOMS.CAST.SPIN P4, [R56+0x8], R24, R25 ;  /* 0x000008183800758d */ /* 0x000e240001880019 */
[----:B0-----:R-:W-:Y:S05]  /*1c010*/  @!P4 BRA `(.L_x_3710) ;  /* 0xfffffffc00f0c947 */ /* 0x001fea000383ffff */
[----:B------:R-:W-:Y:S05]  /*1c020*/  BSYNC.RECONVERGENT B6 ;  /* 0x0000000000067941 */ /* 0x000fea0003800200 */
.L_x_3709:
[----:B------:R-:W-:Y:S01]  /*1c030*/  BSSY.RECONVERGENT B6, `(.L_x_3711) ;  /* 0x0000005000067945 */ /* 0x000fe20003800200 */
.L_x_3712:
[----:B------:R-:W0:Y:S02]  /*1c040*/  LDS R24, [R42+0x8] ;  /* 0x000008002a187984 */ /* 0x000e240000000800 */
[----:B0-----:R-:W-:-:S05]  /*1c050*/  FADD R25, R33, R24 ;  /* 0x0000001821197221 */ /* 0x001fca0000000000 */
[----:B------:R-:W0:Y:S02]  /*1c060*/  ATOMS.CAST.SPIN P4, [R42+0x8], R24, R25 ;  /* 0x000008182a00758d */ /* 0x000e240001880019 */
[----:B0-----:R-:W-:Y:S05]  /*1c070*/  @!P4 BRA `(.L_x_3712) ;  /* 0xfffffffc00f0c947 */ /* 0x001fea000383ffff */
[----:B------:R-:W-:Y:S05]  /*1c080*/  BSYNC.RECONVERGENT B6 ;  /* 0x0000000000067941 */ /* 0x000fea0003800200 */
.L_x_3711:
[----:B------:R-:W-:Y:S01]  /*1c090*/  BSSY.RECONVERGENT B6, `(.L_x_3713) ;  /* 0x0000005000067945 */ /* 0x000fe20003800200 */
.L_x_3714:
[----:B------:R-:W0:Y:S02]  /*1c0a0*/  LDS R24, [R40+0x8] ;  /* 0x0000080028187984 */ /* 0x000e240000000800 */
[----:B0-----:R-:W-:-:S05]  /*1c0b0*/  FADD R25, R35, R24 ;  /* 0x0000001823197221 */ /* 0x001fca0000000000 */
[----:B------:R-:W0:Y:S02]  /*1c0c0*/  ATOMS.CAST.SPIN P4, [R40+0x8], R24, R25 ;  /* 0x000008182800758d */ /* 0x000e240001880019 */
[----:B0-----:R-:W-:Y:S05]  /*1c0d0*/  @!P4 BRA `(.L_x_3714) ;  /* 0xfffffffc00f0c947 */ /* 0x001fea000383ffff */
[----:B------:R-:W-:Y:S05]  /*1c0e0*/  BSYNC.RECONVERGENT B6 ;  /* 0x0000000000067941 */ /* 0x000fea0003800200 */
.L_x_3713:
[----:B------:R-:W0:Y:S02]  /*1c0f0*/  LDS R24, [R38+0x8] ;  /* 0x0000080026187984 */ /* 0x000e240000000800 */
[----:B0-----:R-:W-:-:S05]  /*1c100*/  FADD R25, R41, R24 ;  /* 0x0000001829197221 */ /* 0x001fca0000000000 */
[----:B------:R-:W0:Y:S02]  /*1c110*/  ATOMS.CAST.SPIN P4, [R38+0x8], R24, R25 ;  /* 0x000008182600758d */ /* 0x000e240001880019 */
[----:B0-----:R-:W-:Y:S05]  /*1c120*/  @!P4 BRA `(.L_x_3713) ;  /* 0xfffffffc00f0c947 */ /* 0x001fea000383ffff */
.L_x_3706:
[----:B------:R-:W-:Y:S05]  /*1c130*/  BSYNC.RECONVERGENT B5 ;  /* 0x0000000000057941 */ /* 0x000fea0003800200 */
.L_x_3705:
[----:B------:R-:W-:Y:S05]  /*1c140*/  @P3 BRA `(.L_x_3715) ;  /* 0xfffffff000083947 */ /* 0x000fea000383ffff */
.L_x_3456:
[----:B------:R-:W-:Y:S05]  /*1c150*/  BSYNC.RECONVERGENT B4 ;  /* 0x0000000000047941 */ /* 0x000fea0003800200 */
.L_x_3454:
[----:B------:R-:W0:Y:S01]  /*1c160*/  LDCU UR8, c[0x0][0x3f8] ;  /* 0x00007f00ff0877ac */ /* 0x000e220008000800 */
[----:B------:R-:W-:-:S04]  /*1c170*/  IADD3 R32, PT, PT, R32, 0x1, RZ ;  /* 0x0000000120207810 */ /* 0x000fc80007ffe0ff */
[----:B0-----:R-:W-:-:S13]  /*1c180*/  ISETP.NE.AND P0, PT, R32, UR8, PT ;  /* 0x0000000820007c0c */ /* 0x001fda000bf05270 */
[----:B------:R-:W-:Y:S05]  /*1c190*/  @P0 BRA `(.L_x_3716) ;  /* 0xffffffc4001c0947 */ /* 0x000fea000383ffff */
[----:B------:R-:W-:Y:S05]  /*1c1a0*/  BSYNC.RECONVERGENT B3 ;  /* 0x0000000000037941 */ /* 0x000fea0003800200 */
.L_x_3450:
[----:B------:R-:W-:Y:S05]  /*1c1b0*/  BRA `(.L_x_3444) ;  /* 0x0000002c00707947 */ /* 0x000fea0003800000 */
.L_x_3449:
[----:B------:R-:W-:-:S07]  /*1c1c0*/  HFMA2 R32, -RZ, RZ, 0, 0 ;  /* 0x00000000ff207431 */ /* 0x000fce00000001ff */
.L_x_3912:
[----:B------:R-:W1:Y:S02]  /*1c1d0*/  LDC.64 R24, c[0x0][0x448] ;  /* 0x00011200ff187b82 */ /* 0x000e640000000a00 */
[----:B-1----:R-:W-:-:S05]  /*1c1e0*/  IMAD.WIDE.U32 R24, R32, 0x4, R24 ;  /* 0x0000000420187825 */ /* 0x002fca00078e0018 */
[----:B------:R1:W5:Y:S01]  /*1c1f0*/  LDG.E R34, desc[UR10][R24.64] ;  /* 0x0000000a18227981 */ /* 0x000362000c1e1900 */
[----:B------:R-:W-:Y:S04]  /*1c200*/  BSSY.RECONVERGENT B3, `(.L_x_3717) ;  /* 0x0000032000037945 */ /* 0x000fe80003800200 */
[----:B------:R-:W-:Y:S05]  /*1c210*/  @!P3 BRA `(.L_x_3718) ;  /* 0x000000000064b947 */ /* 0x000fea0003800000 */
[----:B------:R-:W2:Y:S08]  /*1c220*/  LDC.64 R40, c[0x0][0x450] ;  /* 0x00011400ff287b82 */ /* 0x000eb00000000a00 */
[----:B-1----:R-:W1:Y:S08]  /*1c230*/  LDC.64 R24, c[0x0][0x458] ;  /* 0x00011600ff187b82 */ /* 0x002e700000000a00 */
[----:B------:R-:W3:Y:S01]  /*1c240*/  LDC R61, c[0x0][0x388] ;  /* 0x0000e200ff3d7b82 */ /* 0x000ee20000000800 */
[----:B--2---:R-:W-:-:S06]  /*1c250*/  IMAD.WIDE.U32 R42, R32, 0x4, R40 ;  /* 0x00000004202a7825 */ /* 0x004fcc00078e0028 */
[----:B------:R-:W2:Y:S01]  /*1c260*/  LDG.E R42, desc[UR10][R42.64] ;  /* 0x0000000a2a2a7981 */ /* 0x000ea2000c1e1900 */
[----:B-1----:R-:W-:Y:S02]  /*1c270*/  IMAD.WIDE.U32 R58, R32, 0x4, R24 ;  /* 0x00000004203a7825 */ /* 0x002fe400078e0018 */
[----:B------:R-:W1:Y:S04]  /*1c280*/  LDC.64 R24, c[0x0][0x460] ;  /* 0x00011800ff187b82 */ /* 0x000e680000000a00 */
[----:B------:R-:W0:Y:S01]  /*1c290*/  LDG.E R58, desc[UR10][R58.64] ;  /* 0x0000000a3a3a7981 */ /* 0x000e22000c1e1900 */
[----:B--2---:R-:W-:Y:S02]  /*1c2a0*/  IADD3 R36, PT, PT, R42, -0x1, RZ ;  /* 0xffffffff2a247810 */ /* 0x004fe40007ffe0ff */
[----:B0-----:R-:W-:-:S03]  /*1c2b0*/  IADD3 R38, PT, PT, R58, -0x1, RZ ;  /* 0xffffffff3a267810 */ /* 0x001fc60007ffe0ff */
[-C--:B---3--:R-:W-:Y:S02]  /*1c2c0*/  IMAD R57, R36, R61.reuse, R9 ;  /* 0x0000003d24397224 */ /* 0x088fe400078e0209 */
[----:B------:R-:W-:Y:S02]  /*1c2d0*/  IMAD R41, R38, R61, R26 ;  /* 0x0000003d26297224 */ /* 0x000fe400078e021a */
[----:B-1----:R-:W-:-:S04]  /*1c2e0*/  IMAD.WIDE R56, R57, 0x4, R24 ;  /* 0x0000000439387825 */ /* 0x002fc800078e0218 */
        /* <DEDUP_REMOVED lines=12> */
.L_x_3718:
[----:B-1----:R-:W1:Y:S01]  /*1c3b0*/  LDC.64 R24, c[0x0][0x458] ;  /* 0x00011600ff187b82 */ /* 0x002e620000000a00 */
[----:B------:R-:W2:Y:S07]  /*1c3c0*/  LDCU UR8, c[0x0][0x388] ;  /* 0x00007100ff0877ac */ /* 0x000eae0008000800 */
[----:B------:R-:W3:Y:S01]  /*1c3d0*/  LDC.64 R40, c[0x0][0x450] ;  /* 0x00011400ff287b82 */ /* 0x000ee20000000a00 */
[----:B-1----:R-:W-:-:S06]  /*1c3e0*/  IMAD.WIDE.U32 R24, R32, 0x4, R24 ;  /* 0x0000000420187825 */ /* 0x002fcc00078e0018 */
[----:B------:R-:W4:Y:S01]  /*1c3f0*/  LDG.E R24, desc[UR10][R24.64] ;  /* 0x0000000a18187981 */ /* 0x000f22000c1e1900 */
[----:B---3--:R-:W-:Y:S02]  /*1c400*/  IMAD.WIDE.U32 R42, R32, 0x4, R40 ;  /* 0x00000004202a7825 */ /* 0x008fe400078e0028 */
[----:B------:R-:W1:Y:S04]  /*1c410*/  LDC.64 R40, c[0x0][0x460] ;  /* 0x00011800ff287b82 */ /* 0x000e680000000a00 */
[----:B------:R-:W3:Y:S01]  /*1c420*/  LDG.E R42, desc[UR10][R42.64] ;  /* 0x0000000a2a2a7981 */ /* 0x000ee2000c1e1900 */
[----:B-----5:R-:W-:Y:S02]  /*1c430*/  ISETP.NE.AND P0, PT, R34, 0x2, PT ;  /* 0x000000022200780c */ /* 0x020fe40003f05270 */
[----:B----4-:R-:W-:-:S02]  /*1c440*/  IADD3 R61, PT, PT, R24, -0x1, RZ ;  /* 0xffffffff183d7810 */ /* 0x010fc40007ffe0ff */
[----:B---3--:R-:W-:-:S09]  /*1c450*/  IADD3 R57, PT, PT, R42, -0x1, RZ ;  /* 0xffffffff2a397810 */ /* 0x008fd20007ffe0ff */
[C-C-:B--2---:R-:W-:Y:S02]  /*1c460*/  @!P0 IMAD R59, R61.reuse, UR8, R26.reuse ;  /* 0x000000083d3b8c24 */ /* 0x144fe4000f8e021a */
[--C-:B------:R-:W-:Y:S02]  /*1c470*/  IMAD R61, R61, UR8, R9.reuse ;  /* 0x000000083d3d7c24 */ /* 0x100fe4000f8e0209 */
[C---:B------:R-:W-:Y:S02]  /*1c480*/  @!P0 IMAD R63, R57.reuse, UR8, R9 ;  /* 0x00000008393f8c24 */ /* 0x040fe4000f8e0209 */
[----:B------:R-:W-:Y:S02]  /*1c490*/  IMAD R57, R57, UR8, R26 ;  /* 0x0000000839397c24 */ /* 0x000fe4000f8e021a */
[----:B-1----:R-:W-:-:S04]  /*1c4a0*/  @!P0 IMAD.WIDE R58, R59, 0x4, R40 ;  /* 0x000000043b3a8825 */ /* 0x002fc800078e0228 */
[--C-:B------:R-:W-:Y:S01]  /*1c4b0*/  IMAD.WIDE R42, R61, 0x4, R40.reuse ;  /* 0x000000043d2a7825 */ /* 0x100fe200078e0228 */
[----:B------:R1:W5:Y:S03]  /*1c4c0*/  @!P0 LDG.E R33, desc[UR10][R58.64] ;  /* 0x0000000a3a218981 */ /* 0x000366000c1e1900 */
[--C-:B------:R-:W-:Y:S02]  /*1c4d0*/  @!P0 IMAD.WIDE R24, R63, 0x4, R40.reuse ;  /* 0x000000043f188825 */ /* 0x100fe400078e0228 */
[----:B------:R1:W5:Y:S02]  /*1c4e0*/  LDG.E R43, desc[UR10][R42.64] ;  /* 0x0000000a2a2b7981 */ /* 0x000364000c1e1900 */
[----:B------:R-:W-:Y:S02]  /*1c4f0*/  IMAD.WIDE R40, R57, 0x4, R40 ;  /* 0x0000000439287825 */ /* 0x000fe400078e0228 */
[----:B------:R1:W5:Y:S04]  /*1c500*/  @!P0 LDG.E R35, desc[UR10][R24.64] ;  /* 0x0000000a18238981 */ /* 0x000368000c1e1900 */
[----:B------:R1:W5:Y:S02]  /*1c510*/  LDG.E R57, desc[UR10][R40.64] ;  /* 0x0000000a28397981 */ /* 0x000364000c1e1900 */
.L_x_3719:
[----:B------:R-:W-:Y:S05]  /*1c520*/  BSYNC.RECONVERGENT B3 ;  /* 0x0000000000037941 */ /* 0x000fea0003800200 */
.L_x_3717:
        /* <DEDUP_REMOVED lines=14> */
.L_x_3721:
        /* <DEDUP_REMOVED lines=25> */
.L_x_3729:
[----:B------:R-:W0:Y:S02]  /*1c7a0*/  LDS R24, [R42+-0x4] ;  /* 0xfffffc002a187984 */ /* 0x000e240000000800 */
[----:B0-----:R-:W-:-:S05]  /*1c7b0*/  FADD R25, R24, 1 ;  /* 0x3f80000018197421 */ /* 0x001fca0000000000 */
[----:B------:R-:W0:Y:S02]  /*1c7c0*/  ATOMS.CAST.SPIN P1, [R42+-0x4], R24, R25 ;  /* 0xfffffc182a00758d */ /* 0x000e240001820019 */
[----:B0-----:R-:W-:Y:S05]  /*1c7d0*/  @!P1 BRA `(.L_x_3729) ;  /* 0xfffffffc00f09947 */ /* 0x001fea000383ffff */
[----:B------:R-:W-:Y:S05]  /*1c7e0*/  BSYNC.RECONVERGENT B6 ;  /* 0x0000000000067941 */ /* 0x000fea0003800200 */
.L_x_3728:
[----:B------:R-:W0:Y:S01]  /*1c7f0*/  LDC R59, c[0x0][0x468] ;  /* 0x00011a00ff3b7b82 */ /* 0x000e220000000800 */
[----:B------:R-:W-:Y:S01]  /*1c800*/  BSSY.RECONVERGENT B6, `(.L_x_3730) ;  /* 0x0000006000067945 */ /* 0x000fe20003800200 */
[----:B0-----:R-:W-:-:S07]  /*1c810*/  IMAD R40, R59, UR4, R42 ;  /* 0x000000043b287c24 */ /* 0x001fce000f8e022a */
.L_x_3731:
[----:B------:R-:W0:Y:S02]  /*1c820*/  LDS R24, [R40+-0x4] ;  /* 0xfffffc0028187984 */ /* 0x000e240000000800 */
[----:B0-----:R-:W-:-:S05]  /*1c830*/  FADD R25, R39, R24 ;  /* 0x0000001827197221 */ /* 0x001fca0000000000 */
[----:B------:R-:W0:Y:S02]  /*1c840*/  ATOMS.CAST.SPIN P1, [R40+-0x4], R24, R25 ;  /* 0xfffffc182800758d */ /* 0x000e240001820019 */
[----:B0-----:R-:W-:Y:S05]  /*1c850*/  @!P1 BRA `(.L_x_3731) ;  /* 0xfffffffc00f09947 */ /* 0x001fea000383ffff */
[----:B------:R-:W-:Y:S05]  /*1c860*/  BSYNC.RECONVERGENT B6 ;  /* 0x0000000000067941 */ /* 0x000fea0003800200 */
.L_x_3730:
[----:B------:R-:W-:Y:S01]  /*1c870*/  BSSY.RECONVERGENT B6, `(.L_x_3732) ;  /* 0x0000006000067945 */ /* 0x000fe20003800200 */
[----:B------:R-:W-:-:S07]  /*1c880*/  LEA R38, R36, UR7, 0x2 ;  /* 0x0000000724267c11 */ /* 0x000fce000f8e10ff */
.L_x_3733:
[----:B------:R-:W0:Y:S02]  /*1c890*/  LDS R24, [R38+-0x4] ;  /* 0xfffffc0026187984 */ /* 0x000e240000000800 */
[----:B0-----:R-:W-:-:S05]  /*1c8a0*/  FADD R25, R43, R24 ;  /* 0x000000182b197221 */ /* 0x001fca0000000000 */
[----:B------:R-:W0:Y:S02]  /*1c8b0*/  ATOMS.CAST.SPIN P1, [R38+-0x4], R24, R25 ;  /* 0xfffffc182600758d */ /* 0x000e240001820019 */
[----:B0-----:R-:W-:Y:S05]  /*1c8c0*/  @!P1 BRA `(.L_x_3733) ;  /* 0xfffffffc00f09947 */ /* 0x001fea000383ffff */
[----:B------:R-:W-:Y:S05]  /*1c8d0*/  BSYNC.RECONVERGENT B6 ;  /* 0x0000000000067941 */ /* 0x000fea0003800200 */
.L_x_3732:
[----:B------:R-:W-:Y:S01]  /*1c8e0*/  BSSY.RECONVERGENT B6, `(.L_x_3734) ;  /* 0x0000006000067945 */ /* 0x000fe20003800200 */
[----:B------:R-:W-:-:S07]  /*1c8f0*/  LEA R36, R36, UR6, 0x2 ;  /* 0x0000000624247c11 */ /* 0x000fce000f8e10ff */
.L_x_3735:
[----:B------:R-:W0:Y:S02]  /*1c900*/  LDS R24, [R36+-0x4] ;  /* 0xfffffc0024187984 */ /* 0x000e240000000800 */
[----:B0-----:R-:W-:-:S05]  /*1c910*/  FADD R25, R57, R24 ;  /* 0x0000001839197221 */ /* 0x001fca0000000000 */
[----:B------:R-:W0:Y:S02]  /*1c920*/  ATOMS.CAST.SPIN P1, [R36+-0x4], R24, R25 ;  /* 0xfffffc182400758d */ /* 0x000e240001820019 */
[----:B0-----:R-:W-:Y:S05]  /*1c930*/  @!P1 BRA `(.L_x_3735) ;  /* 0xfffffffc00f09947 */ /* 0x001fea000383ffff */
[----:B------:R-:W-:Y:S05]  /*1c940*/  BSYNC.RECONVERGENT B6 ;  /* 0x0000000000067941 */ /* 0x000fea0003800200 */
.L_x_3734:
[----:B------:R-:W-:Y:S01]  /*1c950*/  BSSY.RECONVERGENT B6, `(.L_x_3736) ;  /* 0x0000006000067945 */ /* 0x000fe20003800200 */
[----:B------:R-:W-:-:S07]  /*1c960*/  IMAD R34, R59, UR4, R40 ;  /* 0x000000043b227c24 */ /* 0x000fce000f8e0228 */
.L_x_3737:
[----:B------:R-:W0:Y:S02]  /*1c970*/  LDS R24, [R34+-0x4] ;  /* 0xfffffc0022187984 */ /* 0x000e240000000800 */
[----:B0-----:R-:W-:-:S05]  /*1c980*/  FADD R25, R41, R24 ;  /* 0x0000001829197221 */ /* 0x001fca0000000000 */
[----:B------:R-:W0:Y:S02]  /*1c990*/  ATOMS.CAST.SPIN P1, [R34+-0x4], R24, R25 ;  /* 0xfffffc182200758d */ /* 0x000e240001820019 */
[----:B0-----:R-:W-:Y:S05]  /*1c9a0*/  @!P1 BRA `(.L_x_3737) ;  /* 0xfffffffc00f09947 */ /* 0x001fea000383ffff */
[----:B------:R-:W-:Y:S05]  /*1c9b0*/  BSYNC.RECONVERGENT B6 ;  /* 0x0000000000067941 */ /* 0x000fea0003800200 */
.L_x_3736:
[----:B------:R-:W-:Y:S01]  /*1c9c0*/  MOV R59, R20 ;  /* 0x00000014003b7202 */ /* 0x000fe20000000f00 */
[----:B------:R-:W-:Y:S06]  /*1c9d0*/  @!P0 BRA `(.L_x_3727) ;  /* 0x0000000400008947 */ /* 0x000fec0003800000 */
[----:B------:R-:W-:Y:S01]  /*1c9e0*/  BSSY.RECONVERGENT B6, `(.L_x_3738) ;  /* 0x0000006000067945 */ /* 0x000fe20003800200 */
[----:B------:R-:W-:-:S13]  /*1c9f0*/  ISETP.NE.AND P0, PT, R23, 0x2, PT ;  /* 0x000000021700780c */ /* 0x000fda0003f05270 */
.L_x_3739:
[----:B------:R-:W0:Y:S02]  /*1ca00*/  LDS R24, [R42] ;  /* 0x000000002a187984 */ /* 0x000e240000000800 */
[----:B0-----:R-:W-:-:S05]  /*1ca10*/  FADD R25, R24, 1 ;  /* 0x3f80000018197421 */ /* 0x001fca0000000000 */
[----:B------:R-:W0:Y:S02]  /*1ca20*/  ATOMS.CAST.SPIN P1, [R42], R24, R25 ;  /* 0x000000182a00758d */ /* 0x000e240001820019 */
[----:B0-----:R-:W-:Y:S05]  /*1ca30*/  @!P1 BRA `(.L_x_3739) ;  /* 0xfffffffc00f09947 */ /* 0x001fea000383ffff */
[----:B------:R-:W-:Y:S05]  /*1ca40*/  BSYNC.RECONVERGENT B6 ;  /* 0x0000000000067941 */ /* 0x000fea0003800200 */
.L_x_3738:
[----:B------:R-:W-:Y:S01]  /*1ca50*/  BSSY.RECONVERGENT B6, `(.L_x_3740) ;  /* 0x0000005000067945 */ /* 0x000fe20003800200 */
.L_x_3741:
[----:B------:R-:W0:Y:S02]  /*1ca60*/  LDS R24, [R40] ;  /* 0x0000000028187984 */ /* 0x000e240000000800 */
[----:B0-----:R-:W-:-:S05]  /*1ca70*/  FADD R25, R39, R24 ;  /* 0x0000001827197221 */ /* 0x001fca0000000000 */
[----:B------:R-:W0:Y:S02]  /*1ca80*/  ATOMS.CAST.SPIN P1, [R40], R24, R25 ;  /* 0x000000182800758d */ /* 0x000e240001820019 */
[----:B0-----:R-:W-:Y:S05]  /*1ca90*/  @!P1 BRA `(.L_x_3741) ;  /* 0xfffffffc00f09947 */ /* 0x001fea000383ffff */
[----:B------:R-:W-:Y:S05]  /*1caa0*/  BSYNC.RECONVERGENT B6 ;  /* 0x0000000000067941 */ /* 0x000fea0003800200 */
.L_x_3740:
[----:B------:R-:W-:Y:S01]  /*1cab0*/  BSSY.RECONVERGENT B6, `(.L_x_3742) ;  /* 0x0000005000067945 */ /* 0x000fe20003800200 */
.L_x_3743:
[----:B------:R-:W0:Y:S02]  /*1cac0*/  LDS R24, [R38] ;  /* 0x0000000026187984 */ /* 0x000e240000000800 */
[----:B0-----:R-:W-:-:S05]  /*1cad0*/  FADD R25, R43, R24 ;  /* 0x000000182b197221 */ /* 0x001fca0000000000 */
[----:B------:R-:W0:Y:S02]  /*1cae0*/  ATOMS.CAST.SPIN P1, [R38], R24, R25 ;  /* 0x000000182600758d */ /* 0x000e240001820019 */
[----:B0-----:R-:W-:Y:S05]  /*1caf0*/  @!P1 BRA `(.L_x_3743) ;  /* 0xfffffffc00f09947 */ /* 0x001fea000383ffff */
[----:B------:R-:W-:Y:S05]  /*1cb00*/  BSYNC.RECONVERGENT B6 ;  /* 0x0000000000067941 */ /* 0x000fea0003800200 */
.L_x_3742:
[----:B------:R-:W-:Y:S01]  /*1cb10*/  BSSY.RECONVERGENT B6, `(.L_x_3744) ;  /* 0x0000005000067945 */ /* 0x000fe20003800200 */
.L_x_3745:
[----:B------:R-:W0:Y:S02]  /*1cb20*/  LDS R24, [R36] ;  /* 0x0000000024187984 */ /* 0x000e240000000800 */
[----:B0-----:R-:W-:-:S05]  /*1cb30*/  FADD R25, R57, R24 ;  /* 0x0000001839197221 */ /* 0x001fca0000000000 */
[----:B------:R-:W0:Y:S02]  /*1cb40*/  ATOMS.CAST.SPIN P1, [R36], R24, R25 ;  /* 0x000000182400758d */ /* 0x000e240001820019 */
[----:B0-----:R-:W-:Y:S05]  /*1cb50*/  @!P1 BRA `(.L_x_3745) ;  /* 0xfffffffc00f09947 */ /* 0x001fea000383ffff */
[----:B------:R-:W-:Y:S05]  /*1cb60*/  BSYNC.RECONVERGENT B6 ;  /* 0x0000000000067941 */ /* 0x000fea0003800200 */
.L_x_3744:
[----:B------:R-:W-:Y:S01]  /*1cb70*/  BSSY.RECONVERGENT B6, `(.L_x_3746) ;  /* 0x0000005000067945 */ /* 0x000fe20003800200 */
.L_x_3747:
[----:B------:R-:W0:Y:S02]  /*1cb80*/  LDS R24, [R34] ;  /* 0x0000000022187984 */ /* 0x000e240000000800 */
[----:B0-----:R-:W-:-:S05]  /*1cb90*/  FADD R25, R41, R24 ;  /* 0x0000001829197221 */ /* 0x001fca0000000000 */
[----:B------:R-:W0:Y:S02]  /*1cba0*/  ATOMS.CAST.SPIN P1, [R34], R24, R25 ;  /* 0x000000182200758d */ /* 0x000e240001820019 */
[----:B0-----:R-:W-:Y:S05]  /*1cbb0*/  @!P1 BRA `(.L_x_3747) ;  /* 0xfffffffc00f09947 */ /* 0x001fea000383ffff */
[----:B------:R-:W-:Y:S05]  /*1cbc0*/  BSYNC.RECONVERGENT B6 ;  /* 0x0000000000067941 */ /* 0x000fea0003800200 */
.L_x_3746:
[----:B------:R-:W-:Y:S01]  /*1cbd0*/  MOV R59, R21 ;  /* 0x00000015003b7202 */ /* 0x000fe20000000f00 */
[----:B------:R-:W-:Y:S06]  /*1cbe0*/  @!P0 BRA `(.L_x_3727) ;  /* 0x00000000007c8947 */ /* 0x000fec0003800000 */
[----:B------:R-:W-:Y:S01]  /*1cbf0*/  BSSY.RECONVERGENT B6, `(.L_x_3748) ;  /* 0x0000005000067945 */ /* 0x000fe20003800200 */
.L_x_3749:
[----:B------:R-:W0:Y:S02]  /*1cc00*/  LDS R24, [R42+0x4] ;  /* 0x000004002a187984 */ /* 0x000e240000000800 */
[----:B0-----:R-:W-:-:S05]  /*1cc10*/  FADD R25, R24, 1 ;  /* 0x3f80000018197421 */ /* 0x001fca0000000000 */
[----:B------:R-:W0:Y:S02]  /*1cc20*/  ATOMS.CAST.SPIN P0, [R42+0x4], R24, R25 ;  /* 0x000004182a00758d */ /* 0x000e240001800019 */
[----:B0-----:R-:W-:Y:S05]  /*1cc30*/  @!P0 BRA `(.L_x_3749) ;  /* 0xfffffffc00f08947 */ /* 0x001fea000383ffff */
[----:B------:R-:W-:Y:S05]  /*1cc40*/  BSYNC.RECONVERGENT B6 ;  /* 0x0000000000067941 */ /* 0x000fea0003800200 */
.L_x_3748:
[----:B------:R-:W-:Y:S01]  /*1cc50*/  BSSY.RECONVERGENT B6, `(.L_x_3750) ;  /* 0x0000005000067945 */ /* 0x000fe20003800200 */
.L_x_3751:
[----:B------:R-:W0:Y:S02]  /*1cc60*/  LDS R24, [R40+0x4] ;  /* 0x0000040028187984 */ /* 0x000e240000000800 */
[----:B0-----:R-:W-:-:S05]  /*1cc70*/  FADD R25, R39, R24 ;  /* 0x0000001827197221 */ /* 0x001fca0000000000 */
[----:B------:R-:W0:Y:S02]  /*1cc80*/  ATOMS.CAST.SPIN P0, [R40+0x4], R24, R25 ;  /* 0x000004182800758d */ /* 0x000e240001800019 */
[----:B0-----:R-:W-:Y:S05]  /*1cc90*/  @!P0 BRA `(.L_x_3751) ;  /* 0xfffffffc00f08947 */ /* 0x001fea000383ffff */
[----:B------:R-:W-:Y:S05]  /*1cca0*/  BSYNC.RECONVERGENT B6 ;  /* 0x0000000000067941 */ /* 0x000fea0003800200 */
.L_x_3750:
[----:B------:R-:W-:Y:S01]  /*1ccb0*/  BSSY.RECONVERGENT B6, `(.L_x_3752) ;  /* 0x0000005000067945 */ /* 0x000fe20003800200 */
.L_x_3753:
[----:B------:R-:W0:Y:S02]  /*1ccc0*/  LDS R24, [R38+0x4] ;  /* 0x0000040026187984 */ /* 0x000e240000000800 */
[----:B0-----:R-:W-:-:S05]  /*1ccd0*/  FADD R25, R43, R24 ;  /* 0x000000182b197221 */ /* 0x001fca0000000000 */
[----:B------:R-:W0:Y:S02]  /*1cce0*/  ATOMS.CAST.SPIN P0, [R38+0x4], R24, R25 ;  /* 0x000004182600758d */ /* 0x000e240001800019 */
[----:B0-----:R-:W-:Y:S05]  /*1ccf0*/  @!P0 BRA `(.L_x_3753) ;  /* 0xfffffffc00f08947 */ /* 0x001fea000383ffff */
[----:B------:R-:W-:Y:S05]  /*1cd00*/  BSYNC.RECONVERGENT B6 ;  /* 0x0000000000067941 */ /* 0x000fea0003800200 */
.L_x_3752:
[----:B------:R-:W-:Y:S01]  /*1cd10*/  BSSY.RECONVERGENT B6, `(.L_x_3754) ;  /* 0x0000005000067945 */ /* 0x000fe20003800200 */
.L_x_3755:
[----:B------:R-:W0:Y:S02]  /*1cd20*/  LDS R24, [R36+0x4] ;  /* 0x0000040024187984 */ /* 0x000e240000000800 */
[----:B0-----:R-:W-:-:S05]  /*1cd30*/  FADD R25, R57, R24 ;  /* 0x0000001839197221 */ /* 0x001fca0000000000 */
[----:B------:R-:W0:Y:S02]  /*1cd40*/  ATOMS.CAST.SPIN P0, [R36+0x4], R24, R25 ;  /* 0x000004182400758d */ /* 0x000e240001800019 */
[----:B0-----:R-:W-:Y:S05]  /*1cd50*/  @!P0 BRA `(.L_x_3755) ;  /* 0xfffffffc00f08947 */ /* 0x001fea000383ffff */
[----:B------:R-:W-:Y:S05]  /*1cd60*/  BSYNC.RECONVERGENT B6 ;  /* 0x0000000000067941 */ /* 0x000fea0003800200 */
.L_x_3754:
[----:B------:R-:W-:Y:S01]  /*1cd70*/  BSSY.RECONVERGENT B6, `(.L_x_3756) ;  /* 0x0000005000067945 */ /* 0x000fe20003800200 */
.L_x_3757:
[----:B------:R-:W0:Y:S02]  /*1cd80*/  LDS R24, [R34+0x4] ;  /* 0x0000040022187984 */ /* 0x000e240000000800 */
[----:B0-----:R-:W-:-:S05]  /*1cd90*/  FADD R25, R41, R24 ;  /* 0x0000001829197221 */ /* 0x001fca0000000000 */
[----:B------:R-:W0:Y:S02]  /*1cda0*/  ATOMS.CAST.SPIN P0, [R34+0x4], R24, R25 ;  /* 0x000004182200758d */ /* 0x000e240001800019 */
[----:B0-----:R-:W-:Y:S05]  /*1cdb0*/  @!P0 BRA `(.L_x_3757) ;  /* 0xfffffffc00f08947 */ /* 0x001fea000383ffff */
[----:B------:R-:W-:Y:S05]  /*1cdc0*/  BSYNC.RECONVERGENT B6 ;  /* 0x0000000000067941 */ /* 0x000fea0003800200 */
.L_x_3756:
[----:B------:R-:W-:-:S07]  /*1cdd0*/  MOV R59, R22 ;  /* 0x00000016003b7202 */ /* 0x000fce0000000f00 */
.L_x_3727:
[----:B------:R-:W-:Y:S05]  /*1cde0*/  BSYNC.RECONVERGENT B4 ;  /* 0x0000000000047941 */ /* 0x000fea0003800200 */
.L_x_3726:
        /* <DEDUP_REMOVED lines=10> */
.L_x_3759:
[----:B------:R-:W0:Y:S02]  /*1ce90*/  LDS R24, [R58+-0x4] ;  /* 0xfffffc003a187984 */ /* 0x000e240000000800 */
[----:B0-----:R-:W-:-:S05]  /*1cea0*/  FADD R25, R24, 1 ;  /* 0x3f80000018197421 */ /* 0x001fca0000000000 */
[----:B------:R-:W0:Y:S02]  /*1ceb0*/  ATOMS.CAST.SPIN P0, [R58+-0x4], R24, R25 ;  /* 0xfffffc183a00758d */ /* 0x000e240001800019 */
[----:B0-----:R-:W-:Y:S05]  /*1cec0*/  @!P0 BRA `(.L_x_3759) ;  /* 0xfffffffc00f08947 */ /* 0x001fea000383ffff */
[----:B------:R-:W-:Y:S05]  /*1ced0*/  BSYNC.RECONVERGENT B4 ;  /* 0x0000000000047941 */ /* 0x000fea0003800200 */
.L_x_3758:
[----:B------:R-:W0:Y:S01]  /*1cee0*/  LDC R63, c[0x0][0x468] ;  /* 0x00011a00ff3f7b82 */ /* 0x000e220000000800 */
[----:B------:R-:W-:Y:S01]  /*1cef0*/  BSSY.RECONVERGENT B4, `(.L_x_3760) ;  /* 0x0000006000047945 */ /* 0x000fe20003800200 */
[----:B0-----:R-:W-:-:S07]  /*1cf00*/  IMAD R56, R63, UR4, R58 ;  /* 0x000000043f387c24 */ /* 0x001fce000f8e023a */
.L_x_3761:
[----:B------:R-:W0:Y:S02]  /*1cf10*/  LDS R24, [R56+-0x4] ;  /* 0xfffffc0038187984 */ /* 0x000e240000000800 */
[----:B0-----:R-:W-:-:S05]  /*1cf20*/  FADD R25, R39, R24 ;  /* 0x0000001827197221 */ /* 0x001fca0000000000 */
[----:B------:R-:W0:Y:S02]  /*1cf30*/  ATOMS.CAST.SPIN P0, [R56+-0x4], R24, R25 ;  /* 0xfffffc183800758d */ /* 0x000e240001800019 */
[----:B0-----:R-:W-:Y:S05]  /*1cf40*/  @!P0 BRA `(.L_x_3761) ;  /* 0xfffffffc00f08947 */ /* 0x001fea000383ffff */
[----:B------:R-:W-:Y:S05]  /*1cf50*/  BSYNC.RECONVERGENT B4 ;  /* 0x0000000000047941 */ /* 0x000fea0003800200 */
.L_x_3760:
[----:B------:R-:W-:Y:S01]  /*1cf60*/  BSSY.RECONVERGENT B4, `(.L_x_3762) ;  /* 0x0000006000047945 */ /* 0x000fe20003800200 */
[----:B------:R-:W-:-:S07]  /*1cf70*/  LEA R42, R61, UR7, 0x2 ;  /* 0x000000073d2a7c11 */ /* 0x000fce000f8e10ff */
.L_x_3763:
[----:B------:R-:W0:Y:S02]  /*1cf80*/  LDS R24, [R42+-0x4] ;  /* 0xfffffc002a187984 */ /* 0x000e240000000800 */
[----:B0-----:R-:W-:-:S05]  /*1cf90*/  FADD R25, R43, R24 ;  /* 0x000000182b197221 */ /* 0x001fca0000000000 */
[----:B------:R-:W0:Y:S02]  /*1cfa0*/  ATOMS.CAST.SPIN P0, [R42+-0x4], R24, R25 ;  /* 0xfffffc182a00758d */ /* 0x000e240001800019 */
[----:B0-----:R-:W-:Y:S05]  /*1cfb0*/  @!P0 BRA `(.L_x_3763) ;  /* 0xfffffffc00f08947 */ /* 0x001fea000383ffff */
[----:B------:R-:W-:Y:S05]  /*1cfc0*/  BSYNC.RECONVERGENT B4 ;  /* 0x0000000000047941 */ /* 0x000fea0003800200 */
.L_x_3762:
[----:B------:R-:W-:Y:S01]  /*1cfd0*/  BSSY.RECONVERGENT B4, `(.L_x_3764) ;  /* 0x0000006000047945 */ /* 0x000fe20003800200 */
[----:B------:R-:W-:-:S07]  /*1cfe0*/  LEA R40, R61, UR6, 0x2 ;  /* 0x000000063d287c11 */ /* 0x000fce000f8e10ff */
.L_x_3765:
[----:B------:R-:W0:Y:S02]  /*1cff0*/  LDS R24, [R40+-0x4] ;  /* 0xfffffc0028187984 */ /* 0x000e240000000800 */
[----:B0-----:R-:W-:-:S05]  /*1d000*/  FADD R25, R57, R24 ;  /* 0x0000001839197221 */ /* 0x001fca0000000000 */
[----:B------:R-:W0:Y:S02]  /*1d010*/  ATOMS.CAST.SPIN P0, [R40+-0x4], R24, R25 ;  /* 0xfffffc182800758d */ /* 0x000e240001800019 */
[----:B0-----:R-:W-:Y:S05]  /*1d020*/  @!P0 BRA `(.L_x_3765) ;  /* 0xfffffffc00f08947 */ /* 0x001fea000383ffff */
[----:B------:R-:W-:Y:S05]  /*1d030*/  BSYNC.RECONVERGENT B4 ;  /* 0x0000000000047941 */ /* 0x000fea0003800200 */
.L_x_3764:
[----:B------:R-:W-:Y:S01]  /*1d040*/  BSSY.RECONVERGENT B4, `(.L_x_3766) ;  /* 0x0000006000047945 */ /* 0x000fe20003800200 */
[----:B------:R-:W-:-:S07]  /*1d050*/  IMAD R38, R63, UR4, R56 ;  /* 0x000000043f267c24 */ /* 0x000fce000f8e0238 */
.L_x_3767:
[----:B------:R-:W0:Y:S02]  /*1d060*/  LDS R24, [R38+-0x4] ;  /* 0xfffffc0026187984 */ /* 0x000e240000000800 */
[----:B0-----:R-:W-:-:S05]  /*1d070*/  FADD R25, R41, R24 ;  /* 0x0000001829197221 */ /* 0x001fca0000000000 */
[----:B------:R-:W0:Y:S02]  /*1d080*/  ATOMS.CAST.SPIN P0, [R38+-0x4], R24, R25 ;  /* 0xfffffc182600758d */ /* 0x000e240001800019 */
[----:B0-----:R-:W-:Y:S05]  /*1d090*/  @!P0 BRA `(.L_x_3767) ;  /* 0xfffffffc00f08947 */ /* 0x001fea000383ffff */
[----:B------:R-:W-:Y:S05]  /*1d0a0*/  BSYNC.RECONVERGENT B4 ;  /* 0x0000000000047941 */ /* 0x000fea0003800200 */
.L_x_3766:
[----:B------:R-:W-:Y:S01]  /*1d0b0*/  BSSY.RECONVERGENT B4, `(.L_x_3768) ;  /* 0x0000005000047945 */ /* 0x000fe20003800200 */
.L_x_3769:
[----:B------:R-:W0:Y:S02]  /*1d0c0*/  LDS R24, [R58] ;  /* 0x000000003a187984 */ /* 0x000e240000000800 */
[----:B0-----:R-:W-:-:S05]  /*1d0d0*/  FADD R25, R24, 1 ;  /* 0x3f80000018197421 */ /* 0x001fca0000000000 */
[----:B------:R-:W0:Y:S02]  /*1d0e0*/  ATOMS.CAST.SPIN P0, [R58], R24, R25 ;  /* 0x000000183a00758d */ /* 0x000e240001800019 */
[----:B0-----:R-:W-:Y:S05]  /*1d0f0*/  @!P0 BRA `(.L_x_3769) ;  /* 0xfffffffc00f08947 */ /* 0x001fea000383ffff */
[----:B------:R-:W-:Y:S05]  /*1d100*/  BSYNC.RECONVERGENT B4 ;  /* 0x0000000000047941 */ /* 0x000fea0003800200 */
.L_x_3768:
[----:B------:R-:W-:Y:S01]  /*1d110*/  BSSY.RECONVERGENT B4, `(.L_x_3770) ;  /* 0x0000005000047945 */ /* 0x000fe20003800200 */
.L_x_3771:
[----:B------:R-:W0:Y:S02]  /*1d120*/  LDS R24, [R56] ;  /* 0x0000000038187984 */ /* 0x000e240000000800 */
[----:B0-----:R-:W-:-:S05]  /*1d130*/  FADD R25, R39, R24 ;  /* 0x0000001827197221 */ /* 0x001fca0000000000 */
[----:B------:R-:W0:Y:S02]  /*1d140*/  ATOMS.CAST.SPIN P0, [R56], R24, R25 ;  /* 0x000000183800758d */ /* 0x000e240001800019 */
[----:B0-----:R-:W-:Y:S05]  /*1d150*/  @!P0 BRA `(.L_x_3771) ;  /* 0xfffffffc00f08947 */ /* 0x001fea000383ffff */
[----:B------:R-:W-:Y:S05]  /*1d160*/  BSYNC.RECONVERGENT B4 ;  /* 0x0000000000047941 */ /* 0x000fea0003800200 */
.L_x_3770:
[----:B------:R-:W-:Y:S01]  /*1d170*/  BSSY.RECONVERGENT B4, `(.L_x_3772) ;  /* 0x0000005000047945 */ /* 0x000fe20003800200 */
.L_x_3773:
[----:B------:R-:W0:Y:S02]  /*1d180*/  LDS R24, [R42] ;  /* 0x000000002a187984 */ /* 0x000e240000000800 */
[----:B0-----:R-:W-:-:S05]  /*1d190*/  FADD R25, R43, R24 ;  /* 0x000000182b197221 */ /* 0x001fca0000000000 */
[----:B------:R-:W0:Y:S02]  /*1d1a0*/  ATOMS.CAST.SPIN P0, [R42], R24, R25 ;  /* 0x000000182a00758d */ /* 0x000e240001800019 */
[----:B0-----:R-:W-:Y:S05]  /*1d1b0*/  @!P0 BRA `(.L_x_3773) ;  /* 0xfffffffc00f08947 */ /* 0x001fea000383ffff */
[----:B------:R-:W-:Y:S05]  /*1d1c0*/  BSYNC.RECONVERGENT B4 ;  /* 0x0000000000047941 */ /* 0x000fea0003800200 */
.L_x_3772:
[----:B------:R-:W-:Y:S01]  /*1d1d0*/  BSSY.RECONVERGENT B4, `(.L_x_3774) ;  /* 0x0000005000047945 */ /* 0x000fe20003800200 */
.L_x_3775:
[----:B------:R-:W0:Y:S02]  /*1d1e0*/  LDS R24, [R40] ;  /* 0x0000000028187984 */ /* 0x000e240000000800 */
[----:B0-----:R-:W-:-:S05]  /*1d1f0*/  FADD R25, R57, R24 ;  /* 0x0000001839197221 */ /* 0x001fca0000000000 */
[----:B------:R-:W0:Y:S02]  /*1d200*/  ATOMS.CAST.SPIN P0, [R40], R24, R25 ;  /* 0x000000182800758d */ /* 0x000e240001800019 */
[----:B0-----:R-:W-:Y:S05]  /*1d210*/  @!P0 BRA `(.L_x_3775) ;  /* 0xfffffffc00f08947 */ /* 0x001fea000383ffff */
[----:B------:R-:W-:Y:S05]  /*1d220*/  BSYNC.RECONVERGENT B4 ;  /* 0x0000000000047941 */ /* 0x000fea0003800200 */
.L_x_3774:
[----:B------:R-:W-:Y:S01]  /*1d230*/  BSSY.RECONVERGENT B4, `(.L_x_3776) ;  /* 0x0000005000047945 */ /* 0x000fe20003800200 */
.L_x_3777:
[----:B------:R-:W0:Y:S02]  /*1d240*/  LDS R24, [R38] ;  /* 0x0000000026187984 */ /* 0x000e240000000800 */
[----:B0-----:R-:W-:-:S05]  /*1d250*/  FADD R25, R41, R24 ;  /* 0x0000001829197221 */ /* 0x001fca0000000000 */
[----:B------:R-:W0:Y:S02]  /*1d260*/  ATOMS.CAST.SPIN P0, [R38], R24, R25 ;  /* 0x000000182600758d */ /* 0x000e240001800019 */
[----:B0-----:R-:W-:Y:S05]  /*1d270*/  @!P0 BRA `(.L_x_3777) ;  /* 0xfffffffc00f08947 */ /* 0x001fea000383ffff */
[----:B------:R-:W-:Y:S05]  /*1d280*/  BSYNC.RECONVERGENT B4 ;  /* 0x0000000000047941 */ /* 0x000fea0003800200 */
.L_x_3776:
[----:B------:R-:W-:Y:S01]  /*1d290*/  BSSY.RECONVERGENT B4, `(.L_x_3778) ;  /* 0x0000005000047945 */ /* 0x000fe20003800200 */
.L_x_3779:
[----:B------:R-:W0:Y:S02]  /*1d2a0*/  LDS R24, [R58+0x4] ;  /* 0x000004003a187984 */ /* 0x000e240000000800 */
[----:B0-----:R-:W-:-:S05]  /*1d2b0*/  FADD R25, R24, 1 ;  /* 0x3f80000018197421 */ /* 0x001fca0000000000 */
[----:B------:R-:W0:Y:S02]  /*1d2c0*/  ATOMS.CAST.SPIN P0, [R58+0x4], R24, R25 ;  /* 0x000004183a00758d */ /* 0x000e240001800019 */
[----:B0-----:R-:W-:Y:S05]  /*1d2d0*/  @!P0 BRA `(.L_x_3779) ;  /* 0xfffffffc00f08947 */ /* 0x001fea000383ffff */
[----:B------:R-:W-:Y:S05]  /*1d2e0*/  BSYNC.RECONVERGENT B4 ;  /* 0x0000000000047941 */ /* 0x000fea0003800200 */
.L_x_3778:
[----:B------:R-:W-:Y:S01]  /*1d2f0*/  BSSY.RECONVERGENT B4, `(.L_x_3780) ;  /* 0x0000005000047945 */ /* 0x000fe20003800200 */
.L_x_3781:
[----:B------:R-:W0:Y:S02]  /*1d300*/  LDS R24, [R56+0x4] ;  /* 0x0000040038187984 */ /* 0x000e240000000800 */
[----:B0-----:R-:W-:-:S05]  /*1d310*/  FADD R25, R39, R24 ;  /* 0x0000001827197221 */ /* 0x001fca0000000000 */
[----:B------:R-:W0:Y:S02]  /*1d320*/  ATOMS.CAST.SPIN P0, [R56+0x4], R24, R25 ;  /* 0x000004183800758d */ /* 0x000e240001800019 */
[----:B0-----:R-:W-:Y:S05]  /*1d330*/  @!P0 BRA `(.L_x_3781) ;  /* 0xfffffffc00f08947 */ /* 0x001fea000383ffff */
[----:B------:R-:W-:Y:S05]  /*1d340*/  BSYNC.RECONVERGENT B4 ;  /* 0x0000000000047941 */ /* 0x000fea0003800200 */
.L_x_3780:
[----:B------:R-:W-:Y:S01]  /*1d350*/  BSSY.RECONVERGENT B4, `(.L_x_3782) ;  /* 0x0000005000047945 */ /* 0x000fe20003800200 */
.L_x_3783:
[----:B------:R-:W0:Y:S02]  /*1d360*/  LDS R24, [R42+0x4] ;  /* 0x000004002a187984 */ /* 0x000e240000000800 */
[----:B0-----:R-:W-:-:S05]  /*1d370*/  FADD R25, R43, R24 ;  /* 0x000000182b197221 */ /* 0x001fca0000000000 */
[----:B------:R-:W0:Y:S02]  /*1d380*/  ATOMS.CAST.SPIN P0, [R42+0x4], R24, R25 ;  /* 0x000004182a00758d */ /* 0x000e240001800019 */
[----:B0-----:R-:W-:Y:S05]  /*1d390*/  @!P0 BRA `(.L_x_3783) ;  /* 0xfffffffc00f08947 */ /* 0x001fea000383ffff */
[----:B------:R-:W-:Y:S05]  /*1d3a0*/  BSYNC.RECONVERGENT B4 ;  /* 0x0000000000047941 */ /* 0x000fea0003800200 */
.L_x_3782:
[----:B------:R-:W-:Y:S01]  /*1d3b0*/  BSSY.RECONVERGENT B4, `(.L_x_3784) ;  /* 0x0000005000047945 */ /* 0x000fe20003800200 */
.L_x_3785:
[----:B------:R-:W0:Y:S02]  /*1d3c0*/  LDS R24, [R40+0x4] ;  /* 0x0000040028187984 */ /* 0x000e240000000800 */
[----:B0-----:R-:W-:-:S05]  /*1d3d0*/  FADD R25, R57, R24 ;  /* 0x0000001839197221 */ /* 0x001fca0000000000 */
[----:B------:R-:W0:Y:S02]  /*1d3e0*/  ATOMS.CAST.SPIN P0, [R40+0x4], R24, R25 ;  /* 0x000004182800758d */ /* 0x000e240001800019 */
[----:B0-----:R-:W-:Y:S05]  /*1d3f0*/  @!P0 BRA `(.L_x_3785) ;  /* 0xfffffffc00f08947 */ /* 0x001fea000383ffff */
[----:B------:R-:W-:Y:S05]  /*1d400*/  BSYNC.RECONVERGENT B4 ;  /* 0x0000000000047941 */ /* 0x000fea0003800200 */
.L_x_3784:
[----:B------:R-:W-:Y:S01]  /*1d410*/  BSSY.RECONVERGENT B4, `(.L_x_3786) ;  /* 0x0000005000047945 */ /* 0x000fe20003800200 */
.L_x_3787:
[----:B------:R-:W0:Y:S02]  /*1d420*/  LDS R24, [R38+0x4] ;  /* 0x0000040026187984 */ /* 0x000e240000000800 */
[----:B0-----:R-:W-:-:S05]  /*1d430*/  FADD R25, R41, R24 ;  /* 0x0000001829197221 */ /* 0x001fca0000000000 */
[----:B------:R-:W0:Y:S02]  /*1d440*/  ATOMS.CAST.SPIN P0, [R38+0x4], R24, R25 ;  /* 0x000004182600758d */ /* 0x000e240001800019 */
[----:B0-----:R-:W-:Y:S05]  /*1d450*/  @!P0 BRA `(.L_x_3787) ;  /* 0xfffffffc00f08947 */ /* 0x001fea000383ffff */
[----:B------:R-:W-:Y:S05]  /*1d460*/  BSYNC.RECONVERGENT B4 ;  /* 0x0000000000047941 */ /* 0x000fea0003800200 */
.L_x_3786:
[----:B------:R-:W-:Y:S01]  /*1d470*/  BSSY.RECONVERGENT B4, `(.L_x_3788) ;  /* 0x0000005000047945 */ /* 0x000fe20003800200 */
.L_x_3789:
[----:B------:R-:W0:Y:S02]  /*1d480*/  LDS R24, [R58+0x8] ;  /* 0x000008003a187984 */ /* 0x000e240000000800 */
[----:B0-----:R-:W-:-:S05]  /*1d490*/  FADD R25, R24, 1 ;  /* 0x3f80000018197421 */ /* 0x001fca0000000000 */
[----:B------:R-:W0:Y:S02]  /*1d4a0*/  ATOMS.CAST.SPIN P0, [R58+0x8], R24, R25 ;  /* 0x000008183a00758d */ /* 0x000e240001800019 */
[----:B0-----:R-:W-:Y:S05]  /*1d4b0*/  @!P0 BRA `(.L_x_3789) ;  /* 0xfffffffc00f08947 */ /* 0x001fea000383ffff */
[----:B------:R-:W-:Y:S05]  /*1d4c0*/  BSYNC.RECONVERGENT B4 ;  /* 0x0000000000047941 */ /* 0x000fea0003800200 */
.L_x_3788:
[----:B------:R-:W-:Y:S01]  /*1d4d0*/  BSSY.RECONVERGENT B4, `(.L_x_3790) ;  /* 0x0000005000047945 */ /* 0x000fe20003800200 */
.L_x_3791:
[----:B------:R-:W0:Y:S02]  /*1d4e0*/  LDS R24, [R56+0x8] ;  /* 0x0000080038187984 */ /* 0x000e240000000800 */
[----:B0-----:R-:W-:-:S05]  /*1d4f0*/  FADD R25, R39, R24 ;  /* 0x0000001827197221 */ /* 0x001fca0000000000 */
[----:B------:R-:W0:Y:S02]  /*1d500*/  ATOMS.CAST.SPIN P0, [R56+0x8], R24, R25 ;  /* 0x000008183800758d */ /* 0x000e240001800019 */
[----:B0-----:R-:W-:Y:S05]  /*1d510*/  @!P0 BRA `(.L_x_3791) ;  /* 0xfffffffc00f08947 */ /* 0x001fea000383ffff */
[----:B------:R-:W-:Y:S05]  /*1d520*/  BSYNC.RECONVERGENT B4 ;  /* 0x0000000000047941 */ /* 0x000fea0003800200 */
.L_x_3790:
[----:B------:R-:W-:Y:S01]  /*1d530*/  BSSY.RECONVERGENT B4, `(.L_x_3792) ;  /* 0x0000005000047945 */ /* 0x000fe20003800200 */
.L_x_3793:
[----:B------:R-:W0:Y:S02]  /*1d540*/  LDS R24, [R42+0x8] ;  /* 0x000008002a187984 */ /* 0x000e240000000800 */
[----:B0-----:R-:W-:-:S05]  /*1d550*/  FADD R25, R43, R24 ;  /* 0x000000182b197221 */ /* 0x001fca0000000000 */
[----:B------:R-:W0:Y:S02]  /*1d560*/  ATOMS.CAST.SPIN P0, [R42+0x8], R24, R25 ;  /* 0x000008182a00758d */ /* 0x000e240001800019 */
[----:B0-----:R-:W-:Y:S05]  /*1d570*/  @!P0 BRA `(.L_x_3793) ;  /* 0xfffffffc00f08947 */ /* 0x001fea000383ffff */
[----:B------:R-:W-:Y:S05]  /*1d580*/  BSYNC.RECONVERGENT B4 ;  /* 0x0000000000047941 */ /* 0x000fea0003800200 */
.L_x_3792:
[----:B------:R-:W-:Y:S01]  /*1d590*/  BSSY.RECONVERGENT B4, `(.L_x_3794) ;  /* 0x0000005000047945 */ /* 0x000fe20003800200 */
.L_x_3795:
[----:B------:R-:W0:Y:S02]  /*1d5a0*/  LDS R24, [R40+0x8] ;  /* 0x0000080028187984 */ /* 0x000e240000000800 */
[----:B0-----:R-:W-:-:S05]  /*1d5b0*/  FADD R25, R57, R24 ;  /* 0x0000001839197221 */ /* 0x001fca0000000000 */
[----:B------:R-:W0:Y:S02]  /*1d5c0*/  ATOMS.CAST.SPIN P0, [R40+0x8], R24, R25 ;  /* 0x000008182800758d */ /* 0x000e240001800019 */
[----:B0-----:R-:W-:Y:S05]  /*1d5d0*/  @!P0 BRA `(.L_x_3795) ;  /* 0xfffffffc00f08947 */ /* 0x001fea000383ffff */
[----:B------:R-:W-:Y:S05]  /*1d5e0*/  BSYNC.RECONVERGENT B4 ;  /* 0x0000000000047941 */ /* 0x000fea0003800200 */
.L_x_3794:
[----:B------:R-:W-:Y:S01]  /*1d5f0*/  BSSY.RECONVERGENT B4, `(.L_x_3796) ;  /* 0x0000005000047945 */ /* 0x000fe20003800200 */
.L_x_3797:
[----:B------:R-:W0:Y:S02]  /*1d600*/  LDS R24, [R38+0x8] ;  /* 0x0000080026187984 */ /* 0x000e240000000800 */
[----:B0-----:R-:W-:-:S05]  /*1d610*/  FADD R25, R41, R24 ;  /* 0x0000001829197221 */ /* 0x001fca0000000000 */
[----:B------:R-:W0:Y:S02]  /*1d620*/  ATOMS.CAST.SPIN P0, [R38+0x8], R24, R25 ;  /* 0x000008182600758d */ /* 0x000e240001800019 */
[----:B0-----:R-:W-:Y:S05]  /*1d630*/  @!P0 BRA `(.L_x_3797) ;  /* 0xfffffffc00f08947 */ /* 0x001fea000383ffff */
[----:B------:R-:W-:Y:S05]  /*1d640*/  BSYNC.RECONVERGENT B4 ;  /* 0x0000000000047941 */ /* 0x000fea0003800200 */
.L_x_3796:
[----:B------:R-:W-:-:S04]  /*1d650*/  IADD3 R59, PT, PT, R59, 0x4, RZ ;  /* 0x000000043b3b7810 */ /* 0x000fc80007ffe0ff */
[----:B------:R-:W-:-:S13]  /*1d660*/  ISETP.NE.AND P0, PT, R59, R18, PT ;  /* 0x000000123b00720c */ /* 0x000fda0003f05270 */
[----:B------:R-:W-:Y:S05]  /*1d670*/  @!P0 BRA `(.L_x_3725) ;  /* 0x0000000800088947 */ /* 0x000fea0003800000 */
.L_x_3838:
[----:B------:R-:W-:Y:S01]  /*1d680*/  IADD3 R61, PT, PT, R36, R59, RZ ;  /* 0x0000003b243d7210 */ /* 0x000fe20007ffe0ff */
[----:B------:R-:W-:Y:S03]  /*1d690*/  BSSY.RECONVERGENT B4, `(.L_x_3798) ;  /* 0x0000006000047945 */ /* 0x000fe60003800200 */
[----:B------:R-:W-:-:S07]  /*1d6a0*/  LEA R58, R61, R34, 0x2 ;  /* 0x000000223d3a7211 */ /* 0x000fce00078e10ff */
.L_x_3799:
[----:B------:R-:W0:Y:S02]  /*1d6b0*/  LDS R24, [R58+-0x4] ;  /* 0xfffffc003a187984 */ /* 0x000e240000000800 */
[----:B0-----:R-:W-:-:S05]  /*1d6c0*/  FADD R25, R24, 1 ;  /* 0x3f80000018197421 */ /* 0x001fca0000000000 */
[----:B------:R-:W0:Y:S02]  /*1d6d0*/  ATOMS.CAST.SPIN P0, [R58+-0x4], R24, R25 ;  /* 0xfffffc183a00758d */ /* 0x000e240001800019 */
[----:B0-----:R-:W-:Y:S05]  /*1d6e0*/  @!P0 BRA `(.L_x_3799) ;  /* 0xfffffffc00f08947 */ /* 0x001fea000383ffff */
[----:B------:R-:W-:Y:S05]  /*1d6f0*/  BSYNC.RECONVERGENT B4 ;  /* 0x0000000000047941 */ /* 0x000fea0003800200 */
.L_x_3798:
[----:B------:R-:W0:Y:S01]  /*1d700*/  LDC R63, c[0x0][0x468] ;  /* 0x00011a00ff3f7b82 */ /* 0x000e220000000800 */
[----:B------:R-:W-:Y:S01]  /*1d710*/  BSSY.RECONVERGENT B4, `(.L_x_3800) ;  /* 0x0000006000047945 */ /* 0x000fe20003800200 */
[----:B0-----:R-:W-:-:S07]  /*1d720*/  IMAD R56, R63, UR4, R58 ;  /* 0x000000043f387c24 */ /* 0x001fce000f8e023a */
.L_x_3801:
[----:B------:R-:W0:Y:S02]  /*1d730*/  LDS R24, [R56+-0x4] ;  /* 0xfffffc0038187984 */ /* 0x000e240000000800 */
[----:B0-----:R-:W-:-:S05]  /*1d740*/  FADD R25, R39, R24 ;  /* 0x0000001827197221 */ /* 0x001fca0000000000 */
[----:B------:R-:W0:Y:S02]  /*1d750*/  ATOMS.CAST.SPIN P0, [R56+-0x4], R24, R25 ;  /* 0xfffffc183800758d */ /* 0x000e240001800019 */
[----:B0-----:R-:W-:Y:S05]  /*1d760*/  @!P0 BRA `(.L_x_3801) ;  /* 0xfffffffc00f08947 */ /* 0x001fea000383ffff */
[----:B------:R-:W-:Y:S05]  /*1d770*/  BSYNC.RECONVERGENT B4 ;  /* 0x0000000000047941 */ /* 0x000fea0003800200 */
.L_x_3800:
[----:B------:R-:W-:Y:S01]  /*1d780*/  BSSY.RECONVERGENT B4, `(.L_x_3802) ;  /* 0x0000006000047945 */ /* 0x000fe20003800200 */
[----:B------:R-:W-:-:S07]  /*1d790*/  LEA R42, R61, UR7, 0x2 ;  /* 0x000000073d2a7c11 */ /* 0x000fce000f8e10ff */
.L_x_3803:
[----:B------:R-:W0:Y:S02]  /*1d7a0*/  LDS R24, [R42+-0x4] ;  /* 0xfffffc002a187984 */ /* 0x000e240000000800 */
[----:B0-----:R-:W-:-:S05]  /*1d7b0*/  FADD R25, R43, R24 ;  /* 0x000000182b197221 */ /* 0x001fca0000000000 */
[----:B------:R-:W0:Y:S02]  /*1d7c0*/  ATOMS.CAST.SPIN P0, [R42+-0x4], R24, R25 ;  /* 0xfffffc182a00758d */ /* 0x000e240001800019 */
[----:B0-----:R-:W-:Y:S05]  /*1d7d0*/  @!P0 BRA `(.L_x_3803) ;  /* 0xfffffffc00f08947 */ /* 0x001fea000383ffff */
[----:B------:R-:W-:Y:S05]  /*1d7e0*/  BSYNC.RECONVERGENT B4 ;  /* 0x0000000000047941 */ /* 0x000fea0003800200 */
.L_x_3802:
[----:B------:R-:W-:Y:S01]  /*1d7f0*/  BSSY.RECONVERGENT B4, `(.L_x_3804) ;  /* 0x0000006000047945 */ /* 0x000fe20003800200 */
[----:B------:R-:W-:-:S07]  /*1d800*/  LEA R40, R61, UR6, 0x2 ;  /* 0x000000063d287c11 */ /* 0x000fce000f8e10ff */
.L_x_3805:
[----:B------:R-:W0:Y:S02]  /*1d810*/  LDS R24, [R40+-0x4] ;  /* 0xfffffc0028187984 */ /* 0x000e240000000800 */
[----:B0-----:R-:W-:-:S05]  /*1d820*/  FADD R25, R57, R24 ;  /* 0x0000001839197221 */ /* 0x001fca0000000000 */
[----:B------:R-:W0:Y:S02]  /*1d830*/  ATOMS.CAST.SPIN P0, [R40+-0x4], R24, R25 ;  /* 0xfffffc182800758d */ /* 0x000e240001800019 */
[----:B0-----:R-:W-:Y:S05]  /*1d840*/  @!P0 BRA `(.L_x_3805) ;  /* 0xfffffffc00f08947 */ /* 0x001fea000383ffff */
[----:B------:R-:W-:Y:S05]  /*1d850*/  BSYNC.RECONVERGENT B4 ;  /* 0x0000000000047941 */ /* 0x000fea0003800200 */
.L_x_3804:
[----:B------:R-:W-:Y:S01]  /*1d860*/  BSSY.RECONVERGENT B4, `(.L_x_3806) ;  /* 0x0000006000047945 */ /* 0x000fe20003800200 */
[----:B------:R-:W-:-:S07]  /*1d870*/  IMAD R38, R63, UR4, R56 ;  /* 0x000000043f267c24 */ /* 0x000fce000f8e0238 */
.L_x_3807:
[----:B------:R-:W0:Y:S02]  /*1d880*/  LDS R24, [R38+-0x4] ;  /* 0xfffffc0026187984 */ /* 0x000e240000000800 */
[----:B0-----:R-:W-:-:S05]  /*1d890*/  FADD R25, R41, R24 ;  /* 0x0000001829197221 */ /* 0x001fca0000000000 */
[----:B------:R-:W0:Y:S02]  /*1d8a0*/  ATOMS.CAST.SPIN P0, [R38+-0x4], R24, R25 ;  /* 0xfffffc182600758d */ /* 0x000e240001800019 */
[----:B0-----:R-:W-:Y:S05]  /*1d8b0*/  @!P0 BRA `(.L_x_3807) ;  /* 0xfffffffc00f08947 */ /* 0x001fea000383ffff */
[----:B------:R-:W-:Y:S05]  /*1d8c0*/  BSYNC.RECONVERGENT B4 ;  /* 0x0000000000047941 */ /* 0x000fea0003800200 */
.L_x_3806:
[----:B------:R-:W-:Y:S01]  /*1d8d0*/  BSSY.RECONVERGENT B4, `(.L_x_3808) ;  /* 0x0000005000047945 */ /* 0x000fe20003800200 */
.L_x_3809:
[----:B------:R-:W0:Y:S02]  /*1d8e0*/  LDS R24, [R58] ;  /* 0x000000003a187984 */ /* 0x000e240000000800 */
[----:B0-----:R-:W-:-:S05]  /*1d8f0*/  FADD R25, R24, 1 ;  /* 0x3f80000018197421 */ /* 0x001fca0000000000 */
[----:B------:R-:W0:Y:S02]  /*1d900*/  ATOMS.CAST.SPIN P0, [R58], R24, R25 ;  /* 0x000000183a00758d */ /* 0x000e240001800019 */
[----:B0-----:R-:W-:Y:S05]  /*1d910*/  @!P0 BRA `(.L_x_3809) ;  /* 0xfffffffc00f08947 */ /* 0x001fea000383ffff */
[----:B------:R-:W-:Y:S05]  /*1d920*/  BSYNC.RECONVERGENT B4 ;  /* 0x0000000000047941 */ /* 0x000fea0003800200 */
.L_x_3808:
[----:B------:R-:W-:Y:S01]  /*1d930*/  BSSY.RECONVERGENT B4, `(.L_x_3810) ;  /* 0x0000005000047945 */ /* 0x000fe20003800200 */
.L_x_3811:
[----:B------:R-:W0:Y:S02]  /*1d940*/  LDS R24, [R56] ;  /* 0x0000000038187984 */ /* 0x000e240000000800 */
[----:B0-----:R-:W-:-:S05]  /*1d950*/  FADD R25, R39, R24 ;  /* 0x0000001827197221 */ /* 0x001fca0000000000 */
[----:B------:R-:W0:Y:S02]  /*1d960*/  ATOMS.CAST.SPIN P0, [R56], R24, R25 ;  /* 0x000000183800758d */ /* 0x000e240001800019 */
[----:B0-----:R-:W-:Y:S05]  /*1d970*/  @!P0 BRA `(.L_x_3811) ;  /* 0xfffffffc00f08947 */ /* 0x001fea000383ffff */
[----:B------:R-:W-:Y:S05]  /*1d980*/  BSYNC.RECONVERGENT B4 ;  /* 0x0000000000047941 */ /* 0x000fea0003800200 */
.L_x_3810:
[----:B------:R-:W-:Y:S01]  /*1d990*/  BSSY.RECONVERGENT B4, `(.L_x_3812) ;  /* 0x0000005000047945 */ /* 0x000fe20003800200 */
.L_x_3813:
[----:B------:R-:W0:Y:S02]  /*1d9a0*/  LDS R24, [R42] ;  /* 0x000000002a187984 */ /* 0x000e240000000800 */
[----:B0-----:R-:W-:-:S05]  /*1d9b0*/  FADD R25, R43, R24 ;  /* 0x000000182b197221 */ /* 0x001fca0000000000 */
[----:B------:R-:W0:Y:S02]  /*1d9c0*/  ATOMS.CAST.SPIN P0, [R42], R24, R25 ;  /* 0x000000182a00758d */ /* 0x000e240001800019 */
[----:B0-----:R-:W-:Y:S05]  /*1d9d0*/  @!P0 BRA `(.L_x_3813) ;  /* 0xfffffffc00f08947 */ /* 0x001fea000383ffff */
[----:B------:R-:W-:Y:S05]  /*1d9e0*/  BSYNC.RECONVERGENT B4 ;  /* 0x0000000000047941 */ /* 0x000fea0003800200 */
.L_x_3812:
[----:B------:R-:W-:Y:S01]  /*1d9f0*/  BSSY.RECONVERGENT B4, `(.L_x_3814) ;  /* 0x0000005000047945 */ /* 0x000fe20003800200 */
.L_x_3815:
[----:B------:R-:W0:Y:S02]  /*1da00*/  LDS R24, [R40] ;  /* 0x0000000028187984 */ /* 0x000e240000000800 */
[----:B0-----:R-:W-:-:S05]  /*1da10*/  FADD R25, R57, R24 ;  /* 0x0000001839197221 */ /* 0x001fca0000000000 */
[----:B------:R-:W0:Y:S02]  /*1da20*/  ATOMS.CAST.SPIN P0, [R40], R24, R25 ;  /* 0x000000182800758d */ /* 0x000e240001800019 */
[----:B0-----:R-:W-:Y:S05]  /*1da30*/  @!P0 BRA `(.L_x_3815) ;  /* 0xfffffffc00f08947 */ /* 0x001fea000383ffff */
[----:B------:R-:W-:Y:S05]  /*1da40*/  BSYNC.RECONVERGENT B4 ;  /* 0x0000000000047941 */ /* 0x000fea0003800200 */
.L_x_3814:
[----:B------:R-:W-:Y:S01]  /*1da50*/  BSSY.RECONVERGENT B4, `(.L_x_3816) ;  /* 0x0000005000047945 */ /* 0x000fe20003800200 */
.L_x_3817:
[----:B------:R-:W0:Y:S02]  /*1da60*/  LDS R24, [R38] ;  /* 0x0000000026187984 */ /* 0x000e240000000800 */
[----:B0-----:R-:W-:-:S05]  /*1da70*/  FADD R25, R41, R24 ;  /* 0x0000001829197221 */ /* 0x001fca0000000000 */
[----:B------:R-:W0:Y:S02]  /*1da80*/  ATOMS.CAST.SPIN P0, [R38], R24, R25 ;  /* 0x000000182600758d */ /* 0x000e240001800019 */
[----:B0-----:R-:W-:Y:S05]  /*1da90*/  @!P0 BRA `(.L_x_3817) ;  /* 0xfffffffc00f08947 */ /* 0x001fea000383ffff */
[----:B------:R-:W-:Y:S05]  /*1daa0*/  BSYNC.RECONVERGENT B4 ;  /* 0x0000000000047941 */ /* 0x000fea0003800200 */
.L_x_3816:
[----:B------:R-:W-:Y:S01]  /*1dab0*/  BSSY.RECONVERGENT B4, `(.L_x_3818) ;  /* 0x0000005000047945 */ /* 0x000fe20003800200 */
.L_x_3819:
[----:B------:R-:W0:Y:S02]  /*1dac0*/  LDS R24, [R58+0x4] ;  /* 0x000004003a187984 */ /* 0x000e240000000800 */
[----:B0-----:R-:W-:-:S05]  /*1dad0*/  FADD R25, R24, 1 ;  /* 0x3f80000018197421 */ /* 0x001fca0000000000 */
[----:B------:R-:W0:Y:S02]  /*1dae0*/  ATOMS.CAST.SPIN P0, [R58+0x4], R24, R25 ;  /* 0x000004183a00758d */ /* 0x000e240001800019 */
[----:B0-----:R-:W-:Y:S05]  /*1daf0*/  @!P0 BRA `(.L_x_3819) ;  /* 0xfffffffc00f08947 */ /* 0x001fea000383ffff */
[----:B------:R-:W-:Y:S05]  /*1db00*/  BSYNC.RECONVERGENT B4 ;  /* 0x0000000000047941 */ /* 0x000fea0003800200 */
.L_x_3818:
[----:B------:R-:W-:Y:S01]  /*1db10*/  BSSY.RECONVERGENT B4, `(.L_x_3820) ;  /* 0x0000005000047945 */ /* 0x000fe20003800200 */
.L_x_3821:
[----:B------:R-:W0:Y:S02]  /*1db20*/  LDS R24, [R56+0x4] ;  /* 0x0000040038187984 */ /* 0x000e240000000800 */
[----:B0-----:R-:W-:-:S05]  /*1db30*/  FADD R25, R39, R24 ;  /* 0x0000001827197221 */ /* 0x001fca0000000000 */
[----:B------:R-:W0:Y:S02]  /*1db40*/  ATOMS.CAST.SPIN P0, [R56+0x4], R24, R25 ;  /* 0x000004183800758d */ /* 0x000e240001800019 */
[----:B0-----:R-:W-:Y:S05]  /*1db50*/  @!P0 BRA `(.L_x_3821) ;  /* 0xfffffffc00f08947 */ /* 0x001fea000383ffff */
[----:B------:R-:W-:Y:S05]  /*1db60*/  BSYNC.RECONVERGENT B4 ;  /* 0x0000000000047941 */ /* 0x000fea0003800200 */
.L_x_3820:
[----:B------:R-:W-:Y:S01]  /*1db70*/  BSSY.RECONVERGENT B4, `(.L_x_3822) ;  /* 0x0000005000047945 */ /* 0x000fe20003800200 */
.L_x_3823:
[----:B------:R-:W0:Y:S02]  /*1db80*/  LDS R24, [R42+0x4] ;  /* 0x000004002a187984 */ /* 0x000e240000000800 */
[----:B0-----:R-:W-:-:S05]  /*1db90*/  FADD R25, R43, R24 ;  /* 0x000000182b197221 */ /* 0x001fca0000000000 */
[----:B------:R-:W0:Y:S02]  /*1dba0*/  ATOMS.CAST.SPIN P0, [R42+0x4], R24, R25 ;  /* 0x000004182a00758d */ /* 0x000e240001800019 */
[----:B0-----:R-:W-:Y:S05]  /*1dbb0*/  @!P0 BRA `(.L_x_3823) ;  /* 0xfffffffc00f08947 */ /* 0x001fea000383ffff */
[----:B------:R-:W-:Y:S05]  /*1dbc0*/  BSYNC.RECONVERGENT B4 ;  /* 0x0000000000047941 */ /* 0x000fea0003800200 */
.L_x_3822:
[----:B------:R-:W-:Y:S01]  /*1dbd0*/  BSSY.RECONVERGENT B4, `(.L_x_3824) ;  /* 0x0000005000047945 */ /* 0x000fe20003800200 */
.L_x_3825:
[----:B------:R-:W0:Y:S02]  /*1dbe0*/  LDS R24, [R40+0x4] ;  /* 0x0000040028187984 */ /* 0x000e240000000800 */
[----:B0-----:R-:W-:-:S05]  /*1dbf0*/  FADD R25, R57, R24 ;  /* 0x0000001839197221 */ /* 0x001fca0000000000 */
[----:B------:R-:W0:Y:S02]  /*1dc00*/  ATOMS.CAST.SPIN P0, [R40+0x4], R24, R25 ;  /* 0x000004182800758d */ /* 0x000e240001800019 */
[----:B0-----:R-:W-:Y:S05]  /*1dc10*/  @!P0 BRA `(.L_x_3825) ;  /* 0xfffffffc00f08947 */ /* 0x001fea000383ffff */
[----:B------:R-:W-:Y:S05]  /*1dc20*/  BSYNC.RECONVERGENT B4 ;  /* 0x0000000000047941 */ /* 0x000fea0003800200 */
.L_x_3824:
[----:B------:R-:W-:Y:S01]  /*1dc30*/  BSSY.RECONVERGENT B4, `(.L_x_3826) ;  /* 0x0000005000047945 */ /* 0x000fe20003800200 */
.L_x_3827:
[----:B------:R-:W0:Y:S02]  /*1dc40*/  LDS R24, [R38+0x4] ;  /* 0x0000040026187984 */ /* 0x000e240000000800 */
[----:B0-----:R-:W-:-:S05]  /*1dc50*/  FADD R25, R41, R24 ;  /* 0x0000001829197221 */ /* 0x001fca0000000000 */
[----:B------:R-:W0:Y:S02]  /*1dc60*/  ATOMS.CAST.SPIN P0, [R38+0x4], R24, R25 ;  /* 0x000004182600758d */ /* 0x000e240001800019 */
[----:B0-----:R-:W-:Y:S05]  /*1dc70*/  @!P0 BRA `(.L_x_3827) ;  /* 0xfffffffc00f08947 */ /* 0x001fea000383ffff */
[----:B------:R-:W-:Y:S05]  /*1dc80*/  BSYNC.RECONVERGENT B4 ;  /* 0x0000000000047941 */ /* 0x000fea0003800200 */
.L_x_3826:
[----:B------:R-:W-:Y:S01]  /*1dc90*/  BSSY.RECONVERGENT B4, `(.L_x_3828) ;  /* 0x0000005000047945 */ /* 0x000fe20003800200 */
.L_x_3829:
[----:B------:R-:W0:Y:S02]  /*1dca0*/  LDS R24, [R58+0x8] ;  /* 0x000008003a187984 */ /* 0x000e240000000800 */
[----:B0-----:R-:W-:-:S05]  /*1dcb0*/  FADD R25, R24, 1 ;  /* 0x3f80000018197421 */ /* 0x001fca0000000000 */
[----:B------:R-:W0:Y:S02]  /*1dcc0*/  ATOMS.CAST.SPIN P0, [R58+0x8], R24, R25 ;  /* 0x000008183a00758d */ /* 0x000e240001800019 */
[----:B0-----:R-:W-:Y:S05]  /*1dcd0*/  @!P0 BRA `(.L_x_3829) ;  /* 0xfffffffc00f08947 */ /* 0x001fea000383ffff */
[----:B------:R-:W-:Y:S05]  /*1dce0*/  BSYNC.RECONVERGENT B4 ;  /* 0x0000000000047941 */ /* 0x000fea0003800200 */
.L_x_3828:
[----:B------:R-:W-:Y:S01]  /*1dcf0*/  BSSY.RECONVERGENT B4, `(.L_x_3830) ;  /* 0x0000005000047945 */ /* 0x000fe20003800200 */
.L_x_3831:
[----:B------:R-:W0:Y:S02]  /*1dd00*/  LDS R24, [R56+0x8] ;  /* 0x0000080038187984 */ /* 0x000e240000000800 */
[----:B0-----:R-:W-:-:S05]  /*1dd10*/  FADD R25, R39, R24 ;  /* 0x0000001827197221 */ /* 0x001fca0000000000 */
[----:B------:R-:W0:Y:S02]  /*1dd20*/  ATOMS.CAST.SPIN P0, [R56+0x8], R24, R25 ;  /* 0x000008183800758d */ /* 0x000e240001800019 */
[----:B0-----:R-:W-:Y:S05]  /*1dd30*/  @!P0 BRA `(.L_x_3831) ;  /* 0xfffffffc00f08947 */ /* 0x001fea000383ffff */
[----:B------:R-:W-:Y:S05]  /*1dd40*/  BSYNC.RECONVERGENT B4 ;  /* 0x0000000000047941 */ /* 0x000fea0003800200 */
.L_x_3830:
[----:B------:R-:W-:Y:S01]  /*1dd50*/  BSSY.RECONVERGENT B4, `(.L_x_3832) ;  /* 0x0000005000047945 */ /* 0x000fe20003800200 */
.L_x_3833:
[----:B------:R-:W0:Y:S02]  /*1dd60*/  LDS R24, [R42+0x8] ;  /* 0x000008002a187984 */ /* 0x000e240000000800 */
[----:B0-----:R-:W-:-:S05]  /*1dd70*/  FADD R25, R43, R24 ;  /* 0x000000182b197221 */ /* 0x001fca0000000000 */
[----:B------:R-:W0:Y:S02]  /*1dd80*/  ATOMS.CAST.SPIN P0, [R42+0x8], R24, R25 ;  /* 0x000008182a00758d */ /* 0x000e240001800019 */
[----:B0-----:R-:W-:Y:S05]  /*1dd90*/  @!P0 BRA `(.L_x_3833) ;  /* 0xfffffffc00f08947 */ /* 0x001fea000383ffff */
[----:B------:R-:W-:Y:S05]  /*1dda0*/  BSYNC.RECONVERGENT B4 ;  /* 0x0000000000047941 */ /* 0x000fea0003800200 */
.L_x_3832:
[----:B------:R-:W-:Y:S01]  /*1ddb0*/  BSSY.RECONVERGENT B4, `(.L_x_3834) ;  /* 0x0000005000047945 */ /* 0x000fe20003800200 */
.L_x_3835:
[----:B------:R-:W0:Y:S02]  /*1ddc0*/  LDS R24, [R40+0x8] ;  /* 0x0000080028187984 */ /* 0x000e240000000800 */
[----:B0-----:R-:W-:-:S05]  /*1ddd0*/  FADD R25, R57, R24 ;  /* 0x0000001839197221 */ /* 0x001fca0000000000 */
[----:B------:R-:W0:Y:S02]  /*1dde0*/  ATOMS.CAST.SPIN P0, [R40+0x8], R24, R25 ;  /* 0x000008182800758d */ /* 0x000e240001800019 */
[----:B0-----:R-:W-:Y:S05]  /*1ddf0*/  @!P0 BRA `(.L_x_3835) ;  /* 0xfffffffc00f08947 */ /* 0x001fea000383ffff */
[----:B------:R-:W-:Y:S05]  /*1de00*/  BSYNC.RECONVERGENT B4 ;  /* 0x0000000000047941 */ /* 0x000fea0003800200 */
.L_x_3834:
[----:B------:R-:W-:Y:S01]  /*1de10*/  BSSY.RECONVERGENT B4, `(.L_x_3836) ;  /* 0x0000005000047945 */ /* 0x000fe20003800200 */
.L_x_3837:
[----:B------:R-:W0:Y:S02]  /*1de20*/  LDS R24, [R38+0x8] ;  /* 0x0000080026187984 */ /* 0x000e240000000800 */
[----:B0-----:R-:W-:-:S05]  /*1de30*/  FADD R25, R41, R24 ;  /* 0x0000001829197221 */ /* 0x001fca0000000000 */
[----:B------:R-:W0:Y:S02]  /*1de40*/  ATOMS.CAST.SPIN P0, [R38+0x8], R24, R25 ;  /* 0x000008182600758d */ /* 0x000e240001800019 */
[----:B0-----:R-:W-:Y:S05]  /*1de50*/  @!P0 BRA `(.L_x_3837) ;  /* 0xfffffffc00f08947 */ /* 0x001fea000383ffff */
[----:B------:R-:W-:Y:S05]  /*1de60*/  BSYNC.RECONVERGENT B4 ;  /* 0x0000000000047941 */ /* 0x000fea0003800200 */
.L_x_3836:
[----:B------:R-:W-:-:S04]  /*1de70*/  IADD3 R59, PT, PT, R59, 0x4, RZ ;  /* 0x000000043b3b7810 */ /* 0x000fc80007ffe0ff */
[----:B------:R-:W-:-:S13]  /*1de80*/  ISETP.NE.AND P0, PT, R59, R18, PT ;  /* 0x000000123b00720c */ /* 0x000fda0003f05270 */
[----:B------:R-:W-:Y:S05]  /*1de90*/  @P0 BRA `(.L_x_3838) ;  /* 0xfffffff400f80947 */ /* 0x000fea000383ffff */
.L_x_3725:
[----:B------:R-:W-:Y:S05]  /*1dea0*/  BSYNC.RECONVERGENT B5 ;  /* 0x0000000000057941 */ /* 0x000fea0003800200 */
.L_x_3724:
[----:B------:R-:W-:Y:S05]  /*1deb0*/  BRA `(.L_x_3722) ;  /* 0x00000010001c7947 */ /* 0x000fea0003800000 */
.L_x_3723:
        /* <DEDUP_REMOVED lines=25> */
.L_x_3842:
[----:B------:R-:W0:Y:S02]  /*1e050*/  LDS R24, [R42+-0x4] ;  /* 0xfffffc002a187984 */ /* 0x000e240000000800 */
[----:B0-----:R-:W-:-:S05]  /*1e060*/  FADD R25, R24, 1 ;  /* 0x3f80000018197421 */ /* 0x001fca0000000000 */
[----:B------:R-:W0:Y:S02]  /*1e070*/  ATOMS.CAST.SPIN P1, [R42+-0x4], R24, R25 ;  /* 0xfffffc182a00758d */ /* 0x000e240001820019 */
[----:B0-----:R-:W-:Y:S05]  /*1e080*/  @!P1 BRA `(.L_x_3842) ;  /* 0xfffffffc00f09947 */ /* 0x001fea000383ffff */
[----:B------:R-:W-:Y:S05]  /*1e090*/  BSYNC.RECONVERGENT B5 ;  /* 0x0000000000057941 */ /* 0x000fea0003800200 */
.L_x_3841:
[----:B------:R-:W0:Y:S01]  /*1e0a0*/  LDC R59, c[0x0][0x468] ;  /* 0x00011a00ff3b7b82 */ /* 0x000e220000000800 */
[----:B------:R-:W-:Y:S01]  /*1e0b0*/  BSSY.RECONVERGENT B5, `(.L_x_3843) ;  /* 0x0000006000057945 */ /* 0x000fe20003800200 */
[----:B0-----:R-:W-:-:S07]  /*1e0c0*/  IMAD R40, R59, UR4, R42 ;  /* 0x000000043b287c24 */ /* 0x001fce000f8e022a */
.L_x_3844:
[----:B------:R-:W0:Y:S02]  /*1e0d0*/  LDS R24, [R40+-0x4] ;  /* 0xfffffc0028187984 */ /* 0x000e240000000800 */
[----:B0-----:R-:W-:-:S05]  /*1e0e0*/  FADD R25, R39, R24 ;  /* 0x0000001827197221 */ /* 0x001fca0000000000 */
[----:B------:R-:W0:Y:S02]  /*1e0f0*/  ATOMS.CAST.SPIN P1, [R40+-0x4], R24, R25 ;  /* 0xfffffc182800758d */ /* 0x000e240001820019 */
[----:B0-----:R-:W-:Y:S05]  /*1e100*/  @!P1 BRA `(.L_x_3844) ;  /* 0xfffffffc00f09947 */ /* 0x001fea000383ffff */
[----:B------:R-:W-:Y:S05]  /*1e110*/  BSYNC.RECONVERGENT B5 ;  /* 0x0000000000057941 */ /* 0x000fea0003800200 */
.L_x_3843:
[----:B------:R-:W-:Y:S01]  /*1e120*/  BSSY.RECONVERGENT B5, `(.L_x_3845) ;  /* 0x0000006000057945 */ /* 0x000fe20003800200 */
[----:B------:R-:W-:-:S07]  /*1e130*/  LEA R38, R36, UR7, 0x2 ;  /* 0x0000000724267c11 */ /* 0x000fce000f8e10ff */
.L_x_3846:
[----:B------:R-:W0:Y:S02]  /*1e140*/  LDS R24, [R38+-0x4] ;  /* 0xfffffc0026187984 */ /* 0x000e240000000800 */
[----:B0-----:R-:W-:-:S05]  /*1e150*/  FADD R25, R57, R24 ;  /* 0x0000001839197221 */ /* 0x001fca0000000000 */
[----:B------:R-:W0:Y:S02]  /*1e160*/  ATOMS.CAST.SPIN P1, [R38+-0x4], R24, R25 ;  /* 0xfffffc182600758d */ /* 0x000e240001820019 */
[----:B0-----:R-:W-:Y:S05]  /*1e170*/  @!P1 BRA `(.L_x_3846) ;  /* 0xfffffffc00f09947 */ /* 0x001fea000383ffff */
[----:B------:R-:W-:Y:S05]  /*1e180*/  BSYNC.RECONVERGENT B5 ;  /* 0x0000000000057941 */ /* 0x000fea0003800200 */
.L_x_3845:
[----:B------:R-:W-:Y:S01]  /*1e190*/  BSSY.RECONVERGENT B5, `(.L_x_3847) ;  /* 0x0000006000057945 */ /* 0x000fe20003800200 */
[----:B------:R-:W-:-:S07]  /*1e1a0*/  LEA R36, R36, UR6, 0x2 ;  /* 0x0000000624247c11 */ /* 0x000fce000f8e10ff */
.L_x_3848:
[----:B------:R-:W0:Y:S02]  /*1e1b0*/  LDS R24, [R36+-0x4] ;  /* 0xfffffc0024187984 */ /* 0x000e240000000800 */
[----:B0-----:R-:W-:-:S05]  /*1e1c0*/  FADD R25, R43, R24 ;  /* 0x000000182b197221 */ /* 0x001fca0000000000 */
[----:B------:R-:W0:Y:S02]  /*1e1d0*/  ATOMS.CAST.SPIN P1, [R36+-0x4], R24, R25 ;  /* 0xfffffc182400758d */ /* 0x000e240001820019 */
[----:B0-----:R-:W-:Y:S05]  /*1e1e0*/  @!P1 BRA `(.L_x_3848) ;  /* 0xfffffffc00f09947 */ /* 0x001fea000383ffff */
[----:B------:R-:W-:Y:S05]  /*1e1f0*/  BSYNC.RECONVERGENT B5 ;  /* 0x0000000000057941 */ /* 0x000fea0003800200 */
.L_x_3847:
[----:B------:R-:W-:Y:S01]  /*1e200*/  BSSY.RECONVERGENT B5, `(.L_x_3849) ;  /* 0x0000006000057945 */ /* 0x000fe20003800200 */
[----:B------:R-:W-:-:S07]  /*1e210*/  IMAD R34, R59, UR4, R40 ;  /* 0x000000043b227c24 */ /* 0x000fce000f8e0228 */
.L_x_3850:
[----:B------:R-:W0:Y:S02]  /*1e220*/  LDS R24, [R34+-0x4] ;  /* 0xfffffc0022187984 */ /* 0x000e240000000800 */
[----:B0-----:R-:W-:-:S05]  /*1e230*/  FADD R25, R41, R24 ;  /* 0x0000001829197221 */ /* 0x001fca0000000000 */
[----:B------:R-:W0:Y:S02]  /*1e240*/  ATOMS.CAST.SPIN P1, [R34+-0x4], R24, R25 ;  /* 0xfffffc182200758d */ /* 0x000e240001820019 */
[----:B0-----:R-:W-:Y:S05]  /*1e250*/  @!P1 BRA `(.L_x_3850) ;  /* 0xfffffffc00f09947 */ /* 0x001fea000383ffff */
[----:B------:R-:W-:Y:S05]  /*1e260*/  BSYNC.RECONVERGENT B5 ;  /* 0x0000000000057941 */ /* 0x000fea0003800200 */
.L_x_3849:
[----:B------:R-:W-:Y:S01]  /*1e270*/  MOV R59, R20 ;  /* 0x00000014003b7202 */ /* 0x000fe20000000f00 */
[----:B------:R-:W-:Y:S06]  /*1e280*/  @!P0 BRA `(.L_x_3840) ;  /* 0x0000000400008947 */ /* 0x000fec0003800000 */
[----:B------:R-:W-:Y:S01]  /*1e290*/  BSSY.RECONVERGENT B5, `(.L_x_3851) ;  /* 0x0000006000057945 */ /* 0x000fe20003800200 */
[----:B------:R-:W-:-:S13]  /*1e2a0*/  ISETP.NE.AND P0, PT, R23, 0x2, PT ;  /* 0x000000021700780c */ /* 0x000fda0003f05270 */
.L_x_3852:
[----:B------:R-:W0:Y:S02]  /*1e2b0*/  LDS R24, [R42] ;  /* 0x000000002a187984 */ /* 0x000e240000000800 */
[----:B0-----:R-:W-:-:S05]  /*1e2c0*/  FADD R25, R24, 1 ;  /* 0x3f80000018197421 */ /* 0x001fca0000000000 */
[----:B------:R-:W0:Y:S02]  /*1e2d0*/  ATOMS.CAST.SPIN P1, [R42], R24, R25 ;  /* 0x000000182a00758d */ /* 0x000e240001820019 */
[----:B0-----:R-:W-:Y:S05]  /*1e2e0*/  @!P1 BRA `(.L_x_3852) ;  /* 0xfffffffc00f09947 */ /* 0x001fea000383ffff */
[----:B------:R-:W-:Y:S05]  /*1e2f0*/  BSYNC.RECONVERGENT B5 ;  /* 0x0000000000057941 */ /* 0x000fea0003800200 */
.L_x_3851:
[----:B------:R-:W-:Y:S01]  /*1e300*/  BSSY.RECONVERGENT B5, `(.L_x_3853) ;  /* 0x0000005000057945 */ /* 0x000fe20003800200 */
.L_x_3854:
[----:B------:R-:W0:Y:S02]  /*1e310*/  LDS R24, [R40] ;  /* 0x0000000028187984 */ /* 0x000e240000000800 */
[----:B0-----:R-:W-:-:S05]  /*1e320*/  FADD R25, R39, R24 ;  /* 0x0000001827197221 */ /* 0x001fca0000000000 */
[----:B------:R-:W0:Y:S02]  /*1e330*/  ATOMS.CAST.SPIN P1, [R40], R24, R25 ;  /* 0x000000182800758d */ /* 0x000e240001820019 */
[----:B0-----:R-:W-:Y:S05]  /*1e340*/  @!P1 BRA `(.L_x_3854) ;  /* 0xfffffffc00f09947 */ /* 0x001fea000383ffff */
[----:B------:R-:W-:Y:S05]  /*1e350*/  BSYNC.RECONVERGENT B5 ;  /* 0x0000000000057941 */ /* 0x000fea0003800200 */
.L_x_3853:
[----:B------:R-:W-:Y:S01]  /*1e360*/  BSSY.RECONVERGENT B5, `(.L_x_3855) ;  /* 0x0000005000057945 */ /* 0x000fe20003800200 */
.L_x_3856:
[----:B------:R-:W0:Y:S02]  /*1e370*/  LDS R24, [R38] ;  /* 0x0000000026187984 */ /* 0x000e240000000800 */
[----:B0-----:R-:W-:-:S05]  /*1e380*/  FADD R25, R57, R24 ;  /* 0x0000001839197221 */ /* 0x001fca0000000000 */
[----:B------:R-:W0:Y:S02]  /*1e390*/  ATOMS.CAST.SPIN P1, [R38], R24, R25 ;  /* 0x000000182600758d */ /* 0x000e240001820019 */
[----:B0-----:R-:W-:Y:S05]  /*1e3a0*/  @!P1 BRA `(.L_x_3856) ;  /* 0xfffffffc00f09947 */ /* 0x001fea000383ffff */
[----:B------:R-:W-:Y:S05]  /*1e3b0*/  BSYNC.RECONVERGENT B5 ;  /* 0x0000000000057941 */ /* 0x000fea0003800200 */
.L_x_3855:
[----:B------:R-:W-:Y:S01]  /*1e3c0*/  BSSY.RECONVERGENT B5, `(.L_x_3857) ;  /* 0x0000005000057945 */ /* 0x000fe20003800200 */
.L_x_3858:
[----:B------:R-:W0:Y:S02]  /*1e3d0*/  LDS R24, [R36] ;  /* 0x0000000024187984 */ /* 0x000e240000000800 */
[----:B0-----:R-:W-:-:S05]  /*1e3e0*/  FADD R25, R43, R24 ;  /* 0x000000182b197221 */ /* 0x001fca0000000000 */
[----:B------:R-:W0:Y:S02]  /*1e3f0*/  ATOMS.CAST.SPIN P1, [R36], R24, R25 ;  /* 0x000000182400758d */ /* 0x000e240001820019 */
[----:B0-----:R-:W-:Y:S05]  /*1e400*/  @!P1 BRA `(.L_x_3858) ;  /* 0xfffffffc00f09947 */ /* 0x001fea000383ffff */
[----:B------:R-:W-:Y:S05]  /*1e410*/  BSYNC.RECONVERGENT B5 ;  /* 0x0000000000057941 */ /* 0x000fea0003800200 */
.L_x_3857:
[----:B------:R-:W-:Y:S01]  /*1e420*/  BSSY.RECONVERGENT B5, `(.L_x_3859) ;  /* 0x0000005000057945 */ /* 0x000fe20003800200 */
.L_x_3860:
[----:B------:R-:W0:Y:S02]  /*1e430*/  LDS R24, [R34] ;  /* 0x0000000022187984 */ /* 0x000e240000000800 */
[----:B0-----:R-:W-:-:S05]  /*1e440*/  FADD R25, R41, R24 ;  /* 0x0000001829197221 */ /* 0x001fca0000000000 */
[----:B------:R-:W0:Y:S02]  /*1e450*/  ATOMS.CAST.SPIN P1, [R34], R24, R25 ;  /* 0x000000182200758d */ /* 0x000e240001820019 */
[----:B0-----:R-:W-:Y:S05]  /*1e460*/  @!P1 BRA `(.L_x_3860) ;  /* 0xfffffffc00f09947 */ /* 0x001fea000383ffff */
[----:B------:R-:W-:Y:S05]  /*1e470*/  BSYNC.RECONVERGENT B5 ;  /* 0x0000000000057941 */ /* 0x000fea0003800200 */
.L_x_3859:
[----:B------:R-:W-:Y:S01]  /*1e480*/  MOV R59, R21 ;  /* 0x00000015003b7202 */ /* 0x000fe20000000f00 */
[----:B------:R-:W-:Y:S06]  /*1e490*/  @!P0 BRA `(.L_x_3840) ;  /* 0x00000000007c8947 */ /* 0x000fec0003800000 */
[----:B------:R-:W-:Y:S01]  /*1e4a0*/  BSSY.RECONVERGENT B5, `(.L_x_3861) ;  /* 0x0000005000057945 */ /* 0x000fe20003800200 */
.L_x_3862:
[----:B------:R-:W0:Y:S02]  /*1e4b0*/  LDS R24, [R42+0x4] ;  /* 0x000004002a187984 */ /* 0x000e240000000800 */
[----:B0-----:R-:W-:-:S05]  /*1e4c0*/  FADD R25, R24, 1 ;  /* 0x3f80000018197421 */ /* 0x001fca0000000000 */
[----:B------:R-:W0:Y:S02]  /*1e4d0*/  ATOMS.CAST.SPIN P0, [R42+0x4], R24, R25 ;  /* 0x000004182a00758d */ /* 0x000e240001800019 */
[----:B0-----:R-:W-:Y:S05]  /*1e4e0*/  @!P0 BRA `(.L_x_3862) ;  /* 0xfffffffc00f08947 */ /* 0x001fea000383ffff */
[----:B------:R-:W-:Y:S05]  /*1e4f0*/  BSYNC.RECONVERGENT B5 ;  /* 0x0000000000057941 */ /* 0x000fea0003800200 */
.L_x_3861:
[----:B------:R-:W-:Y:S01]  /*1e500*/  BSSY.RECONVERGENT B5, `(.L_x_3863) ;  /* 0x0000005000057945 */ /* 0x000fe20003800200 */
.L_x_3864:
[----:B------:R-:W0:Y:S02]  /*1e510*/  LDS R24, [R40+0x4] ;  /* 0x0000040028187984 */ /* 0x000e240000000800 */
[----:B0-----:R-:W-:-:S05]  /*1e520*/  FADD R25, R39, R24 ;  /* 0x0000001827197221 */ /* 0x001fca0000000000 */
[----:B------:R-:W0:Y:S02]  /*1e530*/  ATOMS.CAST.SPIN P0, [R40+0x4], R24, R25 ;  /* 0x000004182800758d */ /* 0x000e240001800019 */
[----:B0-----:R-:W-:Y:S05]  /*1e540*/  @!P0 BRA `(.L_x_3864) ;  /* 0xfffffffc00f08947 */ /* 0x001fea000383ffff */
[----:B------:R-:W-:Y:S05]  /*1e550*/  BSYNC.RECONVERGENT B5 ;  /* 0x0000000000057941 */ /* 0x000fea0003800200 */
.L_x_3863:
[----:B------:R-:W-:Y:S01]  /*1e560*/  BSSY.RECONVERGENT B5, `(.L_x_3865) ;  /* 0x0000005000057945 */ /* 0x000fe20003800200 */
.L_x_3866:
[----:B------:R-:W0:Y:S02]  /*1e570*/  LDS R24, [R38+0x4] ;  /* 0x0000040026187984 */ /* 0x000e240000000800 */
[----:B0-----:R-:W-:-:S05]  /*1e580*/  FADD R25, R57, R24 ;  /* 0x0000001839197221 */ /* 0x001fca0000000000 */
[----:B------:R-:W0:Y:S02]  /*1e590*/  ATOMS.CAST.SPIN P0, [R38+0x4], R24, R25 ;  /* 0x000004182600758d */ /* 0x000e240001800019 */
[----:B0-----:R-:W-:Y:S05]  /*1e5a0*/  @!P0 BRA `(.L_x_3866) ;  /* 0xfffffffc00f08947 */ /* 0x001fea000383ffff */
[----:B------:R-:W-:Y:S05]  /*1e5b0*/  BSYNC.RECONVERGENT B5 ;  /* 0x0000000000057941 */ /* 0x000fea0003800200 */
.L_x_3865:
[----:B------:R-:W-:Y:S01]  /*1e5c0*/  BSSY.RECONVERGENT B5, `(.L_x_3867) ;  /* 0x0000005000057945 */ /* 0x000fe20003800200 */
.L_x_3868:
[----:B------:R-:W0:Y:S02]  /*1e5d0*/  LDS R24, [R36+0x4] ;  /* 0x0000040024187984 */ /* 0x000e240000000800 */
[----:B0-----:R-:W-:-:S05]  /*1e5e0*/  FADD R25, R43, R24 ;  /* 0x000000182b197221 */ /* 0x001fca0000000000 */
[----:B------:R-:W0:Y:S02]  /*1e5f0*/  ATOMS.CAST.SPIN P0, [R36+0x4], R24, R25 ;  /* 0x000004182400758d */ /* 0x000e240001800019 */
[----:B0-----:R-:W-:Y:S05]  /*1e600*/  @!P0 BRA `(.L_x_3868) ;  /* 0xfffffffc00f08947 */ /* 0x001fea000383ffff */
[----:B------:R-:W-:Y:S05]  /*1e610*/  BSYNC.RECONVERGENT B5 ;  /* 0x0000000000057941 */ /* 0x000fea0003800200 */
.L_x_3867:
[----:B------:R-:W-:Y:S01]  /*1e620*/  BSSY.RECONVERGENT B5, `(.L_x_3869) ;  /* 0x0000005000057945 */ /* 0x000fe20003800200 */
.L_x_3870:
[----:B------:R-:W0:Y:S02]  /*1e630*/  LDS R24, [R34+0x4] ;  /* 0x0000040022187984 */ /* 0x000e240000000800 */
[----:B0-----:R-:W-:-:S05]  /*1e640*/  FADD R25, R41, R24 ;  /* 0x0000001829197221 */ /* 0x001fca0000000000 */
[----:B------:R-:W0:Y:S02]  /*1e650*/  ATOMS.CAST.SPIN P0, [R34+0x4], R24, R25 ;  /* 0x000004182200758d */ /* 0x000e240001800019 */
[----:B0-----:R-:W-:Y:S05]  /*1e660*/  @!P0 BRA `(.L_x_3870) ;  /* 0xfffffffc00f08947 */ /* 0x001fea000383ffff */
[----:B------:R-:W-:Y:S05]  /*1e670*/  BSYNC.RECONVERGENT B5 ;  /* 0x0000000000057941 */ /* 0x000fea0003800200 */
.L_x_3869:
[----:B------:R-:W-:-:S07]  /*1e680*/  MOV R59, R22 ;  /* 0x00000016003b7202 */ /* 0x000fce0000000f00 */
.L_x_3840:
[----:B------:R-:W-:Y:S05]  /*1e690*/  BSYNC.RECONVERGENT B4 ;  /* 0x0000000000047941 */ /* 0x000fea0003800200 */
.L_x_3839:
[----:B------:R-:W-:-:S13]  /*1e6a0*/  ISETP.GE.U32.AND P0, PT, R19, 0x3, PT ;  /* 0x000000031300780c */ /* 0x000fda0003f06070 */
[----:B------:R-:W-:Y:S05]  /*1e6b0*/  @!P0 BRA `(.L_x_3722) ;  /* 0x00000008001c8947 */ /* 0x000fea0003800000 */
[----:B------:R-:W0:Y:S01]  /*1e6c0*/  S2R R25, SR_CgaCtaId ;  /* 0x0000000000197919 */ /* 0x000e220000008800 */
[----:B------:R-:W1:Y:S01]  /*1e6d0*/  LDCU UR8, c[0x0][0x3b8] ;  /* 0x00007700ff0877ac */ /* 0x000e620008000800 */
[----:B------:R-:W-:Y:S01]  /*1e6e0*/  MOV R34, 0x400 ;  /* 0x0000040000227802 */ /* 0x000fe20000000f00 */
[----:B-1----:R-:W-:-:S03]  /*1e6f0*/  IMAD R36, R2, UR8, R61 ;  /* 0x0000000802247c24 */ /* 0x002fc6000f8e023d */
[----:B0-----:R-:W-:-:S07]  /*1e700*/  LEA R34, R25, R34, 0x18 ;  /* 0x0000002219227211 */ /* 0x001fce00078ec0ff */
.L_x_3911:
[----:B------:R-:W-:Y:S01]  /*1e710*/  IADD3 R61, PT, PT, R36, R59, RZ ;  /* 0x0000003b243d7210 */ /* 0x000fe20007ffe0ff */
[----:B------:R-:W-:Y:S03]  /*1e720*/  BSSY.RECONVERGENT B4, `(.L_x_3871) ;  /* 0x0000006000047945 */ /* 0x000fe60003800200 */
[----:B------:R-:W-:-:S07]  /*1e730*/  LEA R58, R61, R34, 0x2 ;  /* 0x000000223d3a7211 */ /* 0x000fce00078e10ff */
.L_x_3872:
[----:B------:R-:W0:Y:S02]  /*1e740*/  LDS R24, [R58+-0x4] ;  /* 0xfffffc003a187984 */ /* 0x000e240000000800 */
[----:B0-----:R-:W-:-:S05]  /*1e750*/  FADD R25, R24, 1 ;  /* 0x3f80000018197421 */ /* 0x001fca0000000000 */
[----:B------:R-:W0:Y:S02]  /*1e760*/  ATOMS.CAST.SPIN P0, [R58+-0x4], R24, R25 ;  /* 0xfffffc183a00758d */ /* 0x000e240001800019 */
[----:B0-----:R-:W-:Y:S05]  /*1e770*/  @!P0 BRA `(.L_x_3872) ;  /* 0xfffffffc00f08947 */ /* 0x001fea000383ffff */
[----:B------:R-:W-:Y:S05]  /*1e780*/  BSYNC.RECONVERGENT B4 ;  /* 0x0000000000047941 */ /* 0x000fea0003800200 */
.L_x_3871:
[----:B------:R-:W0:Y:S01]  /*1e790*/  LDC R63, c[0x0][0x468] ;  /* 0x00011a00ff3f7b82 */ /* 0x000e220000000800 */
[----:B------:R-:W-:Y:S01]  /*1e7a0*/  BSSY.RECONVERGENT B4, `(.L_x_3873) ;  /* 0x0000006000047945 */ /* 0x000fe20003800200 */
[----:B0-----:R-:W-:-:S07]  /*1e7b0*/  IMAD R56, R63, UR4, R58 ;  /* 0x000000043f387c24 */ /* 0x001fce000f8e023a */
.L_x_3874:
[----:B------:R-:W0:Y:S02]  /*1e7c0*/  LDS R24, [R56+-0x4] ;  /* 0xfffffc0038187984 */ /* 0x000e240000000800 */
[----:B0-----:R-:W-:-:S05]  /*1e7d0*/  FADD R25, R39, R24 ;  /* 0x0000001827197221 */ /* 0x001fca0000000000 */
[----:B------:R-:W0:Y:S02]  /*1e7e0*/  ATOMS.CAST.SPIN P0, [R56+-0x4], R24, R25 ;  /* 0xfffffc183800758d */ /* 0x000e240001800019 */
[----:B0-----:R-:W-:Y:S05]  /*1e7f0*/  @!P0 BRA `(.L_x_3874) ;  /* 0xfffffffc00f08947 */ /* 0x001fea000383ffff */
[----:B------:R-:W-:Y:S05]  /*1e800*/  BSYNC.RECONVERGENT B4 ;  /* 0x0000000000047941 */ /* 0x000fea0003800200 */
.L_x_3873:
[----:B------:R-:W-:Y:S01]  /*1e810*/  BSSY.RECONVERGENT B4, `(.L_x_3875) ;  /* 0x0000006000047945 */ /* 0x000fe20003800200 */
[----:B------:R-:W-:-:S07]  /*1e820*/  LEA R42, R61, UR7, 0x2 ;  /* 0x000000073d2a7c11 */ /* 0x000fce000f8e10ff */
.L_x_3876:
[----:B------:R-:W0:Y:S02]  /*1e830*/  LDS R24, [R42+-0x4] ;  /* 0xfffffc002a187984 */ /* 0x000e240000000800 */
[----:B0-----:R-:W-:-:S05]  /*1e840*/  FADD R25, R57, R24 ;  /* 0x0000001839197221 */ /* 0x001fca0000000000 */
[----:B------:R-:W0:Y:S02]  /*1e850*/  ATOMS.CAST.SPIN P0, [R42+-0x4], R24, R25 ;  /* 0xfffffc182a00758d */ /* 0x000e240001800019 */
[----:B0-----:R-:W-:Y:S05]  /*1e860*/  @!P0 BRA `(.L_x_3876) ;  /* 0xfffffffc00f08947 */ /* 0x001fea000383ffff */
[----:B------:R-:W-:Y:S05]  /*1e870*/  BSYNC.RECONVERGENT B4 ;  /* 0x0000000000047941 */ /* 0x000fea0003800200 */
.L_x_3875:
[----:B------:R-:W-:Y:S01]  /*1e880*/  BSSY.RECONVERGENT B4, `(.L_x_3877) ;  /* 0x0000006000047945 */ /* 0x000fe20003800200 */
[----:B------:R-:W-:-:S07]  /*1e890*/  LEA R40, R61, UR6, 0x2 ;  /* 0x000000063d287c11 */ /* 0x000fce000f8e10ff */
.L_x_3878:
[----:B------:R-:W0:Y:S02]  /*1e8a0*/  LDS R24, [R40+-0x4] ;  /* 0xfffffc0028187984 */ /* 0x000e240000000800 */
[----:B0-----:R-:W-:-:S05]  /*1e8b0*/  FADD R25, R43, R24 ;  /* 0x000000182b197221 */ /* 0x001fca0000000000 */
[----:B------:R-:W0:Y:S02]  /*1e8c0*/  ATOMS.CAST.SPIN P0, [R40+-0x4], R24, R25 ;  /* 0xfffffc182800758d */ /* 0x000e240001800019 */
[----:B0-----:R-:W-:Y:S05]  /*1e8d0*/  @!P0 BRA `(.L_x_3878) ;  /* 0xfffffffc00f08947 */ /* 0x001fea000383ffff */
[----:B------:R-:W-:Y:S05]  /*1e8e0*/  BSYNC.RECONVERGENT B4 ;  /* 0x0000000000047941 */ /* 0x000fea0003800200 */
.L_x_3877:
[----:B------:R-:W-:Y:S01]  /*1e8f0*/  BSSY.RECONVERGENT B4, `(.L_x_3879) ;  /* 0x0000006000047945 */ /* 0x000fe20003800200 */
[----:B------:R-:W-:-:S07]  /*1e900*/  IMAD R38, R63, UR4, R56 ;  /* 0x000000043f267c24 */ /* 0x000fce000f8e0238 */
.L_x_3880:
[----:B------:R-:W0:Y:S02]  /*1e910*/  LDS R24, [R38+-0x4] ;  /* 0xfffffc0026187984 */ /* 0x000e240000000800 */
[----:B0-----:R-:W-:-:S05]  /*1e920*/  FADD R25, R41, R24 ;  /* 0x0000001829197221 */ /* 0x001fca0000000000 */
[----:B------:R-:W0:Y:S02]  /*1e930*/  ATOMS.CAST.SPIN P0, [R38+-0x4], R24, R25 ;  /* 0xfffffc182600758d */ /* 0x000e240001800019 */
[----:B0-----:R-:W-:Y:S05]  /*1e940*/  @!P0 BRA `(.L_x_3880) ;  /* 0xfffffffc00f08947 */ /* 0x001fea000383ffff */
[----:B------:R-:W-:Y:S05]  /*1e950*/  BSYNC.RECONVERGENT B4 ;  /* 0x0000000000047941 */ /* 0x000fea0003800200 */
.L_x_3879:
[----:B------:R-:W-:Y:S01]  /*1e960*/  BSSY.RECONVERGENT B4, `(.L_x_3881) ;  /* 0x0000005000047945 */ /* 0x000fe20003800200 */
.L_x_3882:
[----:B------:R-:W0:Y:S02]  /*1e970*/  LDS R24, [R58] ;  /* 0x000000003a187984 */ /* 0x000e240000000800 */
[----:B0-----:R-:W-:-:S05]  /*1e980*/  FADD R25, R24, 1 ;  /* 0x3f80000018197421 */ /* 0x001fca0000000000 */
[----:B------:R-:W0:Y:S02]  /*1e990*/  ATOMS.CAST.SPIN P0, [R58], R24, R25 ;  /* 0x000000183a00758d */ /* 0x000e240001800019 */
[----:B0-----:R-:W-:Y:S05]  /*1e9a0*/  @!P0 BRA `(.L_x_3882) ;  /* 0xfffffffc00f08947 */ /* 0x001fea000383ffff */
[----:B------:R-:W-:Y:S05]  /*1e9b0*/  BSYNC.RECONVERGENT B4 ;  /* 0x0000000000047941 */ /* 0x000fea0003800200 */
.L_x_3881:
[----:B------:R-:W-:Y:S01]  /*1e9c0*/  BSSY.RECONVERGENT B4, `(.L_x_3883) ;  /* 0x0000005000047945 */ /* 0x000fe20003800200 */
.L_x_3884:
[----:B------:R-:W0:Y:S02]  /*1e9d0*/  LDS R24, [R56] ;  /* 0x0000000038187984 */ /* 0x000e240000000800 */
[----:B0-----:R-:W-:-:S05]  /*1e9e0*/  FADD R25, R39, R24 ;  /* 0x0000001827197221 */ /* 0x001fca0000000000 */
[----:B------:R-:W0:Y:S02]  /*1e9f0*/  ATOMS.CAST.SPIN P0, [R56], R24, R25 ;  /* 0x000000183800758d */ /* 0x000e240001800019 */
[----:B0-----:R-:W-:Y:S05]  /*1ea00*/  @!P0 BRA `(.L_x_3884) ;  /* 0xfffffffc00f08947 */ /* 0x001fea000383ffff */
[----:B------:R-:W-:Y:S05]  /*1ea10*/  BSYNC.RECONVERGENT B4 ;  /* 0x0000000000047941 */ /* 0x000fea0003800200 */
.L_x_3883:
[----:B------:R-:W-:Y:S01]  /*1ea20*/  BSSY.RECONVERGENT B4, `(.L_x_3885) ;  /* 0x0000005000047945 */ /* 0x000fe20003800200 */
.L_x_3886:
[----:B------:R-:W0:Y:S02]  /*1ea30*/  LDS R24, [R42] ;  /* 0x000000002a187984 */ /* 0x000e240000000800 */
[----:B0-----:R-:W-:-:S05]  /*1ea40*/  FADD R25, R57, R24 ;  /* 0x0000001839197221 */ /* 0x001fca0000000000 */
[----:B------:R-:W0:Y:S02]  /*1ea50*/  ATOMS.CAST.SPIN P0, [R42], R24, R25 ;  /* 0x000000182a00758d */ /* 0x000e240001800019 */
[----:B0-----:R-:W-:Y:S05]  /*1ea60*/  @!P0 BRA `(.L_x_3886) ;  /* 0xfffffffc00f08947 */ /* 0x001fea000383ffff */
[----:B------:R-:W-:Y:S05]  /*1ea70*/  BSYNC.RECONVERGENT B4 ;  /* 0x0000000000047941 */ /* 0x000fea0003800200 */
.L_x_3885:
[----:B------:R-:W-:Y:S01]  /*1ea80*/  BSSY.RECONVERGENT B4, `(.L_x_3887) ;  /* 0x0000005000047945 */ /* 0x000fe20003800200 */
.L_x_3888:
[----:B------:R-:W0:Y:S02]  /*1ea90*/  LDS R24, [R40] ;  /* 0x0000000028187984 */ /* 0x000e240000000800 */
[----:B0-----:R-:W-:-:S05]  /*1eaa0*/  FADD R25, R43, R24 ;  /* 0x000000182b197221 */ /* 0x001fca0000000000 */
[----:B------:R-:W0:Y:S02]  /*1eab0*/  ATOMS.CAST.SPIN P0, [R40], R24, R25 ;  /* 0x000000182800758d */ /* 0x000e240001800019 */
[----:B0-----:R-:W-:Y:S05]  /*1eac0*/  @!P0 BRA `(.L_x_3888) ;  /* 0xfffffffc00f08947 */ /* 0x001fea000383ffff */
[----:B------:R-:W-:Y:S05]  /*1ead0*/  BSYNC.RECONVERGENT B4 ;  /* 0x0000000000047941 */ /* 0x000fea0003800200 */
.L_x_3887:
[----:B------:R-:W-:Y:S01]  /*1eae0*/  BSSY.RECONVERGENT B4, `(.L_x_3889) ;  /* 0x0000005000047945 */ /* 0x000fe20003800200 */
.L_x_3890:
[----:B------:R-:W0:Y:S02]  /*1eaf0*/  LDS R24, [R38] ;  /* 0x0000000026187984 */ /* 0x000e240000000800 */
[----:B0-----:R-:W-:-:S05]  /*1eb00*/  FADD R25, R41, R24 ;  /* 0x0000001829197221 */ /* 0x001fca0000000000 */
[----:B------:R-:W0:Y:S02]  /*1eb10*/  ATOMS.CAST.SPIN P0, [R38], R24, R25 ;  /* 0x000000182600758d */ /* 0x000e240001800019 */
[----:B0-----:R-:W-:Y:S05]  /*1eb20*/  @!P0 BRA `(.L_x_3890) ;  /* 0xfffffffc00f08947 */ /* 0x001fea000383ffff */
[----:B------:R-:W-:Y:S05]  /*1eb30*/  BSYNC.RECONVERGENT B4 ;  /* 0x0000000000047941 */ /* 0x000fea0003800200 */
.L_x_3889:
[----:B------:R-:W-:Y:S01]  /*1eb40*/  BSSY.RECONVERGENT B4, `(.L_x_3891) ;  /* 0x0000005000047945 */ /* 0x000fe20003800200 */
.L_x_3892:
[----:B------:R-:W0:Y:S02]  /*1eb50*/  LDS R24, [R58+0x4] ;  /* 0x000004003a187984 */ /* 0x000e240000000800 */
[----:B0-----:R-:W-:-:S05]  /*1eb60*/  FADD R25, R24, 1 ;  /* 0x3f80000018197421 */ /* 0x001fca0000000000 */
[----:B------:R-:W0:Y:S02]  /*1eb70*/  ATOMS.CAST.SPIN P0, [R58+0x4], R24, R25 ;  /* 0x000004183a00758d */ /* 0x000e240001800019 */
[----:B0-----:R-:W-:Y:S05]  /*1eb80*/  @!P0 BRA `(.L_x_3892) ;  /* 0xfffffffc00f08947 */ /* 0x001fea000383ffff */
[----:B------:R-:W-:Y:S05]  /*1eb90*/  BSYNC.RECONVERGENT B4 ;  /* 0x0000000000047941 */ /* 0x000fea0003800200 */
.L_x_3891:
[----:B------:R-:W-:Y:S01]  /*1eba0*/  BSSY.RECONVERGENT B4, `(.L_x_3893) ;  /* 0x0000005000047945 */ /* 0x000fe20003800200 */
.L_x_3894:
[----:B------:R-:W0:Y:S02]  /*1ebb0*/  LDS R24, [R56+0x4] ;  /* 0x0000040038187984 */ /* 0x000e240000000800 */
[----:B0-----:R-:W-:-:S05]  /*1ebc0*/  FADD R25, R39, R24 ;  /* 0x0000001827197221 */ /* 0x001fca0000000000 */
[----:B------:R-:W0:Y:S02]  /*1ebd0*/  ATOMS.CAST.SPIN P0, [R56+0x4], R24, R25 ;  /* 0x000004183800758d */ /* 0x000e240001800019 */
[----:B0-----:R-:W-:Y:S05]  /*1ebe0*/  @!P0 BRA `(.L_x_3894) ;  /* 0xfffffffc00f08947 */ /* 0x001fea000383ffff */
[----:B------:R-:W-:Y:S05]  /*1ebf0*/  BSYNC.RECONVERGENT B4 ;  /* 0x0000000000047941 */ /* 0x000fea0003800200 */
.L_x_3893:
[----:B------:R-:W-:Y:S01]  /*1ec00*/  BSSY.RECONVERGENT B4, `(.L_x_3895) ;  /* 0x0000005000047945 */ /* 0x000fe20003800200 */
.L_x_3896:
[----:B------:R-:W0:Y:S02]  /*1ec10*/  LDS R24, [R42+0x4] ;  /* 0x000004002a187984 */ /* 0x000e240000000800 */
[----:B0-----:R-:W-:-:S05]  /*1ec20*/  FADD R25, R57, R24 ;  /* 0x0000001839197221 */ /* 0x001fca0000000000 */
[----:B------:R-:W0:Y:S02]  /*1ec30*/  ATOMS.CAST.SPIN P0, [R42+0x4], R24, R25 ;  /* 0x000004182a00758d */ /* 0x000e240001800019 */
[----:B0-----:R-:W-:Y:S05]  /*1ec40*/  @!P0 BRA `(.L_x_3896) ;  /* 0xfffffffc00f08947 */ /* 0x001fea000383ffff */
[----:B------:R-:W-:Y:S05]  /*1ec50*/  BSYNC.RECONVERGENT B4 ;  /* 0x0000000000047941 */ /* 0x000fea0003800200 */
.L_x_3895:
[----:B------:R-:W-:Y:S01]  /*1ec60*/  BSSY.RECONVERGENT B4, `(.L_x_3897) ;  /* 0x0000005000047945 */ /* 0x000fe20003800200 */
.L_x_3898:
[----:B------:R-:W0:Y:S02]  /*1ec70*/  LDS R24, [R40+0x4] ;  /* 0x0000040028187984 */ /* 0x000e240000000800 */
[----:B0-----:R-:W-:-:S05]  /*1ec80*/  FADD R25, R43, R24 ;  /* 0x000000182b197221 */ /* 0x001fca0000000000 */
[----:B------:R-:W0:Y:S02]  /*1ec90*/  ATOMS.CAST.SPIN P0, [R40+0x4], R24, R25 ;  /* 0x000004182800758d */ /* 0x000e240001800019 */
[----:B0-----:R-:W-:Y:S05]  /*1eca0*/  @!P0 BRA `(.L_x_3898) ;  /* 0xfffffffc00f08947 */ /* 0x001fea000383ffff */
[----:B------:R-:W-:Y:S05]  /*1ecb0*/  BSYNC.RECONVERGENT B4 ;  /* 0x0000000000047941 */ /* 0x000fea0003800200 */
.L_x_3897:
[----:B------:R-:W-:Y:S01]  /*1ecc0*/  BSSY.RECONVERGENT B4, `(.L_x_3899) ;  /* 0x0000005000047945 */ /* 0x000fe20003800200 */
.L_x_3900:
[----:B------:R-:W0:Y:S02]  /*1ecd0*/  LDS R24, [R38+0x4] ;  /* 0x0000040026187984 */ /* 0x000e240000000800 */
[----:B0-----:R-:W-:-:S05]  /*1ece0*/  FADD R25, R41, R24 ;  /* 0x0000001829197221 */ /* 0x001fca0000000000 */
[----:B------:R-:W0:Y:S02]  /*1ecf0*/  ATOMS.CAST.SPIN P0, [R38+0x4], R24, R25 ;  /* 0x000004182600758d */ /* 0x000e240001800019 */
[----:B0-----:R-:W-:Y:S05]  /*1ed00*/  @!P0 BRA `(.L_x_3900) ;  /* 0xfffffffc00f08947 */ /* 0x001fea000383ffff */
[----:B------:R-:W-:Y:S05]  /*1ed10*/  BSYNC.RECONVERGENT B4 ;  /* 0x0000000000047941 */ /* 0x000fea0003800200 */
.L_x_3899:
[----:B------:R-:W-:Y:S01]  /*1ed20*/  BSSY.RECONVERGENT B4, `(.L_x_3901) ;  /* 0x0000005000047945 */ /* 0x000fe20003800200 */
.L_x_3902:
[----:B------:R-:W0:Y:S02]  /*1ed30*/  LDS R24, [R58+0x8] ;  /* 0x000008003a187984 */ /* 0x000e240000000800 */
[----:B0-----:R-:W-:-:S05]  /*1ed40*/  FADD R25, R24, 1 ;  /* 0x3f80000018197421 */ /* 0x001fca0000000000 */
[----:B------:R-:W0:Y:S02]  /*1ed50*/  ATOMS.CAST.SPIN P0, [R58+0x8], R24, R25 ;  /* 0x000008183a00758d */ /* 0x000e240001800019 */
[----:B0-----:R-:W-:Y:S05]  /*1ed60*/  @!P0 BRA `(.L_x_3902) ;  /* 0xfffffffc00f08947 */ /* 0x001fea000383ffff */
[----:B------:R-:W-:Y:S05]  /*1ed70*/  BSYNC.RECONVERGENT B4 ;  /* 0x0000000000047941 */ /* 0x000fea0003800200 */
.L_x_3901:
[----:B------:R-:W-:Y:S01]  /*1ed80*/  BSSY.RECONVERGENT B4, `(.L_x_3903) ;  /* 0x0000005000047945 */ /* 0x000fe20003800200 */
.L_x_3904:
[----:B------:R-:W0:Y:S02]  /*1ed90*/  LDS R24, [R56+0x8] ;  /* 0x0000080038187984 */ /* 0x000e240000000800 */
[----:B0-----:R-:W-:-:S05]  /*1eda0*/  FADD R25, R39, R24 ;  /* 0x0000001827197221 */ /* 0x001fca0000000000 */
[----:B------:R-:W0:Y:S02]  /*1edb0*/  ATOMS.CAST.SPIN P0, [R56+0x8], R24, R25 ;  /* 0x000008183800758d */ /* 0x000e240001800019 */
[----:B0-----:R-:W-:Y:S05]  /*1edc0*/  @!P0 BRA `(.L_x_3904) ;  /* 0xfffffffc00f08947 */ /* 0x001fea000383ffff */
[----:B------:R-:W-:Y:S05]  /*1edd0*/  BSYNC.RECONVERGENT B4 ;  /* 0x0000000000047941 */ /* 0x000fea0003800200 */
.L_x_3903:
[----:B------:R-:W-:Y:S01]  /*1ede0*/  BSSY.RECONVERGENT B4, `(.L_x_3905) ;  /* 0x0000005000047945 */ /* 0x000fe20003800200 */
.L_x_3906:
[----:B------:R-:W0:Y:S02]  /*1edf0*/  LDS R24, [R42+0x8] ;  /* 0x000008002a187984 */ /* 0x000e240000000800 */
[----:B0-----:R-:W-:-:S05]  /*1ee00*/  FADD R25, R57, R24 ;  /* 0x0000001839197221 */ /* 0x001fca0000000000 */
[----:B------:R-:W0:Y:S02]  /*1ee10*/  ATOMS.CAST.SPIN P0, [R42+0x8], R24, R25 ;  /* 0x000008182a00758d */ /* 0x000e240001800019 */
[----:B0-----:R-:W-:Y:S05]  /*1ee20*/  @!P0 BRA `(.L_x_3906) ;  /* 0xfffffffc00f08947 */ /* 0x001fea000383ffff */
[----:B------:R-:W-:Y:S05]  /*1ee30*/  BSYNC.RECONVERGENT B4 ;  /* 0x0000000000047941 */ /* 0x000fea0003800200 */
.L_x_3905:
[----:B------:R-:W-:Y:S01]  /*1ee40*/  BSSY.RECONVERGENT B4, `(.L_x_3907) ;  /* 0x0000005000047945 */ /* 0x000fe20003800200 */
.L_x_3908:
[----:B------:R-:W0:Y:S02]  /*1ee50*/  LDS R24, [R40+0x8] ;  /* 0x0000080028187984 */ /* 0x000e240000000800 */
[----:B0-----:R-:W-:-:S05]  /*1ee60*/  FADD R25, R43, R24 ;  /* 0x000000182b197221 */ /* 0x001fca0000000000 */
[----:B------:R-:W0:Y:S02]  /*1ee70*/  ATOMS.CAST.SPIN P0, [R40+0x8], R24, R25 ;  /* 0x000008182800758d */ /* 0x000e240001800019 */
[----:B0-----:R-:W-:Y:S05]  /*1ee80*/  @!P0 BRA `(.L_x_3908) ;  /* 0xfffffffc00f08947 */ /* 0x001fea000383ffff */
[----:B------:R-:W-:Y:S05]  /*1ee90*/  BSYNC.RECONVERGENT B4 ;  /* 0x0000000000047941 */ /* 0x000fea0003800200 */
.L_x_3907:
[----:B------:R-:W-:Y:S01]  /*1eea0*/  BSSY.RECONVERGENT B4, `(.L_x_3909) ;  /* 0x0000005000047945 */ /* 0x000fe20003800200 */
.L_x_3910:
[----:B------:R-:W0:Y:S02]  /*1eeb0*/  LDS R24, [R38+0x8] ;  /* 0x0000080026187984 */ /* 0x000e240000000800 */
[----:B0-----:R-:W-:-:S05]  /*1eec0*/  FADD R25, R41, R24 ;  /* 0x0000001829197221 */ /* 0x001fca0000000000 */
[----:B------:R-:W0:Y:S02]  /*1eed0*/  ATOMS.CAST.SPIN P0, [R38+0x8], R24, R25 ;  /* 0x000008182600758d */ /* 0x000e240001800019 */
[----:B0-----:R-:W-:Y:S05]  /*1eee0*/  @!P0 BRA `(.L_x_3910) ;  /* 0xfffffffc00f08947 */ /* 0x001fea000383ffff */
[----:B------:R-:W-:Y:S05]  /*1eef0*/  BSYNC.RECONVERGENT B4 ;  /* 0x0000000000047941 */ /* 0x000fea0003800200 */
.L_x_3909:
[----:B------:R-:W-:-:S04]  /*1ef00*/  IADD3 R59, PT, PT, R59, 0x4, RZ ;  /* 0x000000043b3b7810 */ /* 0x000fc80007ffe0ff */
[----:B------:R-:W-:-:S13]  /*1ef10*/  ISETP.NE.AND P0, PT, R59, R18, PT ;  /* 0x000000123b00720c */ /* 0x000fda0003f05270 */
[----:B------:R-:W-:Y:S05]  /*1ef20*/  @P0 BRA `(.L_x_3911) ;  /* 0xfffffff400f80947 */ /* 0x000fea000383ffff */
.L_x_3722:
[----:B------:R-:W-:Y:S05]  /*1ef30*/  BSYNC.RECONVERGENT B3 ;  /* 0x0000000000037941 */ /* 0x000fea0003800200 */
.L_x_3720:
[----:B------:R-:W0:Y:S01]  /*1ef40*/  LDCU UR8, c[0x0][0x3f8] ;  /* 0x00007f00ff0877ac */ /* 0x000e220008000800 */
[----:B------:R-:W-:-:S04]  /*1ef50*/  IADD3 R32, PT, PT, R32, 0x1, RZ ;  /* 0x0000000120207810 */ /* 0x000fc80007ffe0ff */
[----:B0-----:R-:W-:-:S13]  /*1ef60*/  ISETP.NE.AND P0, PT, R32, UR8, PT ;  /* 0x0000000820007c0c */ /* 0x001fda000bf05270 */
[----:B------:R-:W-:Y:S05]  /*1ef70*/  @P0 BRA `(.L_x_3912) ;  /* 0xffffffd000940947 */ /* 0x000fea000383ffff */
.L_x_3444:
[----:B------:R-:W-:Y:S05]  /*1ef80*/  BSYNC.RECONVERGENT B2 ;  /* 0x0000000000027941 */ /* 0x000fea0003800200 */
.L_x_3443:
[----:B------:R-:W1:Y:S01]  /*1ef90*/  LDCU UR8, c[0x0][0x3f4] ;  /* 0x00007e80ff0877ac */ /* 0x000e620008000800 */
[----:B------:R-:W-:-:S04]  /*1efa0*/  IADD3 R27, PT, PT, R27, 0x1, RZ ;  /* 0x000000011b1b7810 */ /* 0x000fc80007ffe0ff */
[----:B-1----:R-:W-:-:S13]  /*1efb0*/  ISETP.NE.AND P0, PT, R27, UR8, PT ;  /* 0x000000081b007c0c */ /* 0x002fda000bf05270 */
[----:B------:R-:W-:Y:S05]  /*1efc0*/  @P0 BRA `(.L_x_3913) ;  /* 0xffffff8c00e80947 */ /* 0x000fea000383ffff */
.L_x_2463:
[----:B------:R-:W-:Y:S05]  /*1efd0*/  BSYNC B1 ;  /* 0x0000000000017941 */ /* 0x000fea0003800000 */
.L_x_2461:
[----:B------:R-:W1:Y:S02]  /*1efe0*/  LDCU UR8, c[0x0][0x46c] ;  /* 0x00008d80ff0877ac */ /* 0x000e640008000800 */
[----:B-1----:R-:W-:-:S04]  /*1eff0*/  IADD3 R10, PT, PT, R10, UR8, RZ ;  /* 0x000000080a0a7c10 */ /* 0x002fc8000fffe0ff */
[----:B------:R-:W-:-:S13]  /*1f000*/  ISETP.GE.AND P0, PT, R10, UR5, PT ;  /* 0x000000050a007c0c */ /* 0x000fda000bf06270 */
[----:B------:R-:W-:Y:S05]  /*1f010*/  @!P0 BRA `(.L_x_3914) ;  /* 0xfffffe1800c08947 */ /* 0x000fea000383ffff */
.L_x_1973:
[----:B------:R-:W-:Y:S05]  /*1f020*/  BSYNC B0 ;  /* 0x0000000000007941 */ /* 0x000fea0003800000 */
.L_x_1972:
[----:B------:R-:W1:Y:S02]  /*1f030*/  LDCU UR8, c[0x0][0x46c] ;  /* 0x00008d80ff0877ac */ /* 0x000e640008000800 */
[----:B-1----:R-:W-:-:S04]  /*1f040*/  IADD3 R3, PT, PT, R3, UR8, RZ ;  /* 0x0000000803037c10 */ /* 0x002fc8000fffe0ff */
[----:B------:R-:W-:-:S13]  /*1f050*/  ISETP.GE.AND P0, PT, R3, UR5, PT ;  /* 0x0000000503007c0c */ /* 0x000fda000bf06270 */
[----:B------:R-:W-:Y:S05]  /*1f060*/  @!P0 BRA `(.L_x_3915) ;  /* 0xfffffe1800748947 */ /* 0x000fea000383ffff */
.L_x_1971:
[----:B------:R-:W-:Y:S05]  /*1f070*/  WARPSYNC.ALL ;  /* 0x0000000000007948 */ /* 0x000fea0003800000 */
[----:B------:R-:W1:Y:S01]  /*1f080*/  LDCU UR9, c[0x0][0x3b8] ;  /* 0x00007700ff0977ac */ /* 0x000e620008000800 */
[----:B------:R-:W-:Y:S01]  /*1f090*/  BAR.SYNC.DEFER_BLOCKING 0x0 ;  /* 0x0000000000007b1d */ /* 0x000fe20000010000 */
[----:B-1----:R-:W-:-:S13]  /*1f0a0*/  ISETP.GE.AND P0, PT, R0, UR9, PT ;  /* 0x0000000900007c0c */ /* 0x002fda000bf06270 */
[----:B------:R-:W-:Y:S05]  /*1f0b0*/  @P0 EXIT ;  /* 0x000000000000094d */ /* 0x000fea0003800000 */
[----:B------:R-:W1:Y:S01]  /*1f0c0*/  S2UR UR8, SR_CgaCtaId ;  /* 0x00000000000879c3 */ /* 0x000e620000008800 */
[----:B------:R-:W-:Y:S01]  /*1f0d0*/  UMOV UR5, 0x400 ;  /* 0x0000040000057882 */ /* 0x000fe20000000000 */
[C---:B------:R-:W-:Y:S02]  /*1f0e0*/  IADD3 R2, PT, PT, R0.reuse, UR9, RZ ;  /* 0x0000000900027c10 */ /* 0x040fe4000fffe0ff */
[C---:B--2---:R-:W-:Y:S02]  /*1f0f0*/  LEA R20, R0.reuse, UR7, 0x2 ;  /* 0x0000000700147c11 */ /* 0x044fe4000f8e10ff */
[----:B------:R-:W-:Y:S02]  /*1f100*/  LEA R22, R0, UR6, 0x2 ;  /* 0x0000000600167c11 */ /* 0x000fe4000f8e10ff */
[----:B0-----:R-:W0:Y:S01]  /*1f110*/  LDC R13, c[0x0][0x468] ;  /* 0x00011a00ff0d7b82 */ /* 0x001e220000000800 */
[----:B-1----:R-:W-:-:S06]  /*1f120*/  ULEA UR5, UR8, UR5, 0x18 ;  /* 0x0000000508057291 */ /* 0x002fcc000f8ec0ff */
[----:B------:R-:W-:Y:S02]  /*1f130*/  LEA R3, R2, UR5, 0x2 ;  /* 0x0000000502037c11 */ /* 0x000fe4000f8e10ff */
[----:B------:R-:W-:Y:S02]  /*1f140*/  LEA R12, R0, UR5, 0x2 ;  /* 0x00000005000c7c11 */ /* 0x000fe4000f8e10ff */
[----:B------:R-:W-:Y:S01]  /*1f150*/  IADD3 R5, PT, PT, R3, UR4, RZ ;  /* 0x0000000403057c10 */ /* 0x000fe2000fffe0ff */
[----:B------:R-:W-:Y:S01]  /*1f160*/  LDS R4, [R3] ;  /* 0x0000000003047984 */ /* 0x000fe20000000800 */
[C---:B0-----:R-:W-:Y:S02]  /*1f170*/  IMAD R6, R13.reuse, UR4, R3 ;  /* 0x000000040d067c24 */ /* 0x041fe4000f8e0203 */
[C---:B------:R-:W-:Y:S01]  /*1f180*/  IMAD R16, R13.reuse, UR4, R12 ;  /* 0x000000040d107c24 */ /* 0x040fe2000f8e020c */
[----:B------:R-:W0:Y:S04]  /*1f190*/  LDS R7, [R3+UR4] ;  /* 0x0000000403077984 */ /* 0x000e280008000800 */
[----:B------:R-:W1:Y:S04]  /*1f1a0*/  LDS R9, [R5+UR4] ;  /* 0x0000000405097984 */ /* 0x000e680008000800 */
[----:B------:R-:W2:Y:S01]  /*1f1b0*/  LDS R11, [R12] ;  /* 0x000000000c0b7984 */ /* 0x000ea20000000800 */
[----:B0-----:R-:W-:Y:S01]  /*1f1c0*/  FADD R4, R4, R7 ;  /* 0x0000000704047221 */ /* 0x001fe20000000000 */
[----:B------:R-:W-:-:S03]  /*1f1d0*/  IMAD R7, R13, UR4, R5 ;  /* 0x000000040d077c24 */ /* 0x000fc6000f8e0205 */
[----:B-1----:R-:W-:-:S04]  /*1f1e0*/  FADD R4, R4, R9 ;  /* 0x0000000904047221 */ /* 0x002fc80000000000 */
[----:B--2---:R-:W-:Y:S01]  /*1f1f0*/  FADD R11, R4, R11 ;  /* 0x0000000b040b7221 */ /* 0x004fe20000000000 */
[----:B------:R-:W-:-:S04]  /*1f200*/  IADD3 R4, PT, PT, R5, UR4, RZ ;  /* 0x0000000405047c10 */ /* 0x000fc8000fffe0ff */
[----:B------:R-:W-:Y:S01]  /*1f210*/  STS [R12], R11 ;  /* 0x0000000b0c007388 */ /* 0x000fe20000000800 */
[----:B------:R-:W-:-:S03]  /*1f220*/  IMAD R8, R13, UR4, R4 ;  /* 0x000000040d087c24 */ /* 0x000fc6000f8e0204 */
[----:B------:R0:W-:Y:S04]  /*1f230*/  LDS R3, [R6] ;  /* 0x0000000006037984 */ /* 0x0001e80000000800 */
[----:B------:R1:W2:Y:S04]  /*1f240*/  LDS R4, [R7] ;  /* 0x0000000007047984 */ /* 0x0002a80000000800 */
[----:B------:R3:W4:Y:S01]  /*1f250*/  LDS R10, [R8] ;  /* 0x00000000080a7984 */ /* 0x0007220000000800 */
[----:B0-----:R-:W-:-:S03]  /*1f260*/  IMAD R6, R13, UR4, R6 ;  /* 0x000000040d067c24 */ /* 0x001fc6000f8e0206 */
[----:B------:R-:W0:Y:S01]  /*1f270*/  LDS R14, [R16] ;  /* 0x00000000100e7984 */ /* 0x000e220000000800 */
[C---:B-1----:R-:W-:Y:S02]  /*1f280*/  IMAD R7, R13.reuse, UR4, R7 ;  /* 0x000000040d077c24 */ /* 0x042fe4000f8e0207 */
[----:B---3--:R-:W-:Y:S02]  /*1f290*/  IMAD R8, R13, UR4, R8 ;  /* 0x000000040d087c24 */ /* 0x008fe4000f8e0208 */
[----:B--2---:R-:W-:Y:S01]  /*1f2a0*/  FADD R3, R3, R4 ;  /* 0x0000000403037221 */ /* 0x004fe20000000000 */
[C---:B------:R-:W-:Y:S02]  /*1f2b0*/  LEA R4, R2.reuse, UR7, 0x2 ;  /* 0x0000000702047c11 */ /* 0x040fe4000f8e10ff */
[----:B------:R-:W-:Y:S01]  /*1f2c0*/  LEA R2, R2, UR6, 0x2 ;  /* 0x0000000602027c11 */ /* 0x000fe2000f8e10ff */
[----:B----4-:R-:W-:Y:S01]  /*1f2d0*/  FADD R3, R3, R10 ;  /* 0x0000000a03037221 */ /* 0x010fe20000000000 */
[----:B------:R-:W-:-:S03]  /*1f2e0*/  IADD3 R9, PT, PT, R4, UR4, RZ ;  /* 0x0000000404097c10 */ /* 0x000fc6000fffe0ff */
[----:B0-----:R-:W-:-:S05]  /*1f2f0*/  FADD R3, R3, R14 ;  /* 0x0000000e03037221 */ /* 0x001fca0000000000 */
[----:B------:R-:W-:Y:S04]  /*1f300*/  STS [R16], R3 ;  /* 0x0000000310007388 */ /* 0x000fe80000000800 */
[----:B------:R-:W-:Y:S04]  /*1f310*/  LDS R5, [R4] ;  /* 0x0000000004057984 */ /* 0x000fe80000000800 */
[----:B------:R-:W0:Y:S04]  /*1f320*/  LDS R10, [R4+UR4] ;  /* 0x00000004040a7984 */ /* 0x000e280008000800 */
[----:B------:R1:W2:Y:S04]  /*1f330*/  LDS R14, [R9+UR4] ;  /* 0x00000004090e7984 */ /* 0x0002a80008000800 */
[----:B------:R-:W3:Y:S01]  /*1f340*/  LDS R18, [R20] ;  /* 0x0000000014127984 */ /* 0x000ee20000000800 */
[----:B-1----:R-:W-:-:S02]  /*1f350*/  IMAD R9, R13, UR4, R16 ;  /* 0x000000040d097c24 */ /* 0x002fc4000f8e0210 */
[----:B0-----:R-:W-:Y:S01]  /*1f360*/  FADD R5, R5, R10 ;  /* 0x0000000a05057221 */ /* 0x001fe20000000000 */
[----:B------:R-:W-:-:S03]  /*1f370*/  IADD3 R10, PT, PT, R2, UR4, RZ ;  /* 0x00000004020a7c10 */ /* 0x000fc6000fffe0ff */
[----:B--2---:R-:W-:-:S04]  /*1f380*/  FADD R5, R5, R14 ;  /* 0x0000000e05057221 */ /* 0x004fc80000000000 */
[----:B---3--:R-:W-:Y:S02]  /*1f390*/  FADD R5, R5, R18 ;  /* 0x0000001205057221 */ /* 0x008fe40000000000 */
[----:B------:R-:W0:Y:S03]  /*1f3a0*/  LDC.64 R18, c[0x0][0x3d0] ;  /* 0x0000f400ff127b82 */ /* 0x000e260000000a00 */
[----:B------:R-:W-:Y:S04]  /*1f3b0*/  STS [R20], R5 ;  /* 0x0000000514007388 */ /* 0x000fe80000000800 */
[----:B------:R-:W-:Y:S04]  /*1f3c0*/  LDS R3, [R2] ;  /* 0x0000000002037984 */ /* 0x000fe80000000800 */
[----:B------:R-:W1:Y:S04]  /*1f3d0*/  LDS R4, [R2+UR4] ;  /* 0x0000000402047984 */ /* 0x000e680008000800 */
[----:B------:R-:W2:Y:S04]  /*1f3e0*/  LDS R10, [R10+UR4] ;  /* 0x000000040a0a7984 */ /* 0x000ea80008000800 */
[----:B------:R-:W3:Y:S01]  /*1f3f0*/  LDS R14, [R22] ;  /* 0x00000000160e7984 */ /* 0x000ee20000000800 */
[----:B0-----:R-:W-:-:S04]  /*1f400*/  IMAD.WIDE.U32 R18, R0, 0x8, R18 ;  /* 0x0000000800127825 */ /* 0x001fc800078e0012 */
[----:B-1----:R-:W-:-:S04]  /*1f410*/  FADD R3, R3, R4 ;  /* 0x0000000403037221 */ /* 0x002fc80000000000 */
[----:B--2---:R-:W-:-:S04]  /*1f420*/  FADD R3, R3, R10 ;  /* 0x0000000a03037221 */ /* 0x004fc80000000000 */
[----:B---3--:R-:W-:Y:S02]  /*1f430*/  FADD R3, R3, R14 ;  /* 0x0000000e03037221 */ /* 0x008fe40000000000 */
[----:B------:R-:W0:Y:S03]  /*1f440*/  LDC.64 R14, c[0x0][0x3d8] ;  /* 0x0000f600ff0e7b82 */ /* 0x000e260000000a00 */
[----:B------:R-:W-:Y:S04]  /*1f450*/  STS [R22], R3 ;  /* 0x0000000316007388 */ /* 0x000fe80000000800 */
[----:B------:R-:W-:Y:S04]  /*1f460*/  LDS R6, [R6] ;  /* 0x0000000006067984 */ /* 0x000fe80000000800 */
[----:B------:R-:W1:Y:S04]  /*1f470*/  LDS R7, [R7] ;  /* 0x0000000007077984 */ /* 0x000e680000000800 */
[----:B------:R-:W2:Y:S04]  /*1f480*/  LDS R5, [R8] ;  /* 0x0000000008057984 */ /* 0x000ea80000000800 */
[----:B------:R-:W3:Y:S01]  /*1f490*/  LDS R11, [R9] ;  /* 0x00000000090b7984 */ /* 0x000ee20000000800 */
[----:B0-----:R-:W-:-:S04]  /*1f4a0*/  IMAD.WIDE.U32 R14, R0, 0x8, R14 ;  /* 0x00000008000e7825 */ /* 0x001fc800078e000e */
[----:B-1----:R-:W-:Y:S02]  /*1f4b0*/  FADD R2, R6, R7 ;  /* 0x0000000706027221 */ /* 0x002fe40000000000 */
[----:B------:R-:W0:Y:S02]  /*1f4c0*/  LDC.64 R6, c[0x0][0x3c8] ;  /* 0x0000f200ff067b82 */ /* 0x000e240000000a00 */
[----:B--2---:R-:W-:-:S04]  /*1f4d0*/  FADD R2, R2, R5 ;  /* 0x0000000502027221 */ /* 0x004fc80000000000 */
[----:B---3--:R-:W-:Y:S02]  /*1f4e0*/  FADD R24, R2, R11 ;  /* 0x0000000b02187221 */ /* 0x008fe40000000000 */
[----:B------:R-:W1:Y:S03]  /*1f4f0*/  LDC.64 R2, c[0x0][0x3c0] ;  /* 0x0000f000ff027b82 */ /* 0x000e660000000a00 */
[----:B------:R-:W-:Y:S04]  /*1f500*/  STS [R9], R24 ;  /* 0x0000001809007388 */ /* 0x000fe80000000800 */
[----:B------:R-:W2:Y:S01]  /*1f510*/  LDS R4, [R12] ;  /* 0x000000000c047984 */ /* 0x000ea20000000800 */
[----:B------:R-:W3:Y:S03]  /*1f520*/  LDC.64 R10, c[0x0][0x3e0] ;  /* 0x0000f800ff0a7b82 */ /* 0x000ee60000000a00 */
[----:B------:R-:W4:Y:S04]  /*1f530*/  LDS R23, [R16] ;  /* 0x0000000010177984 */ /* 0x000f280000000800 */
[----:B------:R5:W4:Y:S01]  /*1f540*/  LDS R13, [R20] ;  /* 0x00000000140d7984 */ /* 0x000b220000000800 */
[----:B0-----:R-:W-:-:S03]  /*1f550*/  IMAD.WIDE.U32 R6, R0, 0x8, R6 ;  /* 0x0000000800067825 */ /* 0x001fc600078e0006 */
[----:B------:R-:W0:Y:S01]  /*1f560*/  LDS R17, [R22] ;  /* 0x0000000016117984 */ /* 0x000e220000000800 */
[----:B-----5:R-:W-:Y:S01]  /*1f570*/  F2F.F64.F32 R20, R24 ;  /* 0x0000001800147310 */ /* 0x020fe20000201800 */
[----:B-1----:R-:W-:-:S04]  /*1f580*/  IMAD.WIDE.U32 R2, R0, 0x8, R2 ;  /* 0x0000000800027825 */ /* 0x002fc800078e0002 */
[----:B---3--:R-:W-:-:S03]  /*1f590*/  IMAD.WIDE.U32 R10, R0, 0x8, R10 ;  /* 0x00000008000a7825 */ /* 0x008fc600078e000a */
[----:B--2---:R-:W1:Y:S08]  /*1f5a0*/  F2F.F64.F32 R4, R4 ;  /* 0x0000000400047310 */ /* 0x004e700000201800 */
[----:B----4-:R-:W2:Y:S01]  /*1f5b0*/  F2F.F64.F32 R8, R23 ;  /* 0x0000001700087310 */ /* 0x010ea20000201800 */
[----:B-1----:R-:W-:Y:S07]  /*1f5c0*/  REDG.E.ADD.F64.RN.STRONG.GPU desc[UR10][R2.64], R4 ;  /* 0x00000004020079a6 */ /* 0x002fee000c12ff0a */
[----:B------:R-:W1:Y:S01]  /*1f5d0*/  F2F.F64.F32 R12, R13 ;  /* 0x0000000d000c7310 */ /* 0x000e620000201800 */
[----:B--2---:R-:W-:Y:S07]  /*1f5e0*/  REDG.E.ADD.F64.RN.STRONG.GPU desc[UR10][R6.64], R8 ;  /* 0x00000008060079a6 */ /* 0x004fee000c12ff0a */
[----:B0-----:R-:W0:Y:S01]  /*1f5f0*/  F2F.F64.F32 R16, R17 ;  /* 0x0000001100107310 */ /* 0x001e220000201800 */
[----:B-1----:R-:W-:Y:S04]  /*1f600*/  REDG.E.ADD.F64.RN.STRONG.GPU desc[UR10][R10.64], R12 ;  /* 0x0000000c0a0079a6 */ /* 0x002fe8000c12ff0a */
[----:B0-----:R-:W-:Y:S04]  /*1f610*/  REDG.E.ADD.F64.RN.STRONG.GPU desc[UR10][R14.64], R16 ;  /* 0x000000100e0079a6 */ /* 0x001fe8000c12ff0a */
[----:B------:R-:W-:Y:S01]  /*1f620*/  REDG.E.ADD.F64.RN.STRONG.GPU desc[UR10][R18.64], R20 ;  /* 0x00000014120079a6 */ /* 0x000fe2000c12ff0a */
[----:B------:R-:W-:Y:S05]  /*1f630*/  EXIT ;  /* 0x000000000000794d */ /* 0x000fea0003800000 */
        .weak           $__internal_2_$__cuda_sm20_sqrt_rn_f32_slowpath
        .type           $__internal_2_$__cuda_sm20_sqrt_rn_f32_slowpath,@function
        .size           $__internal_2_$__cuda_sm20_sqrt_rn_f32_slowpath,($__internal_3_$__cuda_sm3x_div_rn_noftz_f32_slowpath - $__internal_2_$__cuda_sm20_sqrt_rn_f32_slowpath)
$__internal_2_$__cuda_sm20_sqrt_rn_f32_slowpath:
        /* <DEDUP_REMOVED lines=19> */
.L_x_3916:
[----:B------:R-:W-:-:S04]  /*1f770*/  HFMA2 R23, -RZ, RZ, 0, 0 ;  /* 0x00000000ff177431 */ /* 0x000fc800000001ff */
[----:B------:R-:W-:Y:S05]  /*1f780*/  RET.REL.NODEC R22 `(_Z30variogramKernelMemoryOptimizediiiiPfS_S_fiffiPdS0_S0_S0_S0_fffiiS_S_S_S_S_S_S_S_S_PiS1_S1_S_ii) ;  /* 0xfffffe08161c7950 */ /* 0x000fea0003c3ffff */
        .weak           $__internal_3_$__cuda_sm3x_div_rn_noftz_f32_slowpath
        .type           $__internal_3_$__cuda_sm3x_div_rn_noftz_f32_slowpath,@function
        .size           $__internal_3_$__cuda_sm3x_div_rn_noftz_f32_slowpath,(.L_x_3932 - $__internal_3_$__cuda_sm3x_div_rn_noftz_f32_slowpath)
$__internal_3_$__cuda_sm3x_div_rn_noftz_f32_slowpath:
        /* <DEDUP_REMOVED lines=34> */
.L_x_3918:
        /* <DEDUP_REMOVED lines=51> */
.L_x_3925:
[----:B------:R-:W-:-:S04]  /*1fce0*/  LOP3.LUT R60, R60, 0x80000000, RZ, 0xc0, !PT ;  /* 0x800000003c3c7812 */ /* 0x000fc800078ec0ff */
[----:B------:R-:W-:Y:S01]  /*1fcf0*/  LOP3.LUT R60, R60, 0x7f800000, RZ, 0xfc, !PT ;  /* 0x7f8000003c3c7812 */ /* 0x000fe200078efcff */
[----:B------:R-:W-:Y:S06]  /*1fd00*/  BRA `(.L_x_3926) ;  /* 0x0000000000047947 */ /* 0x000fec0003800000 */
.L_x_3924:
[----:B------:R-:W-:-:S07]  /*1fd10*/  LEA R60, R61, R60, 0x17 ;  /* 0x0000003c3d3c7211 */ /* 0x000fce00078eb8ff */
.L_x_3926:
[----:B------:R-:W-:Y:S05]  /*1fd20*/  BSYNC.RECONVERGENT B5 ;  /* 0x0000000000057941 */ /* 0x000fea0003800200 */
.L_x_3923:
[----:B------:R-:W-:Y:S05]  /*1fd30*/  BRA `(.L_x_3927) ;  /* 0x0000000000207947 */ /* 0x000fea0003800000 */
.L_x_3922:
[----:B------:R-:W-:-:S04]  /*1fd40*/  LOP3.LUT R59, R59, 0x80000000, R60, 0x48, !PT ;  /* 0x800000003b3b7812 */ /* 0x000fc800078e483c */
[----:B------:R-:W-:Y:S01]  /*1fd50*/  LOP3.LUT R60, R59, 0x7f800000, RZ, 0xfc, !PT ;  /* 0x7f8000003b3c7812 */ /* 0x000fe200078efcff */
[----:B------:R-:W-:Y:S06]  /*1fd60*/  BRA `(.L_x_3927) ;  /* 0x0000000000147947 */ /* 0x000fec0003800000 */
.L_x_3921:
[----:B------:R-:W-:Y:S01]  /*1fd70*/  LOP3.LUT R60, R59, 0x80000000, R60, 0x48, !PT ;  /* 0x800000003b3c7812 */ /* 0x000fe200078e483c */
[----:B------:R-:W-:Y:S06]  /*1fd80*/  BRA `(.L_x_3927) ;  /* 0x00000000000c7947 */ /* 0x000fec0003800000 */
.L_x_3920:
[----:B------:R-:W0:Y:S01]  /*1fd90*/  MUFU.RSQ R60, -QNAN ;  /* 0xffc00000003c7908 */ /* 0x000e220000001400 */
[----:B------:R-:W-:Y:S05]  /*1fda0*/  BRA `(.L_x_3927) ;  /* 0x0000000000047947 */ /* 0x000fea0003800000 */
.L_x_3919:
[----:B------:R-:W-:-:S07]  /*1fdb0*/  FADD.FTZ R60, R60, R59 ;  /* 0x0000003b3c3c7221 */ /* 0x000fce0000010000 */
.L_x_3927:
[----:B------:R-:W-:Y:S05]  /*1fdc0*/  BSYNC.RECONVERGENT B4 ;  /* 0x0000000000047941 */ /* 0x000fea0003800200 */
.L_x_3917:
[----:B------:R-:W-:Y:S01]  /*1fdd0*/  HFMA2 R59, -RZ, RZ, 0, 0 ;  /* 0x00000000ff3b7431 */ /* 0x000fe200000001ff */
[----:B------:R-:W-:Y:S02]  /*1fde0*/  MOV R58, R38 ;  /* 0x00000026003a7202 */ /* 0x000fe40000000f00 */
[----:B0-----:R-:W-:Y:S02]  /*1fdf0*/  MOV R32, R60 ;  /* 0x0000003c00207202 */ /* 0x001fe40000000f00 */
[----:B------:R-:W-:Y:S05]  /*1fe00*/  RET.REL.NODEC R58 `(_Z30variogramKernelMemoryOptimizediiiiPfS_S_fiffiPdS0_S0_S0_S0_fffiiS_S_S_S_S_S_S_S_S_PiS1_S1_S_ii) ;  /* 0xfffffe003a7c7950 */ /* 0x000fea0003c3ffff */
.L_x_3928:
        /* <DEDUP_REMOVED lines=15> */
.L_x_3932:


//--------------------- .nv.shared._Z15variogramKerneliiiiPfS_S_fiffiPdS0_S0_S0_S0_fffiiS_S_S_S_S_S_S_S_S_PiS1_S1_S_i --------------------------
	.section	.nv.shared._Z15variogramKerneliiiiPfS_S_fiffiPdS0_S0_S0_S0_fffiiS_S_S_S_S_S_S_S_S_PiS1_S1_S_i,"aw",@nobits
	.sectionflags	@""
	.align	16
	.zero		1024


//--------------------- .nv.shared.reserved.0     --------------------------
	.section	.nv.shared.reserved.0,"aw",@nobits
	.weak		__nv_reservedSMEM_offset_0_alias
	.size		__nv_reservedSMEM_offset_0_alias, 0, 64
	.other		__nv_reservedSMEM_offset_0_alias,@"STO_CUDA_RESERVED_SHARED STV_DEFAULT"
__nv_reservedSMEM_offset_0_alias:
	.zero		0
	.zero		64


//--------------------- .nv.shared._Z30variogramKernelMemoryOptimizediiiiPfS_S_fiffiPdS0_S0_S0_S0_fffiiS_S_S_S_S_S_S_S_S_PiS1_S1_S_ii --------------------------
	.section	.nv.shared._Z30variogramKernelMemoryOptimizediiiiPfS_S_fiffiPdS0_S0_S0_S0_fffiiS_S_S_S_S_S_S_S_S_PiS1_S1_S_ii,"aw",@nobits
	.sectionflags	@""
	.align	16
	.zero		1024


//--------------------- .nv.constant0._Z15variogramKerneliiiiPfS_S_fiffiPdS0_S0_S0_S0_fffiiS_S_S_S_S_S_S_S_S_PiS1_S1_S_i --------------------------
	.section	.nv.constant0._Z15variogramKerneliiiiPfS_S_fiffiPdS0_S0_S0_S0_fffiiS_S_S_S_S_S_S_S_S_PiS1_S1_S_i,"a",@progbits
	.sectionflags	@""
	.align	4
.nv.constant0._Z15variogramKerneliiiiPfS_S_fiffiPdS0_S0_S0_S0_fffiiS_S_S_S_S_S_S_S_S_PiS1_S1_S_i:
	.zero		1132


//--------------------- .nv.constant0._Z30variogramKernelMemoryOptimizediiiiPfS_S_fiffiPdS0_S0_S0_S0_fffiiS_S_S_S_S_S_S_S_S_PiS1_S1_S_ii --------------------------
	.section	.nv.constant0._Z30variogramKernelMemoryOptimizediiiiPfS_S_fiffiPdS0_S0_S0_S0_fffiiS_S_S_S_S_S_S_S_S_PiS1_S1_S_ii,"a",@progbits
	.sectionflags	@""
	.align	4
.nv.constant0._Z30variogramKernelMemoryOptimizediiiiPfS_S_fiffiPdS0_S0_S0_S0_fffiiS_S_S_S_S_S_S_S_S_PiS1_S1_S_ii:
	.zero		1136


//--------------------- SYMBOLS --------------------------

	.type		.nv.reservedSmem.offset0,@object
	.size		.nv.reservedSmem.offset0,0x4
	.type		.nv.reservedSmem.cap,@object
	.size		.nv.reservedSmem.cap,0x4
